// auto-generated by cutlass_sweep.gemm — config: {"arch": "sm_100", "cluster_m": 1, "cluster_n": 2, "dtype": "bf16", "stages": 3, "tile_k": 32, "tile_m": 128, "tile_n": 256}
#include "cutlass/cutlass.h"
#include "cutlass/gemm/collective/collective_builder.hpp"
#include "cutlass/gemm/device/gemm_universal_adapter.h"
#include "cutlass/gemm/kernel/gemm_universal.hpp"
#include "cutlass/epilogue/collective/collective_builder.hpp"

using ElemA = cutlass::bfloat16_t;
using ElemB = cutlass::bfloat16_t;
using ElemCD = cutlass::bfloat16_t;
using Acc  = float;
using TileShape    = cute::Shape<cute::_128, cute::_256, cute::_32>;
using ClusterShape = cute::Shape<cute::_1, cute::_2, cute::_1>;

using CollectiveEpilogue = typename cutlass::epilogue::collective::CollectiveBuilder<
    cutlass::arch::Sm100, cutlass::arch::OpClassTensorOp,
    TileShape, ClusterShape,
    cutlass::epilogue::collective::EpilogueTileAuto,
    Acc, Acc,
    ElemCD, cutlass::layout::RowMajor, 128 / cutlass::sizeof_bits<ElemCD>::value,
    ElemCD, cutlass::layout::RowMajor, 128 / cutlass::sizeof_bits<ElemCD>::value,
    cutlass::epilogue::collective::EpilogueScheduleAuto
  >::CollectiveOp;

using CollectiveMainloop = typename cutlass::gemm::collective::CollectiveBuilder<
    cutlass::arch::Sm100, cutlass::arch::OpClassTensorOp,
    ElemA, cutlass::layout::RowMajor, 128 / cutlass::sizeof_bits<ElemA>::value,
    ElemB, cutlass::layout::ColumnMajor, 128 / cutlass::sizeof_bits<ElemB>::value,
    Acc,
    TileShape, ClusterShape,
    cutlass::gemm::collective::StageCount<3>,
    cutlass::gemm::collective::KernelScheduleAuto
  >::CollectiveOp;

using GemmKernel = cutlass::gemm::kernel::GemmUniversal<
    cute::Shape<int,int,int,int>,
    CollectiveMainloop,
    CollectiveEpilogue
>;
using Gemm = cutlass::gemm::device::GemmUniversalAdapter<GemmKernel>;

// Force the device kernel symbol into the cubin without needing a host main.
auto* _anchor = &cutlass::device_kernel<GemmKernel>;


// ===== COMPILED SASS (sm_100a) =====

	.target	sm_100a

	.elftype	@"ET_EXEC"


//--------------------- .note.nv.tkinfo           --------------------------
	.section	.note.nv.tkinfo,"",@"SHT_NOTE"
	.sectionflags	@"SHF_NOTE_NV_TKINFO"
	.tkinfo
        /*0018*/ 	.word	0x00000002
        /*0030*/ 	.string	""
        /*0030*/ 	.string	"ptxas"
        /*0030*/ 	.string	"Cuda compilation tools, release 13.0, V13.0.88"
        /*0030*/ 	.string	"Build cuda_13.0.r13.0/compiler.36424714_0"
        /*0030*/ 	.string	"-arch sm_100a -m 64 "



//--------------------- .note.nv.cuinfo           --------------------------
	.section	.note.nv.cuinfo,"",@"SHT_NOTE"
	.sectionflags	@"SHF_NOTE_NV_CUINFO"
        /*0018*/ 	.short	0x0002
        /*001a*/ 	.short	0x0064
        /*001c*/ 	.short	0x0082
	.zero		2


//--------------------- .nv.info                  --------------------------
	.section	.nv.info,"",@"SHT_CUDA_INFO"
	.align	4


	//----- nvinfo : EIATTR_REGCOUNT
	.align		4
        /*0000*/ 	.byte	0x04, 0x2f
        /*0002*/ 	.short	(.L_19 - .L_18)
	.align		4
.L_18:
        /*0004*/ 	.word	index@(_ZN7cutlass13device_kernelINS_4gemm6kernel13GemmUniversalIN4cute5tupleIJiiiiEEENS1_10collective13CollectiveMmaINS1_35MainloopSm100TmaUmmaWarpSpecializedILi3ELi2ELi2ENS5_IJNS4_1CILi1EEENSA_ILi2EEESB_EEEEENS5_IJNSA_ILi128EEENSA_ILi256EEENSA_ILi32EEEEEENS_10bfloat16_tENS5_IJlSB_lEEESJ_SK_NS4_8TiledMMAINS4_8MMA_AtomIJNS4_20SM100_MMA_F16BF16_SSISJ_SJ_fLi128ELi256ELNS4_4UMMA5MajorE0ELSP_0ELNSO_7ScaleInE0ELSQ_0EEEEEENS4_6LayoutINS5_IJSB_SB_SB_EEENS5_IJNSA_ILi0EEESV_SV_EEEEENS5_IJNS4_10UnderscoreESY_SY_EEEEENS4_23SM90_TMA_LOAD_MULTICASTENS4_14ComposedLayoutINS4_7SwizzleILi2ELi4ELi3EEENS4_18smem_ptr_flag_bitsILi16EEENST_INS5_IJNSA_ILi8EEESH_EEENS5_IJSH_SB_EEEEEEEvNS4_8identityENS4_13SM90_TMA_LOADES1B_vS1C_EENS_8epilogue10collective18CollectiveEpilogueINS1F_23Sm100TmaWarpSpecializedILi4ELi2ELi64ELb1ELb0EEEJSI_NS5_IJNST_ISF_SB_EENST_INSA_ILi64EEESB_EEEEESJ_SK_SJ_SK_NS1F_6fusion15FusionCallbacksIS1J_NS1O_17LinearCombinationISJ_fSJ_fLNS_15FloatRoundStyleE2EEESI_S1N_JEEENS4_5SM1004TMEM4LOAD26SM100_TMEM_LOAD_32dp32b64xES1D_NS12_INS13_ILi3ELi4ELi3EEES16_NST_INS5_IJS17_S1L_EEENS5_IJS1L_SB_EEEEEEENS4_39AutoVectorizingCopyWithAssumedAlignmentILi128EEENS4_14SM90_TMA_STOREES22_S24_S24_EEEvvEEEEvNT_6ParamsE)
        /*0008*/ 	.word	0x000000a8


	//----- nvinfo : EIATTR_FRAME_SIZE
	.align		4
.L_19:
        /*000c*/ 	.byte	0x04, 0x11
        /*000e*/ 	.short	(.L_21 - .L_20)
	.align		4
.L_20:
        /*0010*/ 	.word	index@($__internal_2_$__cuda_sm10x_tcgen05_guardrail_trap_unallocated_columns_being_dealloced)
        /*0014*/ 	.word	0x00000000


	//----- nvinfo : EIATTR_FRAME_SIZE
	.align		4
.L_21:
        /*0018*/ 	.byte	0x04, 0x11
        /*001a*/ 	.short	(.L_23 - .L_22)
	.align		4
.L_22:
        /*001c*/ 	.word	index@($__internal_1_$__cuda_sm10x_tcgen05_guardrail_trap_phase_invalid_during_alloc)
        /*0020*/ 	.word	0x00000000


	//----- nvinfo : EIATTR_FRAME_SIZE
	.align		4
.L_23:
        /*0024*/ 	.byte	0x04, 0x11
        /*0026*/ 	.short	(.L_25 - .L_24)
	.align		4
.L_24:
        /*0028*/ 	.word	index@($__internal_0_$__cuda_sm10x_tcgen05_guardrail_trap_col_being_dealloced_not_returned_by_alloc)
        /*002c*/ 	.word	0x00000000


	//----- nvinfo : EIATTR_FRAME_SIZE
	.align		4
.L_25:
        /*0030*/ 	.byte	0x04, 0x11
        /*0032*/ 	.short	(.L_27 - .L_26)
	.align		4
.L_26:
        /*0034*/ 	.word	index@(_ZN7cutlass13device_kernelINS_4gemm6kernel13GemmUniversalIN4cute5tupleIJiiiiEEENS1_10collective13CollectiveMmaINS1_35MainloopSm100TmaUmmaWarpSpecializedILi3ELi2ELi2ENS5_IJNS4_1CILi1EEENSA_ILi2EEESB_EEEEENS5_IJNSA_ILi128EEENSA_ILi256EEENSA_ILi32EEEEEENS_10bfloat16_tENS5_IJlSB_lEEESJ_SK_NS4_8TiledMMAINS4_8MMA_AtomIJNS4_20SM100_MMA_F16BF16_SSISJ_SJ_fLi128ELi256ELNS4_4UMMA5MajorE0ELSP_0ELNSO_7ScaleInE0ELSQ_0EEEEEENS4_6LayoutINS5_IJSB_SB_SB_EEENS5_IJNSA_ILi0EEESV_SV_EEEEENS5_IJNS4_10UnderscoreESY_SY_EEEEENS4_23SM90_TMA_LOAD_MULTICASTENS4_14ComposedLayoutINS4_7SwizzleILi2ELi4ELi3EEENS4_18smem_ptr_flag_bitsILi16EEENST_INS5_IJNSA_ILi8EEESH_EEENS5_IJSH_SB_EEEEEEEvNS4_8identityENS4_13SM90_TMA_LOADES1B_vS1C_EENS_8epilogue10collective18CollectiveEpilogueINS1F_23Sm100TmaWarpSpecializedILi4ELi2ELi64ELb1ELb0EEEJSI_NS5_IJNST_ISF_SB_EENST_INSA_ILi64EEESB_EEEEESJ_SK_SJ_SK_NS1F_6fusion15FusionCallbacksIS1J_NS1O_17LinearCombinationISJ_fSJ_fLNS_15FloatRoundStyleE2EEESI_S1N_JEEENS4_5SM1004TMEM4LOAD26SM100_TMEM_LOAD_32dp32b64xES1D_NS12_INS13_ILi3ELi4ELi3EEES16_NST_INS5_IJS17_S1L_EEENS5_IJS1L_SB_EEEEEEENS4_39AutoVectorizingCopyWithAssumedAlignmentILi128EEENS4_14SM90_TMA_STOREES22_S24_S24_EEEvvEEEEvNT_6ParamsE)
        /*0038*/ 	.word	0x00000000


	//----- nvinfo : EIATTR_MIN_STACK_SIZE
	.align		4
.L_27:
        /*003c*/ 	.byte	0x04, 0x12
        /*003e*/ 	.short	(.L_29 - .L_28)
	.align		4
.L_28:
        /*0040*/ 	.word	index@(_ZN7cutlass13device_kernelINS_4gemm6kernel13GemmUniversalIN4cute5tupleIJiiiiEEENS1_10collective13CollectiveMmaINS1_35MainloopSm100TmaUmmaWarpSpecializedILi3ELi2ELi2ENS5_IJNS4_1CILi1EEENSA_ILi2EEESB_EEEEENS5_IJNSA_ILi128EEENSA_ILi256EEENSA_ILi32EEEEEENS_10bfloat16_tENS5_IJlSB_lEEESJ_SK_NS4_8TiledMMAINS4_8MMA_AtomIJNS4_20SM100_MMA_F16BF16_SSISJ_SJ_fLi128ELi256ELNS4_4UMMA5MajorE0ELSP_0ELNSO_7ScaleInE0ELSQ_0EEEEEENS4_6LayoutINS5_IJSB_SB_SB_EEENS5_IJNSA_ILi0EEESV_SV_EEEEENS5_IJNS4_10UnderscoreESY_SY_EEEEENS4_23SM90_TMA_LOAD_MULTICASTENS4_14ComposedLayoutINS4_7SwizzleILi2ELi4ELi3EEENS4_18smem_ptr_flag_bitsILi16EEENST_INS5_IJNSA_ILi8EEESH_EEENS5_IJSH_SB_EEEEEEEvNS4_8identityENS4_13SM90_TMA_LOADES1B_vS1C_EENS_8epilogue10collective18CollectiveEpilogueINS1F_23Sm100TmaWarpSpecializedILi4ELi2ELi64ELb1ELb0EEEJSI_NS5_IJNST_ISF_SB_EENST_INSA_ILi64EEESB_EEEEESJ_SK_SJ_SK_NS1F_6fusion15FusionCallbacksIS1J_NS1O_17LinearCombinationISJ_fSJ_fLNS_15FloatRoundStyleE2EEESI_S1N_JEEENS4_5SM1004TMEM4LOAD26SM100_TMEM_LOAD_32dp32b64xES1D_NS12_INS13_ILi3ELi4ELi3EEES16_NST_INS5_IJS17_S1L_EEENS5_IJS1L_SB_EEEEEEENS4_39AutoVectorizingCopyWithAssumedAlignmentILi128EEENS4_14SM90_TMA_STOREES22_S24_S24_EEEvvEEEEvNT_6ParamsE)
        /*0044*/ 	.word	0x00000000
.L_29:


//--------------------- .nv.compat                --------------------------
	.section	.nv.compat,"",@"SHT_CUDA_COMPAT_INFO"
	.align	4
        /*0000*/ 	.byte	0x02, 0x09, 0x01, 0x00, 0x02, 0x02, 0x02, 0x00, 0x02, 0x05, 0x05, 0x00, 0x03, 0x07, 0x01, 0x01
        /*0010*/ 	.byte	0x02, 0x03, 0x01, 0x00, 0x02, 0x06, 0x01, 0x00, 0x04, 0x0b, 0x08, 0x00, 0x09, 0x00, 0x00, 0x00
        /*0020*/ 	.byte	0x00, 0x00, 0x00, 0x00


//--------------------- .nv.info._ZN7cutlass13device_kernelINS_4gemm6kernel13GemmUniversalIN4cute5tupleIJiiiiEEENS1_10collective13CollectiveMmaINS1_35MainloopSm100TmaUmmaWarpSpecializedILi3ELi2ELi2ENS5_IJNS4_1CILi1EEENSA_ILi2EEESB_EEEEENS5_IJNSA_ILi128EEENSA_ILi256EEENSA_ILi32EEEEEENS_10bfloat16_tENS5_IJlSB_lEEESJ_SK_NS4_8TiledMMAINS4_8MMA_AtomIJNS4_20SM100_MMA_F16BF16_SSISJ_SJ_fLi128ELi256ELNS4_4UMMA5MajorE0ELSP_0ELNSO_7ScaleInE0ELSQ_0EEEEEENS4_6LayoutINS5_IJSB_SB_SB_EEENS5_IJNSA_ILi0EEESV_SV_EEEEENS5_IJNS4_10UnderscoreESY_SY_EEEEENS4_23SM90_TMA_LOAD_MULTICASTENS4_14ComposedLayoutINS4_7SwizzleILi2ELi4ELi3EEENS4_18smem_ptr_flag_bitsILi16EEENST_INS5_IJNSA_ILi8EEESH_EEENS5_IJSH_SB_EEEEEEEvNS4_8identityENS4_13SM90_TMA_LOADES1B_vS1C_EENS_8epilogue10collective18CollectiveEpilogueINS1F_23Sm100TmaWarpSpecializedILi4ELi2ELi64ELb1ELb0EEEJSI_NS5_IJNST_ISF_SB_EENST_INSA_ILi64EEESB_EEEEESJ_SK_SJ_SK_NS1F_6fusion15FusionCallbacksIS1J_NS1O_17LinearCombinationISJ_fSJ_fLNS_15FloatRoundStyleE2EEESI_S1N_JEEENS4_5SM1004TMEM4LOAD26SM100_TMEM_LOAD_32dp32b64xES1D_NS12_INS13_ILi3ELi4ELi3EEES16_NST_INS5_IJS17_S1L_EEENS5_IJS1L_SB_EEEEEEENS4_39AutoVectorizingCopyWithAssumedAlignmentILi128EEENS4_14SM90_TMA_STOREES22_S24_S24_EEEvvEEEEvNT_6ParamsE --------------------------
	.section	.nv.info._ZN7cutlass13device_kernelINS_4gemm6kernel13GemmUniversalIN4cute5tupleIJiiiiEEENS1_10collective13CollectiveMmaINS1_35MainloopSm100TmaUmmaWarpSpecializedILi3ELi2ELi2ENS5_IJNS4_1CILi1EEENSA_ILi2EEESB_EEEEENS5_IJNSA_ILi128EEENSA_ILi256EEENSA_ILi32EEEEEENS_10bfloat16_tENS5_IJlSB_lEEESJ_SK_NS4_8TiledMMAINS4_8MMA_AtomIJNS4_20SM100_MMA_F16BF16_SSISJ_SJ_fLi128ELi256ELNS4_4UMMA5MajorE0ELSP_0ELNSO_7ScaleInE0ELSQ_0EEEEEENS4_6LayoutINS5_IJSB_SB_SB_EEENS5_IJNSA_ILi0EEESV_SV_EEEEENS5_IJNS4_10UnderscoreESY_SY_EEEEENS4_23SM90_TMA_LOAD_MULTICASTENS4_14ComposedLayoutINS4_7SwizzleILi2ELi4ELi3EEENS4_18smem_ptr_flag_bitsILi16EEENST_INS5_IJNSA_ILi8EEESH_EEENS5_IJSH_SB_EEEEEEEvNS4_8identityENS4_13SM90_TMA_LOADES1B_vS1C_EENS_8epilogue10collective18CollectiveEpilogueINS1F_23Sm100TmaWarpSpecializedILi4ELi2ELi64ELb1ELb0EEEJSI_NS5_IJNST_ISF_SB_EENST_INSA_ILi64EEESB_EEEEESJ_SK_SJ_SK_NS1F_6fusion15FusionCallbacksIS1J_NS1O_17LinearCombinationISJ_fSJ_fLNS_15FloatRoundStyleE2EEESI_S1N_JEEENS4_5SM1004TMEM4LOAD26SM100_TMEM_LOAD_32dp32b64xES1D_NS12_INS13_ILi3ELi4ELi3EEES16_NST_INS5_IJS17_S1L_EEENS5_IJS1L_SB_EEEEEEENS4_39AutoVectorizingCopyWithAssumedAlignmentILi128EEENS4_14SM90_TMA_STOREES22_S24_S24_EEEvvEEEEvNT_6ParamsE,"",@"SHT_CUDA_INFO"
	.sectionflags	@""
	.align	4


	//----- nvinfo : EIATTR_CUDA_API_VERSION
	.align		4
        /*0000*/ 	.byte	0x04, 0x37
        /*0002*/ 	.short	(.L_31 - .L_30)
.L_30:
        /*0004*/ 	.word	0x00000082


	//----- nvinfo : EIATTR_KPARAM_INFO
	.align		4
.L_31:
        /*0008*/ 	.byte	0x04, 0x17
        /*000a*/ 	.short	(.L_33 - .L_32)
.L_32:
        /*000c*/ 	.word	0x00000000
        /*0010*/ 	.short	0x0000
        /*0012*/ 	.short	0x0000
        /*0014*/ 	.byte	0x00, 0xf0, 0x01, 0x20


	//----- nvinfo : EIATTR_AT_ENTRY_FRAGMENTS
	.align		4
.L_33:
        /*0018*/ 	.byte	0x04, 0x4f
        /*001a*/ 	.short	(.L_35 - .L_34)


	//   ....[0]....
.L_34:
        /*001c*/ 	.word	0x00000006


	//----- nvinfo : EIATTR_RESERVED_SMEM_USED
	.align		4
.L_35:
        /*0020*/ 	.byte	0x01, 0x41
	.zero		2


	//----- nvinfo : EIATTR_SPARSE_MMA_MASK
	.align		4
        /*0024*/ 	.byte	0x03, 0x50
        /*0026*/ 	.short	0x0000


	//----- nvinfo : EIATTR_TCGEN05_1CTA_USED
	.align		4
        /*0028*/ 	.byte	0x01, 0x51
	.zero		2


	//----- nvinfo : EIATTR_MAXREG_COUNT
	.align		4
        /*002c*/ 	.byte	0x03, 0x1b
        /*002e*/ 	.short	0x00ff


	//----- nvinfo : EIATTR_NUM_BARRIERS
	.align		4
        /*0030*/ 	.byte	0x02, 0x4c
        /*0032*/ 	.byte	0x07
	.zero		1


	//----- nvinfo : EIATTR_EXTERNS
	.align		4
        /*0034*/ 	.byte	0x04, 0x0f
        /*0036*/ 	.short	(.L_37 - .L_36)


	//   ....[0]....
	.align		4
.L_36:
        /*0038*/ 	.word	index@(__assertfail)


	//----- nvinfo : EIATTR_MERCURY_ISA_VERSION
	.align		4
.L_37:
        /*003c*/ 	.byte	0x03, 0x5f
        /*003e*/ 	.short	0x0101


	//----- nvinfo : EIATTR_INT_WARP_WIDE_INSTR_OFFSETS
	.align		4
        /*0040*/ 	.byte	0x04, 0x31
        /*0042*/ 	.short	(.L_39 - .L_38)


	//   ....[0]....
.L_38:
        /*0044*/ 	.word	0x000039f0


	//   ....[1]....
        /*0048*/ 	.word	0x00003a20


	//   ....[2]....
        /*004c*/ 	.word	0x00003a40


	//   ....[3]....
        /*0050*/ 	.word	0x000045c0


	//   ....[4]....
        /*0054*/ 	.word	0x00004630


	//   ....[5]....
        /*0058*/ 	.word	0x00004700


	//   ....[6]....
        /*005c*/ 	.word	0x00004780


	//   ....[7]....
        /*0060*/ 	.word	0x00004870


	//   ....[8]....
        /*0064*/ 	.word	0x000048f0


	//   ....[9]....
        /*0068*/ 	.word	0x000049d0


	//   ....[10]....
        /*006c*/ 	.word	0x00004a80


	//----- nvinfo : EIATTR_COOP_GROUP_MASK_REGIDS
	.align		4
.L_39:
        /*0070*/ 	.byte	0x04, 0x29
        /*0072*/ 	.short	(.L_41 - .L_40)


	//   ....[0]....
.L_40:
        /*0074*/ 	.word	0xffffffff


	//   ....[1]....
        /*0078*/ 	.word	0xffffffff


	//   ....[2]....
        /*007c*/ 	.word	0xffffffff


	//   ....[3]....
        /*0080*/ 	.word	0xffffffff


	//   ....[4]....
        /*0084*/ 	.word	0xffffffff


	//   ....[5]....
        /*0088*/ 	.word	0xffffffff


	//   ....[6]....
        /*008c*/ 	.word	0xffffffff


	//   ....[7]....
        /*0090*/ 	.word	0xffffffff


	//   ....[8]....
        /*0094*/ 	.word	0xffffffff


	//   ....[9]....
        /*0098*/ 	.word	0xffffffff


	//   ....[10]....
        /*009c*/ 	.word	0xffffffff


	//   ....[11]....
        /*00a0*/ 	.word	0xffffffff


	//   ....[12]....
        /*00a4*/ 	.word	0xffffffff


	//   ....[13]....
        /*00a8*/ 	.word	0xffffffff


	//----- nvinfo : EIATTR_COOP_GROUP_INSTR_OFFSETS
	.align		4
.L_41:
        /*00ac*/ 	.byte	0x04, 0x28
        /*00ae*/ 	.short	(.L_43 - .L_42)


	//   ....[0]....
.L_42:
        /*00b0*/ 	.word	0x00000080


	//   ....[1]....
        /*00b4*/ 	.word	0x000004f0


	//   ....[2]....
        /*00b8*/ 	.word	0x00000680


	//   ....[3]....
        /*00bc*/ 	.word	0x00000820


	//   ....[4]....
        /*00c0*/ 	.word	0x00000920


	//   ....[5]....
        /*00c4*/ 	.word	0x00000a90


	//   ....[6]....
        /*00c8*/ 	.word	0x00000bf0


	//   ....[7]....
        /*00cc*/ 	.word	0x00000da0


	//   ....[8]....
        /*00d0*/ 	.word	0x00001fe0


	//   ....[9]....
        /*00d4*/ 	.word	0x00002e40


	//   ....[10]....
        /*00d8*/ 	.word	0x00003050


	//   ....[11]....
        /*00dc*/ 	.word	0x00003080


	//   ....[12]....
        /*00e0*/ 	.word	0x000038d0


	//   ....[13]....
        /*00e4*/ 	.word	0x00003b00


	//----- nvinfo : EIATTR_VRC_CTA_INIT_COUNT
	.align		4
.L_43:
        /*00e8*/ 	.byte	0x02, 0x4a
        /*00ea*/ 	.byte	0x80
	.zero		1


	//----- nvinfo : EIATTR_SYSCALL_OFFSETS
	.align		4
        /*00ec*/ 	.byte	0x04, 0x46
        /*00ee*/ 	.short	(.L_45 - .L_44)


	//   ....[0]....
.L_44:
        /*00f0*/ 	.word	0x00005710


	//   ....[1]....
        /*00f4*/ 	.word	0x00005800


	//   ....[2]....
        /*00f8*/ 	.word	0x000061b0


	//   ....[3]....
        /*00fc*/ 	.word	0x00007600


	//   ....[4]....
        /*0100*/ 	.word	0x00008a30


	//   ....[5]....
        /*0104*/ 	.word	0x00009e40


	//----- nvinfo : EIATTR_MBARRIER_INSTR_OFFSETS
	.align		4
.L_45:
        /*0108*/ 	.byte	0x04, 0x39
        /*010a*/ 	.short	(.L_47 - .L_46)


	//   ....[0]....
.L_46:
        /*010c*/ 	.word	0x00000610
        /*0110*/ 	.word	0x000000ff
        /*0114*/ 	.word	0x00000000
        /*0118*/ 	.short	0x0100
        /*011a*/ 	.byte	0x04
	.zero		1


	//   ....[1]....
        /*011c*/ 	.word	0x00000620
        /*0120*/ 	.word	0x000000ff
        /*0124*/ 	.word	0x00000018
        /*0128*/ 	.short	0x0100
        /*012a*/ 	.byte	0x04
	.zero		1


	//   ....[2]....
        /*012c*/ 	.word	0x00000630
        /*0130*/ 	.word	0x000000ff
        /*0134*/ 	.word	0x00000008
        /*0138*/ 	.short	0x0100
        /*013a*/ 	.byte	0x04
	.zero		1


	//   ....[3]....
        /*013c*/ 	.word	0x00000640
        /*0140*/ 	.word	0x000000ff
        /*0144*/ 	.word	0x00000020
        /*0148*/ 	.short	0x0100
        /*014a*/ 	.byte	0x04
	.zero		1


	//   ....[4]....
        /*014c*/ 	.word	0x00000650
        /*0150*/ 	.word	0x000000ff
        /*0154*/ 	.word	0x00000010
        /*0158*/ 	.short	0x0100
        /*015a*/ 	.byte	0x04
	.zero		1


	//   ....[5]....
        /*015c*/ 	.word	0x00000660
        /*0160*/ 	.word	0x000000ff
        /*0164*/ 	.word	0x00000028
        /*0168*/ 	.short	0x0100
        /*016a*/ 	.byte	0x04
	.zero		1


	//   ....[6]....
        /*016c*/ 	.word	0x00000790
        /*0170*/ 	.word	0x000000ff
        /*0174*/ 	.word	0x00000030
        /*0178*/ 	.short	0x0100
        /*017a*/ 	.byte	0x04
	.zero		1


	//   ....[7]....
        /*017c*/ 	.word	0x000007a0
        /*0180*/ 	.word	0x000000ff
        /*0184*/ 	.word	0x00000050
        /*0188*/ 	.short	0x0100
        /*018a*/ 	.byte	0x04
	.zero		1


	//   ....[8]....
        /*018c*/ 	.word	0x000007b0
        /*0190*/ 	.word	0x000000ff
        /*0194*/ 	.word	0x00000038
        /*0198*/ 	.short	0x0100
        /*019a*/ 	.byte	0x04
	.zero		1


	//   ....[9]....
        /*019c*/ 	.word	0x000007c0
        /*01a0*/ 	.word	0x000000ff
        /*01a4*/ 	.word	0x00000058
        /*01a8*/ 	.short	0x0100
        /*01aa*/ 	.byte	0x04
	.zero		1


	//   ....[10]....
        /*01ac*/ 	.word	0x000007d0
        /*01b0*/ 	.word	0x000000ff
        /*01b4*/ 	.word	0x00000040
        /*01b8*/ 	.short	0x0100
        /*01ba*/ 	.byte	0x04
	.zero		1


	//   ....[11]....
        /*01bc*/ 	.word	0x000007e0
        /*01c0*/ 	.word	0x000000ff
        /*01c4*/ 	.word	0x00000060
        /*01c8*/ 	.short	0x0100
        /*01ca*/ 	.byte	0x04
	.zero		1


	//   ....[12]....
        /*01cc*/ 	.word	0x000007f0
        /*01d0*/ 	.word	0x000000ff
        /*01d4*/ 	.word	0x00000048
        /*01d8*/ 	.short	0x0100
        /*01da*/ 	.byte	0x04
	.zero		1


	//   ....[13]....
        /*01dc*/ 	.word	0x00000800
        /*01e0*/ 	.word	0x000000ff
        /*01e4*/ 	.word	0x00000068
        /*01e8*/ 	.short	0x0100
        /*01ea*/ 	.byte	0x04
	.zero		1


	//   ....[14]....
        /*01ec*/ 	.word	0x000008f0
        /*01f0*/ 	.word	0x000000ff
        /*01f4*/ 	.word	0x00000070
        /*01f8*/ 	.short	0x0100
        /*01fa*/ 	.byte	0x06
	.zero		1


	//   ....[15]....
        /*01fc*/ 	.word	0x00000900
        /*0200*/ 	.word	0x000000ff
        /*0204*/ 	.word	0x00000078
        /*0208*/ 	.short	0x0100
        /*020a*/ 	.byte	0x06
	.zero		1


	//   ....[16]....
        /*020c*/ 	.word	0x00000a40
        /*0210*/ 	.word	0x000000ff
        /*0214*/ 	.word	0x00000080
        /*0218*/ 	.short	0x0100
        /*021a*/ 	.byte	0x06
	.zero		1


	//   ....[17]....
        /*021c*/ 	.word	0x00000a50
        /*0220*/ 	.word	0x000000ff
        /*0224*/ 	.word	0x00000090
        /*0228*/ 	.short	0x0100
        /*022a*/ 	.byte	0x06
	.zero		1


	//   ....[18]....
        /*022c*/ 	.word	0x00000a60
        /*0230*/ 	.word	0x000000ff
        /*0234*/ 	.word	0x00000088
        /*0238*/ 	.short	0x0100
        /*023a*/ 	.byte	0x06
	.zero		1


	//   ....[19]....
        /*023c*/ 	.word	0x00000a70
        /*0240*/ 	.word	0x000000ff
        /*0244*/ 	.word	0x00000098
        /*0248*/ 	.short	0x0100
        /*024a*/ 	.byte	0x06
	.zero		1


	//   ....[20]....
        /*024c*/ 	.word	0x00000ba0
        /*0250*/ 	.word	0x000000ff
        /*0254*/ 	.word	0x000000a0
        /*0258*/ 	.short	0x0100
        /*025a*/ 	.byte	0x04
	.zero		1


	//   ....[21]....
        /*025c*/ 	.word	0x00000bb0
        /*0260*/ 	.word	0x000000ff
        /*0264*/ 	.word	0x000000b0
        /*0268*/ 	.short	0x0100
        /*026a*/ 	.byte	0x04
	.zero		1


	//   ....[22]....
        /*026c*/ 	.word	0x00000bc0
        /*0270*/ 	.word	0x000000ff
        /*0274*/ 	.word	0x000000a8
        /*0278*/ 	.short	0x0100
        /*027a*/ 	.byte	0x04
	.zero		1


	//   ....[23]....
        /*027c*/ 	.word	0x00000bd0
        /*0280*/ 	.word	0x000000ff
        /*0284*/ 	.word	0x000000b8
        /*0288*/ 	.short	0x0100
        /*028a*/ 	.byte	0x04
	.zero		1


	//   ....[24]....
        /*028c*/ 	.word	0x00000cc0
        /*0290*/ 	.word	0x000000ff
        /*0294*/ 	.word	0x000000c0
        /*0298*/ 	.short	0x0100
        /*029a*/ 	.byte	0x04
	.zero		1


	//   ....[25]....
        /*029c*/ 	.word	0x00000cd0
        /*02a0*/ 	.word	0x000000ff
        /*02a4*/ 	.word	0x000000d0
        /*02a8*/ 	.short	0x0100
        /*02aa*/ 	.byte	0x04
	.zero		1


	//   ....[26]....
        /*02ac*/ 	.word	0x00000ce0
        /*02b0*/ 	.word	0x000000ff
        /*02b4*/ 	.word	0x000000c8
        /*02b8*/ 	.short	0x0100
        /*02ba*/ 	.byte	0x04
	.zero		1


	//   ....[27]....
        /*02bc*/ 	.word	0x00000cf0
        /*02c0*/ 	.word	0x000000ff
        /*02c4*/ 	.word	0x000000d8
        /*02c8*/ 	.short	0x0100
        /*02ca*/ 	.byte	0x04
	.zero		1


	//   ....[28]....
        /*02cc*/ 	.word	0x00001880
        /*02d0*/ 	.word	0x00000000
        /*02d4*/ 	.word	0x000000d0
        /*02d8*/ 	.short	0x010a
        /*02da*/ 	.byte	0xff
	.zero		1


	//   ....[29]....
        /*02dc*/ 	.word	0x000018b0
        /*02e0*/ 	.word	0x00000000
        /*02e4*/ 	.word	0x000000c0
        /*02e8*/ 	.short	0x0101
        /*02ea*/ 	.byte	0xff
	.zero		1


	//   ....[30]....
        /*02ec*/ 	.word	0x00001960
        /*02f0*/ 	.word	0x000000ff
        /*02f4*/ 	.word	0x00000018
        /*02f8*/ 	.short	0x010a
        /*02fa*/ 	.byte	0x04
	.zero		1


	//   ....[31]....
        /*02fc*/ 	.word	0x000019e0
        /*0300*/ 	.word	0x000000ff
        /*0304*/ 	.word	0x00000018
        /*0308*/ 	.short	0x010a
        /*030a*/ 	.byte	0x21
	.zero		1


	//   ....[32]....
        /*030c*/ 	.word	0x00001b70
        /*0310*/ 	.word	0x000000ff
        /*0314*/ 	.word	0x00000018
        /*0318*/ 	.short	0x010a
        /*031a*/ 	.byte	0x08
	.zero		1


	//   ....[33]....
        /*031c*/ 	.word	0x00001ca0
        /*0320*/ 	.word	0x000000ff
        /*0324*/ 	.word	0x00000078
        /*0328*/ 	.short	0x0101
        /*032a*/ 	.byte	0x07
	.zero		1


	//   ....[34]....
        /*032c*/ 	.word	0x00001cc0
        /*0330*/ 	.word	0x000000ff
        /*0334*/ 	.word	0x00000018
        /*0338*/ 	.short	0x010a
        /*033a*/ 	.byte	0x04
	.zero		1


	//   ....[35]....
        /*033c*/ 	.word	0x00001d40
        /*0340*/ 	.word	0x000000ff
        /*0344*/ 	.word	0x00000018
        /*0348*/ 	.short	0x010a
        /*034a*/ 	.byte	0x11
	.zero		1


	//   ....[36]....
        /*034c*/ 	.word	0x00001ed0
        /*0350*/ 	.word	0x000000ff
        /*0354*/ 	.word	0x00000018
        /*0358*/ 	.short	0x010a
        /*035a*/ 	.byte	0x06
	.zero		1


	//   ....[37]....
        /*035c*/ 	.word	0x00002010
        /*0360*/ 	.word	0x00000003
        /*0364*/ 	.word	0x00000080
        /*0368*/ 	.short	0x010a
        /*036a*/ 	.byte	0xff
	.zero		1


	//   ....[38]....
        /*036c*/ 	.word	0x00002160
        /*0370*/ 	.word	0x00000000
        /*0374*/ 	.word	0x00000000
        /*0378*/ 	.short	0x0101
        /*037a*/ 	.byte	0xff
	.zero		1


	//   ....[39]....
        /*037c*/ 	.word	0x00002720
        /*0380*/ 	.word	0x000000ff
        /*0384*/ 	.word	0x00000000
        /*0388*/ 	.short	0x010a
        /*038a*/ 	.byte	0x04
	.zero		1


	//   ....[40]....
        /*038c*/ 	.word	0x000027b0
        /*0390*/ 	.word	0x000000ff
        /*0394*/ 	.word	0x00000000
        /*0398*/ 	.short	0x010a
        /*039a*/ 	.byte	0x05
	.zero		1


	//   ....[41]....
        /*039c*/ 	.word	0x00002850
        /*03a0*/ 	.word	0x00000000
        /*03a4*/ 	.word	0x00000000
        /*03a8*/ 	.short	0x010a
        /*03aa*/ 	.byte	0xff
	.zero		1


	//   ....[42]....
        /*03ac*/ 	.word	0x00002990
        /*03b0*/ 	.word	0x00000002
        /*03b4*/ 	.word	0x000000c0
        /*03b8*/ 	.short	0x010a
        /*03ba*/ 	.byte	0xff
	.zero		1


	//   ....[43]....
        /*03bc*/ 	.word	0x00002a00
        /*03c0*/ 	.word	0x00000002
        /*03c4*/ 	.word	0x00000000
        /*03c8*/ 	.short	0x0101
        /*03ca*/ 	.byte	0xff
	.zero		1


	//   ....[44]....
        /*03cc*/ 	.word	0x00002a20
        /*03d0*/ 	.word	0x000000ff
        /*03d4*/ 	.word	0x00000090
        /*03d8*/ 	.short	0x010a
        /*03da*/ 	.byte	0x04
	.zero		1


	//   ....[45]....
        /*03dc*/ 	.word	0x00002b40
        /*03e0*/ 	.word	0x00000002
        /*03e4*/ 	.word	0x00000080
        /*03e8*/ 	.short	0x010a
        /*03ea*/ 	.byte	0xff
	.zero		1


	//   ....[46]....
        /*03ec*/ 	.word	0x00002c40
        /*03f0*/ 	.word	0x00000002
        /*03f4*/ 	.word	0x00000000
        /*03f8*/ 	.short	0x0101
        /*03fa*/ 	.byte	0xff
	.zero		1


	//   ....[47]....
        /*03fc*/ 	.word	0x00002cd0
        /*0400*/ 	.word	0x000000ff
        /*0404*/ 	.word	0x00000090
        /*0408*/ 	.short	0x0106
        /*040a*/ 	.byte	0x04
	.zero		1


	//   ....[48]....
        /*040c*/ 	.word	0x00002cf0
        /*0410*/ 	.word	0x000000ff
        /*0414*/ 	.word	0x00000090
        /*0418*/ 	.short	0x010a
        /*041a*/ 	.byte	0x04
	.zero		1


	//   ....[49]....
        /*041c*/ 	.word	0x00002d80
        /*0420*/ 	.word	0x000000ff
        /*0424*/ 	.word	0x00000090
        /*0428*/ 	.short	0x0106
        /*042a*/ 	.byte	0x07
	.zero		1


	//   ....[50]....
        /*042c*/ 	.word	0x00002dc0
        /*0430*/ 	.word	0x00000000
        /*0434*/ 	.word	0x00000090
        /*0438*/ 	.short	0x010a
        /*043a*/ 	.byte	0xff
	.zero		1


	//   ....[51]....
        /*043c*/ 	.word	0x000032e0
        /*0440*/ 	.word	0x00000000
        /*0444*/ 	.word	0x00000080
        /*0448*/ 	.short	0x010a
        /*044a*/ 	.byte	0xff
	.zero		1


	//   ....[52]....
        /*044c*/ 	.word	0x000033f0
        /*0450*/ 	.word	0x00000003
        /*0454*/ 	.word	0x00000000
        /*0458*/ 	.short	0x0101
        /*045a*/ 	.byte	0xff
	.zero		1


	//   ....[53]....
        /*045c*/ 	.word	0x00003400
        /*0460*/ 	.word	0x000000ff
        /*0464*/ 	.word	0x00000000
        /*0468*/ 	.short	0x010a
        /*046a*/ 	.byte	0x04
	.zero		1


	//   ....[54]....
        /*046c*/ 	.word	0x00003420
        /*0470*/ 	.word	0x000000ff
        /*0474*/ 	.word	0x000000b0
        /*0478*/ 	.short	0x010a
        /*047a*/ 	.byte	0x16
	.zero		1


	//   ....[55]....
        /*047c*/ 	.word	0x000034f0
        /*0480*/ 	.word	0x000000ff
        /*0484*/ 	.word	0x00000000
        /*0488*/ 	.short	0x010a
        /*048a*/ 	.byte	0x05
	.zero		1


	//   ....[56]....
        /*048c*/ 	.word	0x00003630
        /*0490*/ 	.word	0x000000ff
        /*0494*/ 	.word	0x00000000
        /*0498*/ 	.short	0x010a
        /*049a*/ 	.byte	0x04
	.zero		1


	//   ....[57]....
        /*049c*/ 	.word	0x00003820
        /*04a0*/ 	.word	0x000000ff
        /*04a4*/ 	.word	0x00000000
        /*04a8*/ 	.short	0x010a
        /*04aa*/ 	.byte	0x04
	.zero		1


	//   ....[58]....
        /*04ac*/ 	.word	0x000038b0
        /*04b0*/ 	.word	0x000000ff
        /*04b4*/ 	.word	0x00000000
        /*04b8*/ 	.short	0x010a
        /*04ba*/ 	.byte	0x04
	.zero		1


	//   ....[59]....
        /*04bc*/ 	.word	0x00003dc0
        /*04c0*/ 	.word	0x0000000c
        /*04c4*/ 	.word	0x00000080
        /*04c8*/ 	.short	0x010a
        /*04ca*/ 	.byte	0xff
	.zero		1


	//   ....[60]....
        /*04cc*/ 	.word	0x00003f30
        /*04d0*/ 	.word	0x00000000
        /*04d4*/ 	.word	0x00000000
        /*04d8*/ 	.short	0x0101
        /*04da*/ 	.byte	0xff
	.zero		1


	//   ....[61]....
        /*04dc*/ 	.word	0x000043c0
        /*04e0*/ 	.word	0x000000ff
        /*04e4*/ 	.word	0x00000078
        /*04e8*/ 	.short	0x010a
        /*04ea*/ 	.byte	0x15
	.zero		1


	//   ....[62]....
        /*04ec*/ 	.word	0x00004540
        /*04f0*/ 	.word	0x000000ff
        /*04f4*/ 	.word	0x00000050
        /*04f8*/ 	.short	0x010a
        /*04fa*/ 	.byte	0x15
	.zero		1


	//   ....[63]....
        /*04fc*/ 	.word	0x000046b0
        /*0500*/ 	.word	0x000000ff
        /*0504*/ 	.word	0x00000030
        /*0508*/ 	.short	0x010b
        /*050a*/ 	.byte	0x15
	.zero		1


	//   ....[64]....
        /*050c*/ 	.word	0x000046c0
        /*0510*/ 	.word	0x000000ff
        /*0514*/ 	.word	0x00000000
        /*0518*/ 	.short	0x0101
        /*051a*/ 	.byte	0x28
	.zero		1


	//   ....[65]....
        /*051c*/ 	.word	0x000046d0
        /*0520*/ 	.word	0x000000ff
        /*0524*/ 	.word	0x00000058
        /*0528*/ 	.short	0x010a
        /*052a*/ 	.byte	0x15
	.zero		1


	//   ....[66]....
        /*052c*/ 	.word	0x00004820
        /*0530*/ 	.word	0x000000ff
        /*0534*/ 	.word	0x00000038
        /*0538*/ 	.short	0x010b
        /*053a*/ 	.byte	0x15
	.zero		1


	//   ....[67]....
        /*053c*/ 	.word	0x00004830
        /*0540*/ 	.word	0x000000ff
        /*0544*/ 	.word	0x00000000
        /*0548*/ 	.short	0x0101
        /*054a*/ 	.byte	0x27
	.zero		1


	//   ....[68]....
        /*054c*/ 	.word	0x00004840
        /*0550*/ 	.word	0x000000ff
        /*0554*/ 	.word	0x00000060
        /*0558*/ 	.short	0x010a
        /*055a*/ 	.byte	0x15
	.zero		1


	//   ....[69]....
        /*055c*/ 	.word	0x00004980
        /*0560*/ 	.word	0x000000ff
        /*0564*/ 	.word	0x00000040
        /*0568*/ 	.short	0x010b
        /*056a*/ 	.byte	0x15
	.zero		1


	//   ....[70]....
        /*056c*/ 	.word	0x00004990
        /*0570*/ 	.word	0x000000ff
        /*0574*/ 	.word	0x00000000
        /*0578*/ 	.short	0x0101
        /*057a*/ 	.byte	0x26
	.zero		1


	//   ....[71]....
        /*057c*/ 	.word	0x000049a0
        /*0580*/ 	.word	0x000000ff
        /*0584*/ 	.word	0x00000068
        /*0588*/ 	.short	0x010a
        /*058a*/ 	.byte	0x15
	.zero		1


	//   ....[72]....
        /*058c*/ 	.word	0x00004ba0
        /*0590*/ 	.word	0x000000ff
        /*0594*/ 	.word	0x00000048
        /*0598*/ 	.short	0x010b
        /*059a*/ 	.byte	0x15
	.zero		1


	//   ....[73]....
        /*059c*/ 	.word	0x00004bb0
        /*05a0*/ 	.word	0x000000ff
        /*05a4*/ 	.word	0x00000000
        /*05a8*/ 	.short	0x0101
        /*05aa*/ 	.byte	0x25
	.zero		1


	//   ....[74]....
        /*05ac*/ 	.word	0x00004be0
        /*05b0*/ 	.word	0x000000ff
        /*05b4*/ 	.word	0x00000050
        /*05b8*/ 	.short	0x010a
        /*05ba*/ 	.byte	0x15
	.zero		1


	//   ....[75]....
        /*05bc*/ 	.word	0x00004c00
        /*05c0*/ 	.word	0x000000ff
        /*05c4*/ 	.word	0x00000058
        /*05c8*/ 	.short	0x010a
        /*05ca*/ 	.byte	0x15
	.zero		1


	//   ....[76]....
        /*05cc*/ 	.word	0x00004c20
        /*05d0*/ 	.word	0x000000ff
        /*05d4*/ 	.word	0x00000060
        /*05d8*/ 	.short	0x010a
        /*05da*/ 	.byte	0x15
	.zero		1


	//   ....[77]....
        /*05dc*/ 	.word	0x00004c60
        /*05e0*/ 	.word	0x00000000
        /*05e4*/ 	.word	0x00000068
        /*05e8*/ 	.short	0x010a
        /*05ea*/ 	.byte	0xff
	.zero		1


	//   ....[78]....
        /*05ec*/ 	.word	0x00004fa0
        /*05f0*/ 	.word	0x00000003
        /*05f4*/ 	.word	0x00000080
        /*05f8*/ 	.short	0x010a
        /*05fa*/ 	.byte	0xff
	.zero		1


	//   ....[79]....
        /*05fc*/ 	.word	0x00005120
        /*0600*/ 	.word	0x00000000
        /*0604*/ 	.word	0x00000000
        /*0608*/ 	.short	0x0101
        /*060a*/ 	.byte	0xff
	.zero		1


	//   ....[80]....
        /*060c*/ 	.word	0x00005cc0
        /*0610*/ 	.word	0x000000ff
        /*0614*/ 	.word	0x00000030
        /*0618*/ 	.short	0x010a
        /*061a*/ 	.byte	0x2c
	.zero		1


	//   ....[81]....
        /*061c*/ 	.word	0x00005df0
        /*0620*/ 	.word	0x0000004a
        /*0624*/ 	.word	0x000000a0
        /*0628*/ 	.short	0x010a
        /*062a*/ 	.byte	0xff
	.zero		1


	//   ....[82]....
        /*062c*/ 	.word	0x00005f60
        /*0630*/ 	.word	0x000000ff
        /*0634*/ 	.word	0x00000030
        /*0638*/ 	.short	0x010a
        /*063a*/ 	.byte	0x2c
	.zero		1


	//   ....[83]....
        /*063c*/ 	.word	0x00006090
        /*0640*/ 	.word	0x0000004a
        /*0644*/ 	.word	0x000000a0
        /*0648*/ 	.short	0x010a
        /*064a*/ 	.byte	0xff
	.zero		1


	//   ....[84]....
        /*064c*/ 	.word	0x000072a0
        /*0650*/ 	.word	0x00000000
        /*0654*/ 	.word	0x00000000
        /*0658*/ 	.short	0x0101
        /*065a*/ 	.byte	0xff
	.zero		1


	//   ....[85]....
        /*065c*/ 	.word	0x000072b0
        /*0660*/ 	.word	0x00000002
        /*0664*/ 	.word	0x00000030
        /*0668*/ 	.short	0x010a
        /*066a*/ 	.byte	0xff
	.zero		1


	//   ....[86]....
        /*066c*/ 	.word	0x00007390
        /*0670*/ 	.word	0x00000002
        /*0674*/ 	.word	0x00000030
        /*0678*/ 	.short	0x010a
        /*067a*/ 	.byte	0xff
	.zero		1


	//   ....[87]....
        /*067c*/ 	.word	0x000086d0
        /*0680*/ 	.word	0x00000000
        /*0684*/ 	.word	0x00000000
        /*0688*/ 	.short	0x0101
        /*068a*/ 	.byte	0xff
	.zero		1


	//   ....[88]....
        /*068c*/ 	.word	0x000086f0
        /*0690*/ 	.word	0x00000006
        /*0694*/ 	.word	0x00000030
        /*0698*/ 	.short	0x010a
        /*069a*/ 	.byte	0xff
	.zero		1


	//   ....[89]....
        /*069c*/ 	.word	0x000087c0
        /*06a0*/ 	.word	0x00000006
        /*06a4*/ 	.word	0x00000030
        /*06a8*/ 	.short	0x010a
        /*06aa*/ 	.byte	0xff
	.zero		1


	//   ....[90]....
        /*06ac*/ 	.word	0x00009af0
        /*06b0*/ 	.word	0x00000000
        /*06b4*/ 	.word	0x00000000
        /*06b8*/ 	.short	0x0101
        /*06ba*/ 	.byte	0xff
	.zero		1


	//   ....[91]....
        /*06bc*/ 	.word	0x00009b10
        /*06c0*/ 	.word	0x00000003
        /*06c4*/ 	.word	0x00000030
        /*06c8*/ 	.short	0x010a
        /*06ca*/ 	.byte	0xff
	.zero		1


	//   ....[92]....
        /*06cc*/ 	.word	0x00009be0
        /*06d0*/ 	.word	0x00000003
        /*06d4*/ 	.word	0x00000030
        /*06d8*/ 	.short	0x010a
        /*06da*/ 	.byte	0xff
	.zero		1


	//   ....[93]....
        /*06dc*/ 	.word	0x0000a090
        /*06e0*/ 	.word	0x000000ff
        /*06e4*/ 	.word	0x00000000
        /*06e8*/ 	.short	0x0101
        /*06ea*/ 	.byte	0x04
	.zero		1


	//   ....[94]....
        /*06ec*/ 	.word	0x0000af70
        /*06f0*/ 	.word	0x00000000
        /*06f4*/ 	.word	0x00000000
        /*06f8*/ 	.short	0x0101
        /*06fa*/ 	.byte	0xff
	.zero		1


	//   ....[95]....
        /*06fc*/ 	.word	0x0000b220
        /*0700*/ 	.word	0x000000ff
        /*0704*/ 	.word	0x00000000
        /*0708*/ 	.short	0x0101
        /*070a*/ 	.byte	0x04
	.zero		1


	//   ....[96]....
        /*070c*/ 	.word	0x0000b240
        /*0710*/ 	.word	0x00000000
        /*0714*/ 	.word	0x000000d0
        /*0718*/ 	.short	0x010a
        /*071a*/ 	.byte	0xff
	.zero		1


	//   ....[97]....
        /*071c*/ 	.word	0x0000b2a0
        /*0720*/ 	.word	0x00000000
        /*0724*/ 	.word	0x00000018
        /*0728*/ 	.short	0x010a
        /*072a*/ 	.byte	0xff
	.zero		1


	//   ....[98]....
        /*072c*/ 	.word	0x0000b300
        /*0730*/ 	.word	0x00000000
        /*0734*/ 	.word	0x00000018
        /*0738*/ 	.short	0x010a
        /*073a*/ 	.byte	0xff
	.zero		1


	//   ....[99]....
        /*073c*/ 	.word	0x0000b350
        /*0740*/ 	.word	0x00000003
        /*0744*/ 	.word	0x00000080
        /*0748*/ 	.short	0x010a
        /*074a*/ 	.byte	0xff
	.zero		1


	//   ....[100]....
        /*074c*/ 	.word	0x0000b3b0
        /*0750*/ 	.word	0x00000000
        /*0754*/ 	.word	0x00000000
        /*0758*/ 	.short	0x010a
        /*075a*/ 	.byte	0xff
	.zero		1


	//   ....[101]....
        /*075c*/ 	.word	0x0000b410
        /*0760*/ 	.word	0x00000000
        /*0764*/ 	.word	0x00000000
        /*0768*/ 	.short	0x010a
        /*076a*/ 	.byte	0xff
	.zero		1


	//   ....[102]....
        /*076c*/ 	.word	0x0000b460
        /*0770*/ 	.word	0x00000002
        /*0774*/ 	.word	0x000000c0
        /*0778*/ 	.short	0x010a
        /*077a*/ 	.byte	0xff
	.zero		1


	//   ....[103]....
        /*077c*/ 	.word	0x0000b4c0
        /*0780*/ 	.word	0x00000002
        /*0784*/ 	.word	0x00000090
        /*0788*/ 	.short	0x010a
        /*078a*/ 	.byte	0xff
	.zero		1


	//   ....[104]....
        /*078c*/ 	.word	0x0000b510
        /*0790*/ 	.word	0x00000002
        /*0794*/ 	.word	0x00000080
        /*0798*/ 	.short	0x010a
        /*079a*/ 	.byte	0xff
	.zero		1


	//   ....[105]....
        /*079c*/ 	.word	0x0000b570
        /*07a0*/ 	.word	0x00000000
        /*07a4*/ 	.word	0x00000090
        /*07a8*/ 	.short	0x010a
        /*07aa*/ 	.byte	0xff
	.zero		1


	//   ....[106]....
        /*07ac*/ 	.word	0x0000b5c0
        /*07b0*/ 	.word	0x00000000
        /*07b4*/ 	.word	0x00000080
        /*07b8*/ 	.short	0x010a
        /*07ba*/ 	.byte	0xff
	.zero		1


	//   ....[107]....
        /*07bc*/ 	.word	0x0000b620
        /*07c0*/ 	.word	0x00000002
        /*07c4*/ 	.word	0x000000b0
        /*07c8*/ 	.short	0x010a
        /*07ca*/ 	.byte	0xff
	.zero		1


	//   ....[108]....
        /*07cc*/ 	.word	0x0000b680
        /*07d0*/ 	.word	0x00000000
        /*07d4*/ 	.word	0x00000000
        /*07d8*/ 	.short	0x010a
        /*07da*/ 	.byte	0xff
	.zero		1


	//   ....[109]....
        /*07dc*/ 	.word	0x0000b6e0
        /*07e0*/ 	.word	0x00000000
        /*07e4*/ 	.word	0x00000000
        /*07e8*/ 	.short	0x010a
        /*07ea*/ 	.byte	0xff
	.zero		1


	//   ....[110]....
        /*07ec*/ 	.word	0x0000b740
        /*07f0*/ 	.word	0x00000000
        /*07f4*/ 	.word	0x00000000
        /*07f8*/ 	.short	0x010a
        /*07fa*/ 	.byte	0xff
	.zero		1


	//   ....[111]....
        /*07fc*/ 	.word	0x0000b790
        /*0800*/ 	.word	0x0000000c
        /*0804*/ 	.word	0x00000080
        /*0808*/ 	.short	0x010a
        /*080a*/ 	.byte	0xff
	.zero		1


	//   ....[112]....
        /*080c*/ 	.word	0x0000b7f0
        /*0810*/ 	.word	0x00000000
        /*0814*/ 	.word	0x00000078
        /*0818*/ 	.short	0x010a
        /*081a*/ 	.byte	0xff
	.zero		1


	//   ....[113]....
        /*081c*/ 	.word	0x0000b850
        /*0820*/ 	.word	0x00000000
        /*0824*/ 	.word	0x00000050
        /*0828*/ 	.short	0x010a
        /*082a*/ 	.byte	0xff
	.zero		1


	//   ....[114]....
        /*082c*/ 	.word	0x0000b8b0
        /*0830*/ 	.word	0x00000000
        /*0834*/ 	.word	0x00000058
        /*0838*/ 	.short	0x010a
        /*083a*/ 	.byte	0xff
	.zero		1


	//   ....[115]....
        /*083c*/ 	.word	0x0000b910
        /*0840*/ 	.word	0x00000000
        /*0844*/ 	.word	0x00000060
        /*0848*/ 	.short	0x010a
        /*084a*/ 	.byte	0xff
	.zero		1


	//   ....[116]....
        /*084c*/ 	.word	0x0000b970
        /*0850*/ 	.word	0x00000000
        /*0854*/ 	.word	0x00000068
        /*0858*/ 	.short	0x010a
        /*085a*/ 	.byte	0xff
	.zero		1


	//   ....[117]....
        /*085c*/ 	.word	0x0000b9d0
        /*0860*/ 	.word	0x00000000
        /*0864*/ 	.word	0x00000050
        /*0868*/ 	.short	0x010a
        /*086a*/ 	.byte	0xff
	.zero		1


	//   ....[118]....
        /*086c*/ 	.word	0x0000ba30
        /*0870*/ 	.word	0x00000000
        /*0874*/ 	.word	0x00000058
        /*0878*/ 	.short	0x010a
        /*087a*/ 	.byte	0xff
	.zero		1


	//   ....[119]....
        /*087c*/ 	.word	0x0000ba90
        /*0880*/ 	.word	0x00000000
        /*0884*/ 	.word	0x00000060
        /*0888*/ 	.short	0x010a
        /*088a*/ 	.byte	0xff
	.zero		1


	//   ....[120]....
        /*088c*/ 	.word	0x0000bae0
        /*0890*/ 	.word	0x00000003
        /*0894*/ 	.word	0x00000080
        /*0898*/ 	.short	0x010a
        /*089a*/ 	.byte	0xff
	.zero		1


	//   ....[121]....
        /*089c*/ 	.word	0x0000bb40
        /*08a0*/ 	.word	0x00000002
        /*08a4*/ 	.word	0x00000030
        /*08a8*/ 	.short	0x010a
        /*08aa*/ 	.byte	0xff
	.zero		1


	//   ....[122]....
        /*08ac*/ 	.word	0x0000bb90
        /*08b0*/ 	.word	0x0000004a
        /*08b4*/ 	.word	0x000000a0
        /*08b8*/ 	.short	0x010a
        /*08ba*/ 	.byte	0xff
	.zero		1


	//   ....[123]....
        /*08bc*/ 	.word	0x0000bbe0
        /*08c0*/ 	.word	0x00000002
        /*08c4*/ 	.word	0x00000030
        /*08c8*/ 	.short	0x010a
        /*08ca*/ 	.byte	0xff
	.zero		1


	//   ....[124]....
        /*08cc*/ 	.word	0x0000bc30
        /*08d0*/ 	.word	0x00000006
        /*08d4*/ 	.word	0x00000030
        /*08d8*/ 	.short	0x010a
        /*08da*/ 	.byte	0xff
	.zero		1


	//   ....[125]....
        /*08dc*/ 	.word	0x0000bc80
        /*08e0*/ 	.word	0x00000003
        /*08e4*/ 	.word	0x00000030
        /*08e8*/ 	.short	0x010a
        /*08ea*/ 	.byte	0xff
	.zero		1


	//----- nvinfo : EIATTR_NUM_MBARRIERS
	.align		4
.L_47:
        /*08ec*/ 	.byte	0x03, 0x38
        /*08ee*/ 	.short	0x001c


	//----- nvinfo : EIATTR_EXIT_INSTR_OFFSETS
	.align		4
        /*08f0*/ 	.byte	0x04, 0x1c
        /*08f2*/ 	.short	(.L_49 - .L_48)


	//   ....[0]....
.L_48:
        /*08f4*/ 	.word	0x00002880


	//   ....[1]....
        /*08f8*/ 	.word	0x00002d90


	//   ....[2]....
        /*08fc*/ 	.word	0x00002df0


	//   ....[3]....
        /*0900*/ 	.word	0x00003b10


	//   ....[4]....
        /*0904*/ 	.word	0x00004c90


	//   ....[5]....
        /*0908*/ 	.word	0x00004cd0


	//   ....[6]....
        /*090c*/ 	.word	0x0000b100


	//   ....[7]....
        /*0910*/ 	.word	0x0000b180


	//   ....[8]....
        /*0914*/ 	.word	0x0000b1b0


	//   ....[9]....
        /*0918*/ 	.word	0x0000b230


	//----- nvinfo : EIATTR_MAX_THREADS
	.align		4
.L_49:
        /*091c*/ 	.byte	0x04, 0x05
        /*091e*/ 	.short	(.L_51 - .L_50)
.L_50:
        /*0920*/ 	.word	0x00000100
        /*0924*/ 	.word	0x00000001
        /*0928*/ 	.word	0x00000001


	//----- nvinfo : EIATTR_CRS_STACK_SIZE
	.align		4
.L_51:
        /*092c*/ 	.byte	0x04, 0x1e
        /*092e*/ 	.short	(.L_53 - .L_52)
.L_52:
        /*0930*/ 	.word	0x00000000


	//----- nvinfo : EIATTR_CBANK_PARAM_SIZE
	.align		4
.L_53:
        /*0934*/ 	.byte	0x03, 0x19
        /*0936*/ 	.short	0x0800


	//----- nvinfo : EIATTR_PARAM_CBANK
	.align		4
        /*0938*/ 	.byte	0x04, 0x0a
        /*093a*/ 	.short	(.L_55 - .L_54)
	.align		4
.L_54:
        /*093c*/ 	.word	index@(.nv.constant0._ZN7cutlass13device_kernelINS_4gemm6kernel13GemmUniversalIN4cute5tupleIJiiiiEEENS1_10collective13CollectiveMmaINS1_35MainloopSm100TmaUmmaWarpSpecializedILi3ELi2ELi2ENS5_IJNS4_1CILi1EEENSA_ILi2EEESB_EEEEENS5_IJNSA_ILi128EEENSA_ILi256EEENSA_ILi32EEEEEENS_10bfloat16_tENS5_IJlSB_lEEESJ_SK_NS4_8TiledMMAINS4_8MMA_AtomIJNS4_20SM100_MMA_F16BF16_SSISJ_SJ_fLi128ELi256ELNS4_4UMMA5MajorE0ELSP_0ELNSO_7ScaleInE0ELSQ_0EEEEEENS4_6LayoutINS5_IJSB_SB_SB_EEENS5_IJNSA_ILi0EEESV_SV_EEEEENS5_IJNS4_10UnderscoreESY_SY_EEEEENS4_23SM90_TMA_LOAD_MULTICASTENS4_14ComposedLayoutINS4_7SwizzleILi2ELi4ELi3EEENS4_18smem_ptr_flag_bitsILi16EEENST_INS5_IJNSA_ILi8EEESH_EEENS5_IJSH_SB_EEEEEEEvNS4_8identityENS4_13SM90_TMA_LOADES1B_vS1C_EENS_8epilogue10collective18CollectiveEpilogueINS1F_23Sm100TmaWarpSpecializedILi4ELi2ELi64ELb1ELb0EEEJSI_NS5_IJNST_ISF_SB_EENST_INSA_ILi64EEESB_EEEEESJ_SK_SJ_SK_NS1F_6fusion15FusionCallbacksIS1J_NS1O_17LinearCombinationISJ_fSJ_fLNS_15FloatRoundStyleE2EEESI_S1N_JEEENS4_5SM1004TMEM4LOAD26SM100_TMEM_LOAD_32dp32b64xES1D_NS12_INS13_ILi3ELi4ELi3EEES16_NST_INS5_IJS17_S1L_EEENS5_IJS1L_SB_EEEEEEENS4_39AutoVectorizingCopyWithAssumedAlignmentILi128EEENS4_14SM90_TMA_STOREES22_S24_S24_EEEvvEEEEvNT_6ParamsE)
        /*0940*/ 	.short	0x0380
        /*0942*/ 	.short	0x0800


	//----- nvinfo : EIATTR_SW_WAR
	.align		4
.L_55:
        /*0944*/ 	.byte	0x04, 0x36
        /*0946*/ 	.short	(.L_57 - .L_56)
.L_56:
        /*0948*/ 	.word	0x00000008
.L_57:


//--------------------- .nv.callgraph             --------------------------
	.section	.nv.callgraph,"",@"SHT_CUDA_CALLGRAPH"
	.align	4
	.sectionentsize	8
	.align		4
        /*0000*/ 	.word	0x00000000
	.align		4
        /*0004*/ 	.word	0xffffffff
	.align		4
        /*0008*/ 	.word	index@(_ZN7cutlass13device_kernelINS_4gemm6kernel13GemmUniversalIN4cute5tupleIJiiiiEEENS1_10collective13CollectiveMmaINS1_35MainloopSm100TmaUmmaWarpSpecializedILi3ELi2ELi2ENS5_IJNS4_1CILi1EEENSA_ILi2EEESB_EEEEENS5_IJNSA_ILi128EEENSA_ILi256EEENSA_ILi32EEEEEENS_10bfloat16_tENS5_IJlSB_lEEESJ_SK_NS4_8TiledMMAINS4_8MMA_AtomIJNS4_20SM100_MMA_F16BF16_SSISJ_SJ_fLi128ELi256ELNS4_4UMMA5MajorE0ELSP_0ELNSO_7ScaleInE0ELSQ_0EEEEEENS4_6LayoutINS5_IJSB_SB_SB_EEENS5_IJNSA_ILi0EEESV_SV_EEEEENS5_IJNS4_10UnderscoreESY_SY_EEEEENS4_23SM90_TMA_LOAD_MULTICASTENS4_14ComposedLayoutINS4_7SwizzleILi2ELi4ELi3EEENS4_18smem_ptr_flag_bitsILi16EEENST_INS5_IJNSA_ILi8EEESH_EEENS5_IJSH_SB_EEEEEEEvNS4_8identityENS4_13SM90_TMA_LOADES1B_vS1C_EENS_8epilogue10collective18CollectiveEpilogueINS1F_23Sm100TmaWarpSpecializedILi4ELi2ELi64ELb1ELb0EEEJSI_NS5_IJNST_ISF_SB_EENST_INSA_ILi64EEESB_EEEEESJ_SK_SJ_SK_NS1F_6fusion15FusionCallbacksIS1J_NS1O_17LinearCombinationISJ_fSJ_fLNS_15FloatRoundStyleE2EEESI_S1N_JEEENS4_5SM1004TMEM4LOAD26SM100_TMEM_LOAD_32dp32b64xES1D_NS12_INS13_ILi3ELi4ELi3EEES16_NST_INS5_IJS17_S1L_EEENS5_IJS1L_SB_EEEEEEENS4_39AutoVectorizingCopyWithAssumedAlignmentILi128EEENS4_14SM90_TMA_STOREES22_S24_S24_EEEvvEEEEvNT_6ParamsE)
	.align		4
        /*000c*/ 	.word	index@(__assertfail)
	.align		4
        /*0010*/ 	.word	0x00000000
	.align		4
        /*0014*/ 	.word	0xfffffffe
	.align		4
        /*0018*/ 	.word	0x00000000
	.align		4
        /*001c*/ 	.word	0xfffffffd
	.align		4
        /*0020*/ 	.word	0x00000000
	.align		4
        /*0024*/ 	.word	0xfffffffc


//--------------------- .nv.constant4             --------------------------
	.section	.nv.constant4,"a",@progbits
	.align	8
	.align		8
.nv.constant4:
        /*0000*/ 	.dword	__assertfail
	.align		8
        /*0008*/ 	.dword	__unnamed_1
	.align		8
        /*0010*/ 	.dword	__unnamed_2
	.align		8
        /*0018*/ 	.dword	_ZN39_INTERNAL_16e07459_4_k_cu_80fc9267_74004cuda3std3__45__cpo5beginE
	.align		8
        /*0020*/ 	.dword	_ZN39_INTERNAL_16e07459_4_k_cu_80fc9267_74004cuda3std3__45__cpo3endE
	.align		8
        /*0028*/ 	.dword	_ZN39_INTERNAL_16e07459_4_k_cu_80fc9267_74004cuda3std3__45__cpo6cbeginE
	.align		8
        /*0030*/ 	.dword	_ZN39_INTERNAL_16e07459_4_k_cu_80fc9267_74004cuda3std3__45__cpo4cendE
	.align		8
        /*0038*/ 	.dword	_ZN39_INTERNAL_16e07459_4_k_cu_80fc9267_74004cuda3std3__441_GLOBAL__N__16e07459_4_k_cu_80fc9267_74006ignoreE
	.align		8
        /*0040*/ 	.dword	_ZN39_INTERNAL_16e07459_4_k_cu_80fc9267_74004cuda3std3__419piecewise_constructE
	.align		8
        /*0048*/ 	.dword	_ZN39_INTERNAL_16e07459_4_k_cu_80fc9267_74004cuda3std3__48in_placeE
	.align		8
        /*0050*/ 	.dword	_ZN39_INTERNAL_16e07459_4_k_cu_80fc9267_74004cuda3std6ranges3__45__cpo4swapE
	.align		8
        /*0058*/ 	.dword	_ZN39_INTERNAL_16e07459_4_k_cu_80fc9267_74004cuda3std6ranges3__45__cpo9iter_moveE
	.align		8
        /*0060*/ 	.dword	_ZN39_INTERNAL_16e07459_4_k_cu_80fc9267_74004cute7productE
	.align		8
        /*0068*/ 	.dword	_ZN39_INTERNAL_16e07459_4_k_cu_80fc9267_74004cute1_E
	.align		8
        /*0070*/ 	.dword	$str$25
	.align		8
        /*0078*/ 	.dword	$str$26
	.align		8
        /*0080*/ 	.dword	$str$27
	.align		8
        /*0088*/ 	.dword	$str$28


//--------------------- .text._ZN7cutlass13device_kernelINS_4gemm6kernel13GemmUniversalIN4cute5tupleIJiiiiEEENS1_10collective13CollectiveMmaINS1_35MainloopSm100TmaUmmaWarpSpecializedILi3ELi2ELi2ENS5_IJNS4_1CILi1EEENSA_ILi2EEESB_EEEEENS5_IJNSA_ILi128EEENSA_ILi256EEENSA_ILi32EEEEEENS_10bfloat16_tENS5_IJlSB_lEEESJ_SK_NS4_8TiledMMAINS4_8MMA_AtomIJNS4_20SM100_MMA_F16BF16_SSISJ_SJ_fLi128ELi256ELNS4_4UMMA5MajorE0ELSP_0ELNSO_7ScaleInE0ELSQ_0EEEEEENS4_6LayoutINS5_IJSB_SB_SB_EEENS5_IJNSA_ILi0EEESV_SV_EEEEENS5_IJNS4_10UnderscoreESY_SY_EEEEENS4_23SM90_TMA_LOAD_MULTICASTENS4_14ComposedLayoutINS4_7SwizzleILi2ELi4ELi3EEENS4_18smem_ptr_flag_bitsILi16EEENST_INS5_IJNSA_ILi8EEESH_EEENS5_IJSH_SB_EEEEEEEvNS4_8identityENS4_13SM90_TMA_LOADES1B_vS1C_EENS_8epilogue10collective18CollectiveEpilogueINS1F_23Sm100TmaWarpSpecializedILi4ELi2ELi64ELb1ELb0EEEJSI_NS5_IJNST_ISF_SB_EENST_INSA_ILi64EEESB_EEEEESJ_SK_SJ_SK_NS1F_6fusion15FusionCallbacksIS1J_NS1O_17LinearCombinationISJ_fSJ_fLNS_15FloatRoundStyleE2EEESI_S1N_JEEENS4_5SM1004TMEM4LOAD26SM100_TMEM_LOAD_32dp32b64xES1D_NS12_INS13_ILi3ELi4ELi3EEES16_NST_INS5_IJS17_S1L_EEENS5_IJS1L_SB_EEEEEEENS4_39AutoVectorizingCopyWithAssumedAlignmentILi128EEENS4_14SM90_TMA_STOREES22_S24_S24_EEEvvEEEEvNT_6ParamsE --------------------------
	.section	.text._ZN7cutlass13device_kernelINS_4gemm6kernel13GemmUniversalIN4cute5tupleIJiiiiEEENS1_10collective13CollectiveMmaINS1_35MainloopSm100TmaUmmaWarpSpecializedILi3ELi2ELi2ENS5_IJNS4_1CILi1EEENSA_ILi2EEESB_EEEEENS5_IJNSA_ILi128EEENSA_ILi256EEENSA_ILi32EEEEEENS_10bfloat16_tENS5_IJlSB_lEEESJ_SK_NS4_8TiledMMAINS4_8MMA_AtomIJNS4_20SM100_MMA_F16BF16_SSISJ_SJ_fLi128ELi256ELNS4_4UMMA5MajorE0ELSP_0ELNSO_7ScaleInE0ELSQ_0EEEEEENS4_6LayoutINS5_IJSB_SB_SB_EEENS5_IJNSA_ILi0EEESV_SV_EEEEENS5_IJNS4_10UnderscoreESY_SY_EEEEENS4_23SM90_TMA_LOAD_MULTICASTENS4_14ComposedLayoutINS4_7SwizzleILi2ELi4ELi3EEENS4_18smem_ptr_flag_bitsILi16EEENST_INS5_IJNSA_ILi8EEESH_EEENS5_IJSH_SB_EEEEEEEvNS4_8identityENS4_13SM90_TMA_LOADES1B_vS1C_EENS_8epilogue10collective18CollectiveEpilogueINS1F_23Sm100TmaWarpSpecializedILi4ELi2ELi64ELb1ELb0EEEJSI_NS5_IJNST_ISF_SB_EENST_INSA_ILi64EEESB_EEEEESJ_SK_SJ_SK_NS1F_6fusion15FusionCallbacksIS1J_NS1O_17LinearCombinationISJ_fSJ_fLNS_15FloatRoundStyleE2EEESI_S1N_JEEENS4_5SM1004TMEM4LOAD26SM100_TMEM_LOAD_32dp32b64xES1D_NS12_INS13_ILi3ELi4ELi3EEES16_NST_INS5_IJS17_S1L_EEENS5_IJS1L_SB_EEEEEEENS4_39AutoVectorizingCopyWithAssumedAlignmentILi128EEENS4_14SM90_TMA_STOREES22_S24_S24_EEEvvEEEEvNT_6ParamsE,"ax",@progbits
	.align	128
.text._ZN7cutlass13device_kernelINS_4gemm6kernel13GemmUniversalIN4cute5tupleIJiiiiEEENS1_10collective13CollectiveMmaINS1_35MainloopSm100TmaUmmaWarpSpecializedILi3ELi2ELi2ENS5_IJNS4_1CILi1EEENSA_ILi2EEESB_EEEEENS5_IJNSA_ILi128EEENSA_ILi256EEENSA_ILi32EEEEEENS_10bfloat16_tENS5_IJlSB_lEEESJ_SK_NS4_8TiledMMAINS4_8MMA_AtomIJNS4_20SM100_MMA_F16BF16_SSISJ_SJ_fLi128ELi256ELNS4_4UMMA5MajorE0ELSP_0ELNSO_7ScaleInE0ELSQ_0EEEEEENS4_6LayoutINS5_IJSB_SB_SB_EEENS5_IJNSA_ILi0EEESV_SV_EEEEENS5_IJNS4_10UnderscoreESY_SY_EEEEENS4_23SM90_TMA_LOAD_MULTICASTENS4_14ComposedLayoutINS4_7SwizzleILi2ELi4ELi3EEENS4_18smem_ptr_flag_bitsILi16EEENST_INS5_IJNSA_ILi8EEESH_EEENS5_IJSH_SB_EEEEEEEvNS4_8identityENS4_13SM90_TMA_LOADES1B_vS1C_EENS_8epilogue10collective18CollectiveEpilogueINS1F_23Sm100TmaWarpSpecializedILi4ELi2ELi64ELb1ELb0EEEJSI_NS5_IJNST_ISF_SB_EENST_INSA_ILi64EEESB_EEEEESJ_SK_SJ_SK_NS1F_6fusion15FusionCallbacksIS1J_NS1O_17LinearCombinationISJ_fSJ_fLNS_15FloatRoundStyleE2EEESI_S1N_JEEENS4_5SM1004TMEM4LOAD26SM100_TMEM_LOAD_32dp32b64xES1D_NS12_INS13_ILi3ELi4ELi3EEES16_NST_INS5_IJS17_S1L_EEENS5_IJS1L_SB_EEEEEEENS4_39AutoVectorizingCopyWithAssumedAlignmentILi128EEENS4_14SM90_TMA_STOREES22_S24_S24_EEEvvEEEEvNT_6ParamsE:
        .type           _ZN7cutlass13device_kernelINS_4gemm6kernel13GemmUniversalIN4cute5tupleIJiiiiEEENS1_10collective13CollectiveMmaINS1_35MainloopSm100TmaUmmaWarpSpecializedILi3ELi2ELi2ENS5_IJNS4_1CILi1EEENSA_ILi2EEESB_EEEEENS5_IJNSA_ILi128EEENSA_ILi256EEENSA_ILi32EEEEEENS_10bfloat16_tENS5_IJlSB_lEEESJ_SK_NS4_8TiledMMAINS4_8MMA_AtomIJNS4_20SM100_MMA_F16BF16_SSISJ_SJ_fLi128ELi256ELNS4_4UMMA5MajorE0ELSP_0ELNSO_7ScaleInE0ELSQ_0EEEEEENS4_6LayoutINS5_IJSB_SB_SB_EEENS5_IJNSA_ILi0EEESV_SV_EEEEENS5_IJNS4_10UnderscoreESY_SY_EEEEENS4_23SM90_TMA_LOAD_MULTICASTENS4_14ComposedLayoutINS4_7SwizzleILi2ELi4ELi3EEENS4_18smem_ptr_flag_bitsILi16EEENST_INS5_IJNSA_ILi8EEESH_EEENS5_IJSH_SB_EEEEEEEvNS4_8identityENS4_13SM90_TMA_LOADES1B_vS1C_EENS_8epilogue10collective18CollectiveEpilogueINS1F_23Sm100TmaWarpSpecializedILi4ELi2ELi64ELb1ELb0EEEJSI_NS5_IJNST_ISF_SB_EENST_INSA_ILi64EEESB_EEEEESJ_SK_SJ_SK_NS1F_6fusion15FusionCallbacksIS1J_NS1O_17LinearCombinationISJ_fSJ_fLNS_15FloatRoundStyleE2EEESI_S1N_JEEENS4_5SM1004TMEM4LOAD26SM100_TMEM_LOAD_32dp32b64xES1D_NS12_INS13_ILi3ELi4ELi3EEES16_NST_INS5_IJS17_S1L_EEENS5_IJS1L_SB_EEEEEEENS4_39AutoVectorizingCopyWithAssumedAlignmentILi128EEENS4_14SM90_TMA_STOREES22_S24_S24_EEEvvEEEEvNT_6ParamsE,@function
        .size           _ZN7cutlass13device_kernelINS_4gemm6kernel13GemmUniversalIN4cute5tupleIJiiiiEEENS1_10collective13CollectiveMmaINS1_35MainloopSm100TmaUmmaWarpSpecializedILi3ELi2ELi2ENS5_IJNS4_1CILi1EEENSA_ILi2EEESB_EEEEENS5_IJNSA_ILi128EEENSA_ILi256EEENSA_ILi32EEEEEENS_10bfloat16_tENS5_IJlSB_lEEESJ_SK_NS4_8TiledMMAINS4_8MMA_AtomIJNS4_20SM100_MMA_F16BF16_SSISJ_SJ_fLi128ELi256ELNS4_4UMMA5MajorE0ELSP_0ELNSO_7ScaleInE0ELSQ_0EEEEEENS4_6LayoutINS5_IJSB_SB_SB_EEENS5_IJNSA_ILi0EEESV_SV_EEEEENS5_IJNS4_10UnderscoreESY_SY_EEEEENS4_23SM90_TMA_LOAD_MULTICASTENS4_14ComposedLayoutINS4_7SwizzleILi2ELi4ELi3EEENS4_18smem_ptr_flag_bitsILi16EEENST_INS5_IJNSA_ILi8EEESH_EEENS5_IJSH_SB_EEEEEEEvNS4_8identityENS4_13SM90_TMA_LOADES1B_vS1C_EENS_8epilogue10collective18CollectiveEpilogueINS1F_23Sm100TmaWarpSpecializedILi4ELi2ELi64ELb1ELb0EEEJSI_NS5_IJNST_ISF_SB_EENST_INSA_ILi64EEESB_EEEEESJ_SK_SJ_SK_NS1F_6fusion15FusionCallbacksIS1J_NS1O_17LinearCombinationISJ_fSJ_fLNS_15FloatRoundStyleE2EEESI_S1N_JEEENS4_5SM1004TMEM4LOAD26SM100_TMEM_LOAD_32dp32b64xES1D_NS12_INS13_ILi3ELi4ELi3EEES16_NST_INS5_IJS17_S1L_EEENS5_IJS1L_SB_EEEEEEENS4_39AutoVectorizingCopyWithAssumedAlignmentILi128EEENS4_14SM90_TMA_STOREES22_S24_S24_EEEvvEEEEvNT_6ParamsE,(.L_x_174 - _ZN7cutlass13device_kernelINS_4gemm6kernel13GemmUniversalIN4cute5tupleIJiiiiEEENS1_10collective13CollectiveMmaINS1_35MainloopSm100TmaUmmaWarpSpecializedILi3ELi2ELi2ENS5_IJNS4_1CILi1EEENSA_ILi2EEESB_EEEEENS5_IJNSA_ILi128EEENSA_ILi256EEENSA_ILi32EEEEEENS_10bfloat16_tENS5_IJlSB_lEEESJ_SK_NS4_8TiledMMAINS4_8MMA_AtomIJNS4_20SM100_MMA_F16BF16_SSISJ_SJ_fLi128ELi256ELNS4_4UMMA5MajorE0ELSP_0ELNSO_7ScaleInE0ELSQ_0EEEEEENS4_6LayoutINS5_IJSB_SB_SB_EEENS5_IJNSA_ILi0EEESV_SV_EEEEENS5_IJNS4_10UnderscoreESY_SY_EEEEENS4_23SM90_TMA_LOAD_MULTICASTENS4_14ComposedLayoutINS4_7SwizzleILi2ELi4ELi3EEENS4_18smem_ptr_flag_bitsILi16EEENST_INS5_IJNSA_ILi8EEESH_EEENS5_IJSH_SB_EEEEEEEvNS4_8identityENS4_13SM90_TMA_LOADES1B_vS1C_EENS_8epilogue10collective18CollectiveEpilogueINS1F_23Sm100TmaWarpSpecializedILi4ELi2ELi64ELb1ELb0EEEJSI_NS5_IJNST_ISF_SB_EENST_INSA_ILi64EEESB_EEEEESJ_SK_SJ_SK_NS1F_6fusion15FusionCallbacksIS1J_NS1O_17LinearCombinationISJ_fSJ_fLNS_15FloatRoundStyleE2EEESI_S1N_JEEENS4_5SM1004TMEM4LOAD26SM100_TMEM_LOAD_32dp32b64xES1D_NS12_INS13_ILi3ELi4ELi3EEES16_NST_INS5_IJS17_S1L_EEENS5_IJS1L_SB_EEEEEEENS4_39AutoVectorizingCopyWithAssumedAlignmentILi128EEENS4_14SM90_TMA_STOREES22_S24_S24_EEEvvEEEEvNT_6ParamsE)
        .other          _ZN7cutlass13device_kernelINS_4gemm6kernel13GemmUniversalIN4cute5tupleIJiiiiEEENS1_10collective13CollectiveMmaINS1_35MainloopSm100TmaUmmaWarpSpecializedILi3ELi2ELi2ENS5_IJNS4_1CILi1EEENSA_ILi2EEESB_EEEEENS5_IJNSA_ILi128EEENSA_ILi256EEENSA_ILi32EEEEEENS_10bfloat16_tENS5_IJlSB_lEEESJ_SK_NS4_8TiledMMAINS4_8MMA_AtomIJNS4_20SM100_MMA_F16BF16_SSISJ_SJ_fLi128ELi256ELNS4_4UMMA5MajorE0ELSP_0ELNSO_7ScaleInE0ELSQ_0EEEEEENS4_6LayoutINS5_IJSB_SB_SB_EEENS5_IJNSA_ILi0EEESV_SV_EEEEENS5_IJNS4_10UnderscoreESY_SY_EEEEENS4_23SM90_TMA_LOAD_MULTICASTENS4_14ComposedLayoutINS4_7SwizzleILi2ELi4ELi3EEENS4_18smem_ptr_flag_bitsILi16EEENST_INS5_IJNSA_ILi8EEESH_EEENS5_IJSH_SB_EEEEEEEvNS4_8identityENS4_13SM90_TMA_LOADES1B_vS1C_EENS_8epilogue10collective18CollectiveEpilogueINS1F_23Sm100TmaWarpSpecializedILi4ELi2ELi64ELb1ELb0EEEJSI_NS5_IJNST_ISF_SB_EENST_INSA_ILi64EEESB_EEEEESJ_SK_SJ_SK_NS1F_6fusion15FusionCallbacksIS1J_NS1O_17LinearCombinationISJ_fSJ_fLNS_15FloatRoundStyleE2EEESI_S1N_JEEENS4_5SM1004TMEM4LOAD26SM100_TMEM_LOAD_32dp32b64xES1D_NS12_INS13_ILi3ELi4ELi3EEES16_NST_INS5_IJS17_S1L_EEENS5_IJS1L_SB_EEEEEEENS4_39AutoVectorizingCopyWithAssumedAlignmentILi128EEENS4_14SM90_TMA_STOREES22_S24_S24_EEEvvEEEEvNT_6ParamsE,@"STO_CUDA_ENTRY STV_DEFAULT"
_ZN7cutlass13device_kernelINS_4gemm6kernel13GemmUniversalIN4cute5tupleIJiiiiEEENS1_10collective13CollectiveMmaINS1_35MainloopSm100TmaUmmaWarpSpecializedILi3ELi2ELi2ENS5_IJNS4_1CILi1EEENSA_ILi2EEESB_EEEEENS5_IJNSA_ILi128EEENSA_ILi256EEENSA_ILi32EEEEEENS_10bfloat16_tENS5_IJlSB_lEEESJ_SK_NS4_8TiledMMAINS4_8MMA_AtomIJNS4_20SM100_MMA_F16BF16_SSISJ_SJ_fLi128ELi256ELNS4_4UMMA5MajorE0ELSP_0ELNSO_7ScaleInE0ELSQ_0EEEEEENS4_6LayoutINS5_IJSB_SB_SB_EEENS5_IJNSA_ILi0EEESV_SV_EEEEENS5_IJNS4_10UnderscoreESY_SY_EEEEENS4_23SM90_TMA_LOAD_MULTICASTENS4_14ComposedLayoutINS4_7SwizzleILi2ELi4ELi3EEENS4_18smem_ptr_flag_bitsILi16EEENST_INS5_IJNSA_ILi8EEESH_EEENS5_IJSH_SB_EEEEEEEvNS4_8identityENS4_13SM90_TMA_LOADES1B_vS1C_EENS_8epilogue10collective18CollectiveEpilogueINS1F_23Sm100TmaWarpSpecializedILi4ELi2ELi64ELb1ELb0EEEJSI_NS5_IJNST_ISF_SB_EENST_INSA_ILi64EEESB_EEEEESJ_SK_SJ_SK_NS1F_6fusion15FusionCallbacksIS1J_NS1O_17LinearCombinationISJ_fSJ_fLNS_15FloatRoundStyleE2EEESI_S1N_JEEENS4_5SM1004TMEM4LOAD26SM100_TMEM_LOAD_32dp32b64xES1D_NS12_INS13_ILi3ELi4ELi3EEES16_NST_INS5_IJS17_S1L_EEENS5_IJS1L_SB_EEEEEEENS4_39AutoVectorizingCopyWithAssumedAlignmentILi128EEENS4_14SM90_TMA_STOREES22_S24_S24_EEEvvEEEEvNT_6ParamsE:
[----:B------:R-:W1:Y:S01]  /*0000*/  LDC R1, c[0x0][0x37c] ;  /* 0x0000df00ff017b82 */ /* 0x000e620000000800 */
[----:B------:R-:W2:Y:S01]  /*0010*/  S2R R160, SR_TID.X ;  /* 0x0000000000a07919 */ /* 0x000ea20000002100 */
[----:B------:R-:W3:Y:S01]  /*0020*/  LDCU.64 UR8, c[0x0][0x890] ;  /* 0x00011200ff0877ac */ /* 0x000ee20008000a00 */
[----:B------:R-:W-:Y:S02]  /*0030*/  PRMT R142, RZ, 0x7610, R142 ;  /* 0x00007610ff8e7816 */ /* 0x000fe4000000008e */
[----:B------:R-:W-:Y:S01]  /*0040*/  ELECT P3, URZ, PT ;  /* 0x0000000000ff782f */ /* 0x000fe20003860000 */
[----:B---3--:R-:W-:-:S04]  /*0050*/  UISETP.NE.U32.AND UP0, UPT, UR8, URZ, UPT ;  /* 0x000000ff0800728c */ /* 0x008fc8000bf05070 */
[----:B------:R-:W-:Y:S01]  /*0060*/  UISETP.NE.AND.EX UP0, UPT, UR9, URZ, UPT, UP0 ;  /* 0x000000ff0900728c */ /* 0x000fe2000bf05300 */
[----:B--2---:R-:W-:-:S05]  /*0070*/  SHF.R.U32.HI R143, RZ, 0x5, R160 ;  /* 0x00000005ff8f7819 */ /* 0x004fca00000116a0 */
[----:B------:R-:W2:Y:S02]  /*0080*/  SHFL.IDX PT, R0, R143, RZ, 0x1f ;  /* 0x00001fff8f007589 */ /* 0x000ea400000e0000 */
[----:B--2---:R-:W-:Y:S01]  /*0090*/  R2UR UR17, R0 ;  /* 0x00000000001172ca */ /* 0x004fe200000e0000 */
[----:B-1----:R-:W-:-:S14]  /*00a0*/  BRA.U UP0, `(.L_x_0) ;  /* 0x0000000100307547 */ /* 0x002fdc000b800000 */
[----:B------:R-:W1:Y:S02]  /*00b0*/  LDCU.64 UR4, c[0x0][0x888] ;  /* 0x00011100ff0477ac */ /* 0x000e640008000a00 */
[----:B-1----:R-:W-:-:S04]  /*00c0*/  UISETP.NE.U32.AND UP0, UPT, UR4, URZ, UPT ;  /* 0x000000ff0400728c */ /* 0x002fc8000bf05070 */
[----:B------:R-:W-:-:S09]  /*00d0*/  UISETP.NE.AND.EX UP0, UPT, UR5, URZ, UPT, UP0 ;  /* 0x000000ff0500728c */ /* 0x000fd2000bf05300 */
[----:B------:R-:W-:Y:S05]  /*00e0*/  BRA.U !UP0, `(.L_x_1) ;  /* 0x0000000108147547 */ /* 0x000fea000b800000 */
[----:B------:R-:W1:Y:S01]  /*00f0*/  LDC.64 R2, c[0x0][0x888] ;  /* 0x00022200ff027b82 */ /* 0x000e620000000a00 */
[----:B------:R-:W1:Y:S02]  /*0100*/  LDCU.64 UR4, c[0x0][0x358] ;  /* 0x00006b00ff0477ac */ /* 0x000e640008000a00 */
[----:B-1----:R1:W5:Y:S01]  /*0110*/  LDG.E R73, desc[UR4][R2.64] ;  /* 0x0000000402497981 */ /* 0x002362000c1e1900 */
[----:B------:R-:W-:Y:S01]  /*0120*/  HFMA2 R142, -RZ, RZ, 0, 5.9604644775390625e-08 ;  /* 0x00000001ff8e7431 */ /* 0x000fe200000001ff */
[----:B------:R-:W-:Y:S05]  /*0130*/  BRA `(.L_x_0) ;  /* 0x00000000000c7947 */ /* 0x000fea0003800000 */
.L_x_1:
[----:B------:R-:W1:Y:S01]  /*0140*/  LDCU UR4, c[0x0][0x880] ;  /* 0x00011000ff0477ac */ /* 0x000e620008000800 */
[----:B------:R-:W-:Y:S01]  /*0150*/  HFMA2 R142, -RZ, RZ, 0, 5.9604644775390625e-08 ;  /* 0x00000001ff8e7431 */ /* 0x000fe200000001ff */
[----:B-1----:R-:W-:-:S07]  /*0160*/  MOV R73, UR4 ;  /* 0x0000000400497c02 */ /* 0x002fce0008000f00 */
.L_x_0:
[----:B------:R-:W2:Y:S02]  /*0170*/  LDCU.64 UR4, c[0x0][0x8b0] ;  /* 0x00011600ff0477ac */ /* 0x000ea40008000a00 */
[----:B--2---:R-:W-:-:S04]  /*0180*/  UISETP.NE.U32.AND UP0, UPT, UR4, URZ, UPT ;  /* 0x000000ff0400728c */ /* 0x004fc8000bf05070 */
[----:B------:R-:W-:-:S09]  /*0190*/  UISETP.NE.AND.EX UP0, UPT, UR5, URZ, UPT, UP0 ;  /* 0x000000ff0500728c */ /* 0x000fd2000bf05300 */
[----:B------:R-:W-:Y:S05]  /*01a0*/  BRA.U UP0, `(.L_x_2) ;  /* 0x0000000100287547 */ /* 0x000fea000b800000 */
[----:B------:R-:W2:Y:S02]  /*01b0*/  LDCU.64 UR4, c[0x0][0x8a8] ;  /* 0x00011500ff0477ac */ /* 0x000ea40008000a00 */
[----:B--2---:R-:W-:-:S04]  /*01c0*/  UISETP.NE.U32.AND UP0, UPT, UR4, URZ, UPT ;  /* 0x000000ff0400728c */ /* 0x004fc8000bf05070 */
[----:B------:R-:W-:-:S09]  /*01d0*/  UISETP.NE.AND.EX UP0, UPT, UR5, URZ, UPT, UP0 ;  /* 0x000000ff0500728c */ /* 0x000fd2000bf05300 */
[----:B------:R-:W-:Y:S05]  /*01e0*/  BRA.U !UP0, `(.L_x_3) ;  /* 0x0000000108107547 */ /* 0x000fea000b800000 */
[----:B------:R-:W2:Y:S01]  /*01f0*/  LDC.64 R70, c[0x0][0x8a8] ;  /* 0x00022a00ff467b82 */ /* 0x000ea20000000a00 */
[----:B------:R-:W2:Y:S02]  /*0200*/  LDCU.64 UR4, c[0x0][0x358] ;  /* 0x00006b00ff0477ac */ /* 0x000ea40008000a00 */
[----:B--2---:R2:W5:Y:S01]  /*0210*/  LDG.E R70, desc[UR4][R70.64] ;  /* 0x0000000446467981 */ /* 0x004562000c1e1900 */
[----:B------:R-:W-:Y:S05]  /*0220*/  BRA `(.L_x_2) ;  /* 0x0000000000087947 */ /* 0x000fea0003800000 */
.L_x_3:
[----:B------:R-:W2:Y:S02]  /*0230*/  LDCU UR4, c[0x0][0x8a0] ;  /* 0x00011400ff0477ac */ /* 0x000ea40008000800 */
[----:B--2---:R-:W-:Y:S02]  /*0240*/  MOV R70, UR4 ;  /* 0x0000000400467c02 */ /* 0x004fe40008000f00 */
.L_x_2:
[----:B------:R-:W-:Y:S01]  /*0250*/  IMAD.U32 R0, RZ, RZ, UR17 ;  /* 0x00000011ff007e24 */ /* 0x000fe2000f8e00ff */
[----:B------:R-:W-:Y:S04]  /*0260*/  BSSY.RECONVERGENT B0, `(.L_x_4) ;  /* 0x000000c000007945 */ /* 0x000fe80003800200 */
[C---:B------:R-:W-:Y:S02]  /*0270*/  ISETP.NE.OR P1, PT, R0.reuse, 0x1, !P3 ;  /* 0x000000010000780c */ /* 0x040fe40005f25670 */
[----:B------:R-:W-:-:S11]  /*0280*/  ISETP.NE.OR P0, PT, R0, 0x3, !P3 ;  /* 0x000000030000780c */ /* 0x000fd60005f05670 */
[----:B------:R-:W-:Y:S05]  /*0290*/  @P1 BRA `(.L_x_5) ;  /* 0x0000000000201947 */ /* 0x000fea0003800000 */
[----:B------:R-:W3:Y:S02]  /*02a0*/  LDCU.64 UR4, c[0x0][0x348] ;  /* 0x00006900ff0477ac */ /* 0x000ee40008000a00 */
[----:B---3--:R-:W-:Y:S02]  /*02b0*/  UIADD3 UR6, UP1, UPT, UR4, 0x80, URZ ;  /* 0x0000008004067890 */ /* 0x008fe4000ff3e0ff */
[----:B------:R-:W-:Y:S02]  /*02c0*/  UIADD3 UR4, UP0, UPT, UR4, 0x180, URZ ;  /* 0x0000018004047890 */ /* 0x000fe4000ff1e0ff */
[----:B------:R-:W-:Y:S02]  /*02d0*/  UIADD3.X UR7, UPT, UPT, URZ, UR5, URZ, UP1, !UPT ;  /* 0x00000005ff077290 */ /* 0x000fe40008ffe4ff */
[----:B------:R-:W-:-:S07]  /*02e0*/  UIADD3.X UR5, UPT, UPT, URZ, UR5, URZ, UP0, !UPT ;  /* 0x00000005ff057290 */ /* 0x000fce00087fe4ff */
[----:B------:R3:W-:Y:S02]  /*02f0*/  UTMACCTL.PF [UR6] ;  /* 0x00000000060079b9 */ /* 0x0007e40008040000 */
[----:B------:R3:W-:Y:S02]  /*0300*/  UTMACCTL.PF [UR4] ;  /* 0x00000000040079b9 */ /* 0x0007e40008040000 */
[----:B---3--:R-:W-:Y:S01]  /*0310*/  NOP ;  /* 0x0000000000007918 */ /* 0x008fe20000000000 */
.L_x_5:
[----:B------:R-:W-:Y:S05]  /*0320*/  BSYNC.RECONVERGENT B0 ;  /* 0x0000000000007941 */ /* 0x000fea0003800200 */
.L_x_4:
[----:B------:R-:W-:Y:S04]  /*0330*/  BSSY.RECONVERGENT B0, `(.L_x_6) ;  /* 0x000000a000007945 */ /* 0x000fe80003800200 */
        /* <DEDUP_REMOVED lines=9> */
.L_x_7:
[----:B------:R-:W-:Y:S05]  /*03d0*/  BSYNC.RECONVERGENT B0 ;  /* 0x0000000000007941 */ /* 0x000fea0003800200 */
.L_x_6:
[----:B------:R-:W3:Y:S01]  /*03e0*/  LDCU.64 UR4, c[0x0][0x888] ;  /* 0x00011100ff0477ac */ /* 0x000ee20008000a00 */
[----:B------:R-:W-:Y:S02]  /*03f0*/  UISETP.EQ.U32.AND UP1, UPT, UR8, URZ, UPT ;  /* 0x000000ff0800728c */ /* 0x000fe4000bf22070 */
[----:B------:R-:W-:Y:S02]  /*0400*/  UPLOP3.LUT UP3, UPT, UPT, UPT, UPT, 0x80, 0x8 ;  /* 0x000000000008789c */ /* 0x000fe40003f6f070 */
[----:B---3--:R-:W-:-:S04]  /*0410*/  UISETP.NE.U32.AND UP0, UPT, UR4, URZ, UPT ;  /* 0x000000ff0400728c */ /* 0x008fc8000bf05070 */
[----:B------:R-:W-:-:S04]  /*0420*/  UISETP.NE.AND.EX UP0, UPT, UR5, URZ, UPT, UP0 ;  /* 0x000000ff0500728c */ /* 0x000fc8000bf05300 */
[----:B------:R-:W-:-:S04]  /*0430*/  UISETP.EQ.OR.EX UP2, UPT, UR9, URZ, !UP0, UP1 ;  /* 0x000000ff0900728c */ /* 0x000fc8000c742710 */
[----:B------:R-:W-:-:S06]  /*0440*/  UP2UR UR4, UPR, URZ, 0x4 ;  /* 0x00000004ff047883 */ /* 0x000fcc0008000000 */
[----:B------:R-:W-:Y:S01]  /*0450*/  MOV R146, UR4 ;  /* 0x0000000400927c02 */ /* 0x000fe20008000f00 */
[----:B------:R-:W-:Y:S06]  /*0460*/  BRA.U !UP2, `(.L_x_8) ;  /* 0x000000010a207547 */ /* 0x000fec000b800000 */
[----:B------:R-:W-:Y:S01]  /*0470*/  UISETP.NE.U32.AND UP1, UPT, UR8, URZ, UPT ;  /* 0x000000ff0800728c */ /* 0x000fe2000bf25070 */
[----:B-----5:R-:W-:Y:S01]  /*0480*/  FSETP.NEU.AND P0, PT, R73, RZ, PT ;  /* 0x000000ff4900720b */ /* 0x020fe20003f0d000 */
[----:B------:R-:W-:Y:S02]  /*0490*/  USEL UR4, URZ, 0xffffffff, UP0 ;  /* 0xffffffffff047887 */ /* 0x000fe40008000000 */
[----:B------:R-:W-:-:S10]  /*04a0*/  UISETP.NE.AND.EX UP1, UPT, UR9, URZ, UPT, UP1 ;  /* 0x000000ff0900728c */ /* 0x000fd4000bf25310 */
[----:B------:R-:W-:Y:S01]  /*04b0*/  VOTEU.ANY UP0, P0 ;  /* 0x0000000000ff7886 */ /* 0x000fe20000000100 */
[----:B------:R-:W-:-:S04]  /*04c0*/  @!UP1 USEL UR4, URZ, 0xffffffff, UP0 ;  /* 0xffffffffff049887 */ /* 0x000fc80008000000 */
[----:B------:R-:W-:-:S04]  /*04d0*/  ULOP3.LUT UR4, UR4, 0x1, URZ, 0xc0, !UPT ;  /* 0x0000000104047892 */ /* 0x000fc8000f8ec0ff */
[----:B------:R-:W-:-:S11]  /*04e0*/  UISETP.NE.U32.AND UP3, UPT, UR4, 0x1, UPT ;  /* 0x000000010400788c */ /* 0x000fd6000bf65070 */
.L_x_8:
[----:B-1----:R-:W1:Y:S01]  /*04f0*/  SHFL.IDX PT, R2, R143, RZ, 0x1f ;  /* 0x00001fff8f027589 */ /* 0x002e6200000e0000 */
[----:B------:R-:W-:-:S04]  /*0500*/  UISETP.NE.AND UP0, UPT, UR17, 0x2, UPT ;  /* 0x000000021100788c */ /* 0x000fc8000bf05270 */
[----:B------:R-:W-:Y:S01]  /*0510*/  USEL UR48, URZ, 0x1, UP0 ;  /* 0x00000001ff307887 */ /* 0x000fe20008000000 */
[----:B-1----:R-:W-:-:S13]  /*0520*/  ISETP.NE.AND P0, PT, R2, RZ, PT ;  /* 0x000000ff0200720c */ /* 0x002fda0003f05270 */
[----:B------:R-:W-:Y:S05]  /*0530*/  @P0 BRA `(.L_x_9) ;  /* 0x0000000000500947 */ /* 0x000fea0003800000 */
[----:B------:R-:W1:Y:S01]  /*0540*/  S2UR UR4, SR_CgaCtaId ;  /* 0x00000000000479c3 */ /* 0x000e620000008800 */
[----:B------:R-:W-:Y:S01]  /*0550*/  UMOV UR5, 0x400 ;  /* 0x0000040000057882 */ /* 0x000fe20000000000 */
[----:B------:R-:W-:Y:S01]  /*0560*/  UMOV UR8, 0x1 ;  /* 0x0000000100087882 */ /* 0x000fe20000000000 */
[----:B------:R-:W-:Y:S01]  /*0570*/  UMOV UR6, 0x2 ;  /* 0x0000000200067882 */ /* 0x000fe20000000000 */
[----:B------:R-:W-:-:S04]  /*0580*/  UIADD3 UR8, UPT, UPT, -UR8, 0x100000, URZ ;  /* 0x0010000008087890 */ /* 0x000fc8000fffe1ff */
[----:B------:R-:W-:Y:S02]  /*0590*/  USHF.L.U32 UR9, UR8, 0xb, URZ ;  /* 0x0000000b08097899 */ /* 0x000fe400080006ff */
[----:B------:R-:W-:Y:S02]  /*05a0*/  USHF.L.U32 UR8, UR8, 0x1, URZ ;  /* 0x0000000108087899 */ /* 0x000fe400080006ff */
[----:B------:R-:W-:-:S04]  /*05b0*/  UIADD3 UR6, UPT, UPT, -UR6, 0x100000, URZ ;  /* 0x0010000006067890 */ /* 0x000fc8000fffe1ff */
[----:B------:R-:W-:Y:S02]  /*05c0*/  USHF.L.U32 UR7, UR6, 0xb, URZ ;  /* 0x0000000b06077899 */ /* 0x000fe400080006ff */
[----:B------:R-:W-:Y:S01]  /*05d0*/  USHF.L.U32 UR6, UR6, 0x1, URZ ;  /* 0x0000000106067899 */ /* 0x000fe200080006ff */
[----:B------:R-:W-:Y:S01]  /*05e0*/  ELECT P0, URZ, PT ;  /* 0x0000000000ff782f */ /* 0x000fe20003800000 */
[----:B-1----:R-:W-:Y:S01]  /*05f0*/  ULEA UR4, UR4, UR5, 0x18 ;  /* 0x0000000504047291 */ /* 0x002fe2000f8ec0ff */
[----:B------:R-:W1:Y:S11]  /*0600*/  FENCE.VIEW.ASYNC.S ;  /* 0x00000000000073c6 */ /* 0x000e760000000000 */
[----:B-1----:R1:W3:Y:S01]  /*0610*/  SYNCS.EXCH.64 URZ, [UR4], UR8 ;  /* 0x0000000804ff75b2 */ /* 0x0022e20008000100 */
[----:B------:R1:W4:Y:S01]  /*0620*/  SYNCS.EXCH.64 URZ, [UR4+0x18], UR6 ;  /* 0x0000180604ff75b2 */ /* 0x0003220008000100 */
[----:B------:R1:W1:Y:S01]  /*0630*/  SYNCS.EXCH.64 URZ, [UR4+0x8], UR8 ;  /* 0x0000080804ff75b2 */ /* 0x0002620008000100 */
[----:B------:R1:W1:Y:S01]  /*0640*/  SYNCS.EXCH.64 URZ, [UR4+0x20], UR6 ;  /* 0x0000200604ff75b2 */ /* 0x0002620008000100 */
[----:B------:R1:W1:Y:S01]  /*0650*/  SYNCS.EXCH.64 URZ, [UR4+0x10], UR8 ;  /* 0x0000100804ff75b2 */ /* 0x0002620008000100 */
[----:B------:R1:W1:Y:S01]  /*0660*/  SYNCS.EXCH.64 URZ, [UR4+0x28], UR6 ;  /* 0x0000280604ff75b2 */ /* 0x0002620008000100 */
[----:B------:R-:W-:Y:S01]  /*0670*/  NOP ;  /* 0x0000000000007918 */ /* 0x000fe20000000000 */
.L_x_9:
[----:B------:R-:W2:Y:S01]  /*0680*/  SHFL.IDX PT, R2, R143, RZ, 0x1f ;  /* 0x00001fff8f027589 */ /* 0x000ea200000e0000 */
[----:B------:R-:W-:Y:S01]  /*0690*/  NOP ;  /* 0x0000000000007918 */ /* 0x000fe20000000000 */
[----:B--2---:R-:W-:-:S13]  /*06a0*/  ISETP.NE.AND P0, PT, R2, 0x1, PT ;  /* 0x000000010200780c */ /* 0x004fda0003f05270 */
[----:B------:R-:W-:Y:S05]  /*06b0*/  @P0 BRA `(.L_x_10) ;  /* 0x0000000000580947 */ /* 0x000fea0003800000 */
[----:B-1----:R-:W1:Y:S01]  /*06c0*/  S2UR UR4, SR_CgaCtaId ;  /* 0x00000000000479c3 */ /* 0x002e620000008800 */
        /* <DEDUP_REMOVED lines=12> */
[----:B-1----:R2:W1:Y:S01]  /*0790*/  SYNCS.EXCH.64 URZ, [UR4+0x30], UR8 ;  /* 0x0000300804ff75b2 */ /* 0x0024620008000100 */
[----:B------:R2:W1:Y:S01]  /*07a0*/  SYNCS.EXCH.64 URZ, [UR4+0x50], UR6 ;  /* 0x0000500604ff75b2 */ /* 0x0004620008000100 */
[----:B------:R2:W1:Y:S01]  /*07b0*/  SYNCS.EXCH.64 URZ, [UR4+0x38], UR8 ;  /* 0x0000380804ff75b2 */ /* 0x0004620008000100 */
[----:B------:R2:W1:Y:S01]  /*07c0*/  SYNCS.EXCH.64 URZ, [UR4+0x58], UR6 ;  /* 0x0000580604ff75b2 */ /* 0x0004620008000100 */
[----:B------:R2:W1:Y:S01]  /*07d0*/  SYNCS.EXCH.64 URZ, [UR4+0x40], UR8 ;  /* 0x0000400804ff75b2 */ /* 0x0004620008000100 */
[----:B------:R2:W1:Y:S01]  /*07e0*/  SYNCS.EXCH.64 URZ, [UR4+0x60], UR6 ;  /* 0x0000600604ff75b2 */ /* 0x0004620008000100 */
[----:B------:R2:W1:Y:S01]  /*07f0*/  SYNCS.EXCH.64 URZ, [UR4+0x48], UR8 ;  /* 0x0000480804ff75b2 */ /* 0x0004620008000100 */
[----:B------:R2:W1:Y:S02]  /*0800*/  SYNCS.EXCH.64 URZ, [UR4+0x68], UR6 ;  /* 0x0000680604ff75b2 */ /* 0x0004640008000100 */
[----:B--2---:R-:W-:Y:S01]  /*0810*/  NOP ;  /* 0x0000000000007918 */ /* 0x004fe20000000000 */
.L_x_10:
[----:B------:R-:W2:Y:S01]  /*0820*/  SHFL.IDX PT, R2, R143, RZ, 0x1f ;  /* 0x00001fff8f027589 */ /* 0x000ea200000e0000 */
[----:B------:R-:W-:Y:S01]  /*0830*/  NOP ;  /* 0x0000000000007918 */ /* 0x000fe20000000000 */
[----:B--2---:R-:W-:-:S13]  /*0840*/  ISETP.NE.AND P0, PT, R2, 0x3, PT ;  /* 0x000000030200780c */ /* 0x004fda0003f05270 */
[----:B------:R-:W-:Y:S05]  /*0850*/  @P0 BRA `(.L_x_11) ;  /* 0x0000000000300947 */ /* 0x000fea0003800000 */
[----:B-1----:R-:W1:Y:S01]  /*0860*/  S2UR UR6, SR_CgaCtaId ;  /* 0x00000000000679c3 */ /* 0x002e620000008800 */
[----:B------:R-:W-:Y:S01]  /*0870*/  UMOV UR4, 0x400 ;  /* 0x0000040000047882 */ /* 0x000fe20000000000 */
[----:B------:R-:W-:Y:S01]  /*0880*/  UMOV UR5, 0x20 ;  /* 0x0000002000057882 */ /* 0x000fe20000000000 */
[----:B------:R-:W-:Y:S01]  /*0890*/  ELECT P0, URZ, PT ;  /* 0x0000000000ff782f */ /* 0x000fe20003800000 */
[----:B-1----:R-:W-:Y:S02]  /*08a0*/  ULEA UR6, UR6, UR4, 0x18 ;  /* 0x0000000406067291 */ /* 0x002fe4000f8ec0ff */
[----:B------:R-:W-:-:S04]  /*08b0*/  UIADD3 UR4, UPT, UPT, -UR5, 0x100000, URZ ;  /* 0x0010000005047890 */ /* 0x000fc8000fffe1ff */
[----:B------:R-:W-:Y:S02]  /*08c0*/  USHF.L.U32 UR5, UR4, 0xb, URZ ;  /* 0x0000000b04057899 */ /* 0x000fe400080006ff */
[----:B------:R-:W-:Y:S01]  /*08d0*/  USHF.L.U32 UR4, UR4, 0x1, URZ ;  /* 0x0000000104047899 */ /* 0x000fe200080006ff */
[----:B------:R-:W1:Y:S11]  /*08e0*/  FENCE.VIEW.ASYNC.S ;  /* 0x00000000000073c6 */ /* 0x000e760000000000 */
[----:B-1----:R2:W1:Y:S01]  /*08f0*/  SYNCS.EXCH.64 URZ, [UR6+0x70], UR4 ;  /* 0x0000700406ff75b2 */ /* 0x0024620008000100 */
[----:B------:R2:W1:Y:S02]  /*0900*/  SYNCS.EXCH.64 URZ, [UR6+0x78], UR4 ;  /* 0x0000780406ff75b2 */ /* 0x0004640008000100 */
[----:B--2---:R-:W-:Y:S01]  /*0910*/  NOP ;  /* 0x0000000000007918 */ /* 0x004fe20000000000 */
.L_x_11:
[----:B------:R-:W2:Y:S01]  /*0920*/  SHFL.IDX PT, R2, R143, RZ, 0x1f ;  /* 0x00001fff8f027589 */ /* 0x000ea200000e0000 */
[----:B------:R-:W-:Y:S01]  /*0930*/  NOP ;  /* 0x0000000000007918 */ /* 0x000fe20000000000 */
[----:B--2---:R-:W-:-:S13]  /*0940*/  ISETP.NE.AND P0, PT, R2, 0x4, PT ;  /* 0x000000040200780c */ /* 0x004fda0003f05270 */
[----:B------:R-:W-:Y:S05]  /*0950*/  @P0 BRA `(.L_x_12) ;  /* 0x00000000004c0947 */ /* 0x000fea0003800000 */
[----:B-1----:R-:W1:Y:S01]  /*0960*/  S2UR UR6, SR_CgaCtaId ;  /* 0x00000000000679c3 */ /* 0x002e620000008800 */
[----:B------:R-:W-:Y:S01]  /*0970*/  UMOV UR4, 0x1e0 ;  /* 0x000001e000047882 */ /* 0x000fe20000000000 */
[----:B------:R-:W-:Y:S01]  /*0980*/  UMOV UR5, 0x400 ;  /* 0x0000040000057882 */ /* 0x000fe20000000000 */
[----:B------:R-:W-:Y:S01]  /*0990*/  USEL UR4, UR4, 0x1a0, UP3 ;  /* 0x000001a004047887 */ /* 0x000fe20009800000 */
[----:B------:R-:W-:Y:S01]  /*09a0*/  UMOV UR8, 0x1 ;  /* 0x0000000100087882 */ /* 0x000fe20000000000 */
[----:B------:R-:W-:Y:S01]  /*09b0*/  ELECT P0, URZ, PT ;  /* 0x0000000000ff782f */ /* 0x000fe20003800000 */
[----:B------:R-:W-:-:S04]  /*09c0*/  UIADD3 UR8, UPT, UPT, -UR8, 0x100000, URZ ;  /* 0x0010000008087890 */ /* 0x000fc8000fffe1ff */
[----:B------:R-:W-:Y:S02]  /*09d0*/  USHF.L.U32 UR9, UR8, 0xb, URZ ;  /* 0x0000000b08097899 */ /* 0x000fe400080006ff */
[----:B------:R-:W-:Y:S02]  /*09e0*/  USHF.L.U32 UR8, UR8, 0x1, URZ ;  /* 0x0000000108087899 */ /* 0x000fe400080006ff */
[----:B-1----:R-:W-:Y:S02]  /*09f0*/  ULEA UR6, UR6, UR5, 0x18 ;  /* 0x0000000506067291 */ /* 0x002fe4000f8ec0ff */
[----:B------:R-:W-:-:S04]  /*0a00*/  UIADD3 UR4, UPT, UPT, -UR4, 0x100000, URZ ;  /* 0x0010000004047890 */ /* 0x000fc8000fffe1ff */
[----:B------:R-:W-:Y:S02]  /*0a10*/  USHF.L.U32 UR5, UR4, 0xb, URZ ;  /* 0x0000000b04057899 */ /* 0x000fe400080006ff */
[----:B------:R-:W-:Y:S01]  /*0a20*/  USHF.L.U32 UR4, UR4, 0x1, URZ ;  /* 0x0000000104047899 */ /* 0x000fe200080006ff */
[----:B------:R-:W1:Y:S03]  /*0a30*/  FENCE.VIEW.ASYNC.S ;  /* 0x00000000000073c6 */ /* 0x000e660000000000 */
[----:B-1----:R2:W1:Y:S08]  /*0a40*/  SYNCS.EXCH.64 URZ, [UR6+0x80], UR8 ;  /* 0x0000800806ff75b2 */ /* 0x0024700008000100 */
[----:B------:R2:W1:Y:S01]  /*0a50*/  SYNCS.EXCH.64 URZ, [UR6+0x90], UR4 ;  /* 0x0000900406ff75b2 */ /* 0x0004620008000100 */
[----:B------:R2:W1:Y:S01]  /*0a60*/  SYNCS.EXCH.64 URZ, [UR6+0x88], UR8 ;  /* 0x0000880806ff75b2 */ /* 0x0004620008000100 */
[----:B------:R2:W1:Y:S02]  /*0a70*/  SYNCS.EXCH.64 URZ, [UR6+0x98], UR4 ;  /* 0x0000980406ff75b2 */ /* 0x0004640008000100 */
[----:B--2---:R-:W-:Y:S01]  /*0a80*/  NOP ;  /* 0x0000000000007918 */ /* 0x004fe20000000000 */
.L_x_12:
        /* <DEDUP_REMOVED lines=20> */
[----:B------:R2:W1:Y:S02]  /*0bd0*/  SYNCS.EXCH.64 URZ, [UR4+0xb8], UR6 ;  /* 0x0000b80604ff75b2 */ /* 0x0004640008000100 */
[----:B--2---:R-:W-:Y:S01]  /*0be0*/  NOP ;  /* 0x0000000000007918 */ /* 0x004fe20000000000 */
.L_x_13:
[----:B------:R-:W2:Y:S01]  /*0bf0*/  SHFL.IDX PT, R2, R143, RZ, 0x1f ;  /* 0x00001fff8f027589 */ /* 0x000ea200000e0000 */
[----:B------:R-:W-:Y:S01]  /*0c00*/  NOP ;  /* 0x0000000000007918 */ /* 0x000fe20000000000 */
[----:B--2---:R-:W-:-:S13]  /*0c10*/  ISETP.NE.AND P0, PT, R2, 0x3, PT ;  /* 0x000000030200780c */ /* 0x004fda0003f05270 */
[----:B------:R-:W-:Y:S05]  /*0c20*/  @P0 BRA `(.L_x_14) ;  /* 0x0000000000380947 */ /* 0x000fea0003800000 */
[----:B------:R-:W2:Y:S01]  /*0c30*/  S2UR UR5, SR_CgaCtaId ;  /* 0x00000000000579c3 */ /* 0x000ea20000008800 */
[----:B-1----:R-:W-:Y:S01]  /*0c40*/  UMOV UR4, 0x400 ;  /* 0x0000040000047882 */ /* 0x002fe20000000000 */
[----:B------:R-:W-:Y:S01]  /*0c50*/  UMOV UR6, 0x20 ;  /* 0x0000002000067882 */ /* 0x000fe20000000000 */
[----:B------:R-:W-:Y:S01]  /*0c60*/  ELECT P0, URZ, PT ;  /* 0x0000000000ff782f */ /* 0x000fe20003800000 */
[----:B------:R-:W-:-:S04]  /*0c70*/  UIADD3 UR6, UPT, UPT, -UR6, 0x100000, URZ ;  /* 0x0010000006067890 */ /* 0x000fc8000fffe1ff */
[----:B------:R-:W-:Y:S02]  /*0c80*/  USHF.L.U32 UR7, UR6, 0xb, URZ ;  /* 0x0000000b06077899 */ /* 0x000fe400080006ff */
[----:B------:R-:W-:Y:S02]  /*0c90*/  USHF.L.U32 UR6, UR6, 0x1, URZ ;  /* 0x0000000106067899 */ /* 0x000fe400080006ff */
[----:B--2---:R-:W-:Y:S01]  /*0ca0*/  ULEA UR4, UR5, UR4, 0x18 ;  /* 0x0000000405047291 */ /* 0x004fe2000f8ec0ff */
[----:B------:R-:W1:Y:S11]  /*0cb0*/  FENCE.VIEW.ASYNC.S ;  /* 0x00000000000073c6 */ /* 0x000e760000000000 */
[----:B-1----:R2:W1:Y:S01]  /*0cc0*/  SYNCS.EXCH.64 URZ, [UR4+0xc0], UR6 ;  /* 0x0000c00604ff75b2 */ /* 0x0024620008000100 */
[----:B------:R2:W1:Y:S01]  /*0cd0*/  SYNCS.EXCH.64 URZ, [UR4+0xd0], UR6 ;  /* 0x0000d00604ff75b2 */ /* 0x0004620008000100 */
[----:B------:R2:W1:Y:S01]  /*0ce0*/  SYNCS.EXCH.64 URZ, [UR4+0xc8], UR6 ;  /* 0x0000c80604ff75b2 */ /* 0x0004620008000100 */
[----:B------:R2:W1:Y:S02]  /*0cf0*/  SYNCS.EXCH.64 URZ, [UR4+0xd8], UR6 ;  /* 0x0000d80604ff75b2 */ /* 0x0004640008000100 */
[----:B--2---:R-:W-:Y:S01]  /*0d00*/  NOP ;  /* 0x0000000000007918 */ /* 0x004fe20000000000 */
.L_x_14:
[----:B-1----:R-:W1:Y:S01]  /*0d10*/  LDCU UR4, c[0x0][0x36c] ;  /* 0x00006d80ff0477ac */ /* 0x002e620008000800 */
[----:B------:R-:W-:Y:S01]  /*0d20*/  ISETP.NE.OR P3, PT, R0, 0x2, !P3 ;  /* 0x000000020000780c */ /* 0x000fe20005f65670 */
[----:B------:R-:W-:Y:S01]  /*0d30*/  NOP ;  /* 0x0000000000007918 */ /* 0x000fe20000000000 */
[----:B------:R-:W-:Y:S01]  /*0d40*/  LOP3.LUT R0, R160, 0x1f, RZ, 0xc0, !PT ;  /* 0x0000001fa0007812 */ /* 0x000fe200078ec0ff */
[----:B------:R-:W-:Y:S02]  /*0d50*/  UISETP.NE.AND UP4, UPT, UR17, URZ, UPT ;  /* 0x000000ff1100728c */ /* 0x000fe4000bf85270 */
[----:B-1----:R-:W-:-:S09]  /*0d60*/  UISETP.EQ.U32.AND UP5, UPT, UR4, 0x1, UPT ;  /* 0x000000010400788c */ /* 0x002fd2000bfa2070 */
[----:B------:R-:W-:Y:S05]  /*0d70*/  BRA.U !UP5, `(.L_x_15) ;  /* 0x000000010d087547 */ /* 0x000fea000b800000 */
[----:B---34-:R-:W-:Y:S01]  /*0d80*/  UCGABAR_ARV ;  /* 0x00000000000079c7 */ /* 0x018fe20008000000 */
[----:B------:R-:W-:Y:S05]  /*0d90*/  BRA `(.L_x_16) ;  /* 0x0000000000047947 */ /* 0x000fea0003800000 */
.L_x_15:
[----:B---34-:R-:W-:Y:S01]  /*0da0*/  NOP ;  /* 0x0000000000007918 */ /* 0x018fe20000000000 */
.L_x_16:
[----:B------:R-:W1:Y:S01]  /*0db0*/  S2UR UR7, SR_CTAID.X ;  /* 0x00000000000779c3 */ /* 0x000e620000002500 */
[----:B------:R-:W-:-:S05]  /*0dc0*/  CS2R.32 R145, SR_CgaSize ;  /* 0x0000000000917805 */ /* 0x000fca0000008a00 */
[----:B------:R-:W-:-:S05]  /*0dd0*/  IMAD R145, R145, -0xa0, RZ ;  /* 0xffffff6091917824 */ /* 0x000fca00078e02ff */
[----:B------:R-:W-:-:S14]  /*0de0*/  R2UR UR5, R145 ;  /* 0x00000000910572ca */ /* 0x000fdc00000e0000 */
[----:B------:R-:W2:Y:S01]  /*0df0*/  LDCU UR5, c[0x0][UR5+0x2b0] ;  /* 0x00005600050577ac */ /* 0x000ea20008000800 */
[----:B------:R-:W-:-:S05]  /*0e00*/  CS2R.32 R145, SR_CgaSize ;  /* 0x0000000000917805 */ /* 0x000fca0000008a00 */
[----:B------:R-:W-:-:S05]  /*0e10*/  IMAD R145, R145, -0xa0, RZ ;  /* 0xffffff6091917824 */ /* 0x000fca00078e02ff */
[----:B------:R-:W-:-:S14]  /*0e20*/  R2UR UR4, R145 ;  /* 0x00000000910472ca */ /* 0x000fdc00000e0000 */
[----:B------:R-:W3:Y:S01]  /*0e30*/  LDCU UR4, c[0x0][UR4+0x2b4] ;  /* 0x00005680040477ac */ /* 0x000ee20008000800 */
[----:B------:R-:W4:Y:S01]  /*0e40*/  S2UR UR8, SR_CTAID.Y ;  /* 0x00000000000879c3 */ /* 0x000f220000002600 */
[----:B------:R-:W-:-:S05]  /*0e50*/  CS2R.32 R145, SR_CgaSize ;  /* 0x0000000000917805 */ /* 0x000fca0000008a00 */
[----:B------:R-:W-:-:S05]  /*0e60*/  IMAD R145, R145, -0xa0, RZ ;  /* 0xffffff6091917824 */ /* 0x000fca00078e02ff */
[----:B------:R-:W-:-:S14]  /*0e70*/  R2UR UR9, R145 ;  /* 0x00000000910972ca */ /* 0x000fdc00000e0000 */
[----:B------:R-:W3:Y:S01]  /*0e80*/  LDCU UR9, c[0x0][UR9+0x2a0] ;  /* 0x00005400090977ac */ /* 0x000ee20008000800 */
[----:B------:R-:W-:-:S05]  /*0e90*/  CS2R.32 R145, SR_CgaSize ;  /* 0x0000000000917805 */ /* 0x000fca0000008a00 */
[----:B------:R-:W-:-:S05]  /*0ea0*/  IMAD R145, R145, -0xa0, RZ ;  /* 0xffffff6091917824 */ /* 0x000fca00078e02ff */
[----:B------:R-:W-:-:S14]  /*0eb0*/  R2UR UR10, R145 ;  /* 0x00000000910a72ca */ /* 0x000fdc00000e0000 */
[----:B------:R-:W3:Y:S01]  /*0ec0*/  LDCU UR10, c[0x0][UR10+0x2a4] ;  /* 0x000054800a0a77ac */ /* 0x000ee20008000800 */
[----:B------:R-:W3:Y:S01]  /*0ed0*/  S2UR UR11, SR_CgaCtaId ;  /* 0x00000000000b79c3 */ /* 0x000ee20000008800 */
[----:B------:R-:W3:Y:S01]  /*0ee0*/  LDCU UR21, c[0x0][0xb24] ;  /* 0x00016480ff1577ac */ /* 0x000ee20008000800 */
[----:B------:R-:W3:Y:S01]  /*0ef0*/  LDCU UR42, c[0x0][0xb24] ;  /* 0x00016480ff2a77ac */ /* 0x000ee20008000800 */
[----:B-1----:R-:W-:-:S05]  /*0f00*/  I2FP.F32.U32 R3, UR7 ;  /* 0x0000000700037c45 */ /* 0x002fca0008201000 */
[----:B------:R-:W1:Y:S01]  /*0f10*/  S2UR UR36, SR_CTAID.Z ;  /* 0x00000000002479c3 */ /* 0x000e620000002700 */
[----:B------:R-:W1:Y:S01]  /*0f20*/  LDCU UR27, c[0x0][0xb30] ;  /* 0x00016600ff1b77ac */ /* 0x000e620008000800 */
[----:B--2---:R-:W-:Y:S01]  /*0f30*/  FMUL R3, R3, UR5 ;  /* 0x0000000503037c20 */ /* 0x004fe20008400000 */
[----:B------:R-:W-:Y:S01]  /*0f40*/  UMOV UR16, UR7 ;  /* 0x0000000700107c82 */ /* 0x000fe20008000000 */
[----:B----4-:R-:W-:Y:S01]  /*0f50*/  I2FP.F32.U32 R2, UR8 ;  /* 0x0000000800027c45 */ /* 0x010fe20008201000 */
[----:B------:R-:W-:-:S03]  /*0f60*/  UMOV UR20, UR8 ;  /* 0x0000000800147c82 */ /* 0x000fc60008000000 */
[----:B------:R-:W2:Y:S01]  /*0f70*/  F2I.U32.TRUNC.NTZ R3, R3 ;  /* 0x0000000300037305 */ /* 0x000ea2000020f000 */
[----:B---3--:R-:W-:Y:S01]  /*0f80*/  UISETP.GE.AND UP2, UPT, UR21, 0x1, UPT ;  /* 0x000000011500788c */ /* 0x008fe2000bf46270 */
[----:B------:R-:W-:Y:S01]  /*0f90*/  FMUL R2, R2, UR4 ;  /* 0x0000000402027c20 */ /* 0x000fe20008400000 */
[----:B------:R-:W-:-:S05]  /*0fa0*/  USHF.L.U32 UR28, UR11, 0xb, URZ ;  /* 0x0000000b0b1c7899 */ /* 0x000fca00080006ff */
[----:B------:R-:W3:Y:S01]  /*0fb0*/  F2I.U32.TRUNC.NTZ R2, R2 ;  /* 0x0000000200027305 */ /* 0x000ee2000020f000 */
[----:B--2---:R-:W-:Y:S02]  /*0fc0*/  R2UR UR4, R3 ;  /* 0x00000000030472ca */ /* 0x004fe400000e0000 */
[----:B---3--:R-:W-:Y:S02]  /*0fd0*/  R2UR UR6, R2 ;  /* 0x00000000020672ca */ /* 0x008fe400000e0000 */
[----:B------:R-:W-:-:S09]  /*0fe0*/  PRMT R2, RZ, 0x7610, R2 ;  /* 0x00007610ff027816 */ /* 0x000fd20000000002 */
[----:B------:R-:W-:-:S04]  /*0ff0*/  UIADD3 UR5, UPT, UPT, -UR4, URZ, URZ ;  /* 0x000000ff04057290 */ /* 0x000fc8000fffe1ff */
[----:B------:R-:W-:Y:S02]  /*1000*/  UIMAD UR5, UR9, UR5, UR7 ;  /* 0x00000005090572a4 */ /* 0x000fe4000f8e0207 */
[----:B------:R-:W-:-:S04]  /*1010*/  UIADD3 UR4, UPT, UPT, -UR6, URZ, URZ ;  /* 0x000000ff06047290 */ /* 0x000fc8000fffe1ff */
[----:B------:R-:W-:Y:S01]  /*1020*/  IMAD.U32 R145, RZ, RZ, UR5 ;  /* 0x00000005ff917e24 */ /* 0x000fe2000f8e00ff */
[----:B------:R-:W-:-:S06]  /*1030*/  UIMAD UR4, UR10, UR4, UR8 ;  /* 0x000000040a0472a4 */ /* 0x000fcc000f8e0208 */
[----:B------:R-:W-:Y:S01]  /*1040*/  IMAD.U32 R144, RZ, RZ, UR4 ;  /* 0x00000004ff907e24 */ /* 0x000fe2000f8e00ff */
[----:B-1----:R-:W-:Y:S06]  /*1050*/  BRA.U UP4, `(.L_x_17) ;  /* 0x00000001042c7547 */ /* 0x002fec000b800000 */
[----:B------:R-:W-:Y:S02]  /*1060*/  R2UR UR5, R144 ;  /* 0x00000000900572ca */ /* 0x000fe400000e0000 */
[----:B------:R-:W-:-:S11]  /*1070*/  R2UR UR4, R145 ;  /* 0x00000000910472ca */ /* 0x000fd600000e0000 */
[----:B------:R-:W-:Y:S02]  /*1080*/  UISETP.NE.AND UP0, UPT, UR5, URZ, UPT ;  /* 0x000000ff0500728c */ /* 0x000fe4000bf05270 */
[----:B------:R-:W-:Y:S02]  /*1090*/  UISETP.NE.AND UP1, UPT, UR5, 0x1, UPT ;  /* 0x000000010500788c */ /* 0x000fe4000bf25270 */
[----:B------:R-:W-:-:S04]  /*10a0*/  UISETP.EQ.OR UP0, UPT, UR4, URZ, !UP0 ;  /* 0x000000ff0400728c */ /* 0x000fc8000c702670 */
[----:B------:R-:W-:Y:S02]  /*10b0*/  USEL UR5, URZ, 0x1, !UP0 ;  /* 0x00000001ff057887 */ /* 0x000fe4000c000000 */
[----:B------:R-:W-:Y:S02]  /*10c0*/  UISETP.NE.AND UP0, UPT, UR4, URZ, UPT ;  /* 0x000000ff0400728c */ /* 0x000fe4000bf05270 */
[----:B------:R-:W-:-:S04]  /*10d0*/  USEL UR4, URZ, 0x2, UP1 ;  /* 0x00000002ff047887 */ /* 0x000fc80008800000 */
[----:B------:R-:W-:-:S04]  /*10e0*/  USEL UR4, UR4, 0x2, UP0 ;  /* 0x0000000204047887 */ /* 0x000fc80008000000 */
[----:B------:R-:W-:-:S06]  /*10f0*/  UIADD3 UR4, UPT, UPT, UR5, UR4, URZ ;  /* 0x0000000405047290 */ /* 0x000fcc000fffe0ff */
[----:B------:R-:W-:Y:S02]  /*1100*/  IMAD.U32 R2, RZ, RZ, UR4 ;  /* 0x00000004ff027e24 */ /* 0x000fe4000f8e00ff */
.L_x_17:
[----:B------:R-:W-:Y:S05]  /*1110*/  BRA.U !UP2, `(.L_x_18) ;  /* 0x000000010ad47547 */ /* 0x000fea000b800000 */
[----:B------:R-:W1:Y:S01]  /*1120*/  LDCU.128 UR12, c[0x0][0xb10] ;  /* 0x00016200ff0c77ac */ /* 0x000e620008000c00 */
[----:B------:R-:W2:Y:S01]  /*1130*/  LDCU UR6, c[0x0][0x370] ;  /* 0x00006e00ff0677ac */ /* 0x000ea20008000800 */
[----:B------:R-:W3:Y:S01]  /*1140*/  LDCU UR5, c[0x0][0x374] ;  /* 0x00006e80ff0577ac */ /* 0x000ee20008000800 */
[----:B------:R-:W4:Y:S01]  /*1150*/  LDCU UR26, c[0x0][0xb0c] ;  /* 0x00016180ff1a77ac */ /* 0x000f220008000800 */
[----:B------:R-:W4:Y:S01]  /*1160*/  LDCU UR4, c[0x0][0xb20] ;  /* 0x00016400ff0477ac */ /* 0x000f220008000800 */
[----:B------:R-:W4:Y:S01]  /*1170*/  LDCU.64 UR8, c[0x0][0xb28] ;  /* 0x00016500ff0877ac */ /* 0x000f220008000a00 */
[----:B-1----:R-:W-:Y:S02]  /*1180*/  UISETP.NE.AND UP0, UPT, UR14, 0x1, UPT ;  /* 0x000000010e00788c */ /* 0x002fe4000bf05270 */
[----:B---3--:R-:W-:Y:S02]  /*1190*/  UIMAD.WIDE.U32 UR10, UR5, UR15, URZ ;  /* 0x0000000f050a72a5 */ /* 0x008fe4000f8e00ff */
[----:B--2---:R-:W-:-:S02]  /*11a0*/  UIMAD.WIDE.U32 UR22, UR6, UR12, URZ ;  /* 0x0000000c061672a5 */ /* 0x004fc4000f8e00ff */
[----:B----4-:R-:W-:Y:S02]  /*11b0*/  UISETP.NE.AND UP1, UPT, UR26, 0x1, UPT ;  /* 0x000000011a00788c */ /* 0x010fe4000bf25270 */
[----:B------:R-:W-:Y:S01]  /*11c0*/  UISETP.NE.AND UP2, UPT, UR21, 0x1, UPT ;  /* 0x000000011500788c */ /* 0x000fe2000bf45270 */
[----:B------:R-:W-:Y:S02]  /*11d0*/  UMOV UR10, UR11 ;  /* 0x0000000b000a7c82 */ /* 0x000fe40008000000 */
[----:B------:R-:W-:Y:S01]  /*11e0*/  UMOV UR22, UR23 ;  /* 0x0000001700167c82 */ /* 0x000fe20008000000 */
[----:B------:R-:W-:Y:S02]  /*11f0*/  @UP0 USHF.R.U32.HI UR5, URZ, UR4, UR10 ;  /* 0x00000004ff050299 */ /* 0x000fe4000801160a */
[----:B------:R-:W-:Y:S02]  /*1200*/  UIMAD.WIDE.U32 UR24, UR20, UR15, URZ ;  /* 0x0000000f141872a5 */ /* 0x000fe4000f8e00ff */
[----:B------:R-:W-:-:S02]  /*1210*/  UIMAD.WIDE.U32 UR10, UR5, UR8, URZ ;  /* 0x00000008050a72a5 */ /* 0x000fc4000f8e00ff */
[----:B------:R-:W-:Y:S02]  /*1220*/  @UP1 USHF.R.U32.HI UR6, URZ, UR13, UR22 ;  /* 0x0000000dff061299 */ /* 0x000fe40008011616 */
[----:B------:R-:W-:Y:S02]  /*1230*/  UIMAD.WIDE.U32 UR18, UR16, UR12, URZ ;  /* 0x0000000c101272a5 */ /* 0x000fe4000f8e00ff */
[----:B------:R-:W-:Y:S01]  /*1240*/  UIMAD.WIDE.U32 UR22, UR6, UR8, URZ ;  /* 0x00000008061672a5 */ /* 0x000fe2000f8e00ff */
[----:B------:R-:W-:Y:S01]  /*1250*/  UMOV UR24, UR25 ;  /* 0x0000001900187c82 */ /* 0x000fe20008000000 */
[----:B------:R-:W-:Y:S01]  /*1260*/  UMOV UR10, UR11 ;  /* 0x0000000b000a7c82 */ /* 0x000fe20008000000 */
[----:B------:R-:W-:Y:S02]  /*1270*/  USHF.R.U32.HI UR24, URZ, UR4, UR24 ;  /* 0x00000004ff187299 */ /* 0x000fe40008011618 */
[----:B------:R-:W-:Y:S02]  /*1280*/  @UP2 USHF.R.U32.HI UR5, URZ, UR9, UR10 ;  /* 0x00000009ff052299 */ /* 0x000fe4000801160a */
[----:B------:R-:W-:Y:S01]  /*1290*/  UMOV UR7, UR23 ;  /* 0x0000001700077c82 */ /* 0x000fe20008000000 */
[----:B------:R-:W-:Y:S01]  /*12a0*/  UMOV UR18, UR19 ;  /* 0x0000001300127c82 */ /* 0x000fe20008000000 */
[----:B------:R-:W-:-:S02]  /*12b0*/  @UP2 USHF.R.U32.HI UR6, URZ, UR9, UR7 ;  /* 0x00000009ff062299 */ /* 0x000fc40008011607 */
[----:B------:R-:W-:Y:S02]  /*12c0*/  USHF.R.U32.HI UR18, URZ, UR13, UR18 ;  /* 0x0000000dff127299 */ /* 0x000fe40008011612 */
[----:B------:R-:W-:Y:S02]  /*12d0*/  USEL UR4, UR20, UR24, !UP0 ;  /* 0x0000001814047287 */ /* 0x000fe4000c000000 */
[----:B------:R-:W-:Y:S02]  /*12e0*/  UIMAD UR7, UR5, UR21, URZ ;  /* 0x00000015050772a4 */ /* 0x000fe4000f8e02ff */
[----:B------:R-:W-:Y:S02]  /*12f0*/  USEL UR5, UR16, UR18, !UP1 ;  /* 0x0000001210057287 */ /* 0x000fe4000c800000 */
[----:B------:R-:W-:Y:S02]  /*1300*/  UIMAD UR12, UR6, UR21, URZ ;  /* 0x00000015060c72a4 */ /* 0x000fe4000f8e02ff */
[----:B------:R-:W-:-:S02]  /*1310*/  UISETP.GE.AND UP0, UPT, UR4, UR7, UPT ;  /* 0x000000070400728c */ /* 0x000fc4000bf06270 */
[----:B------:R-:W-:Y:S02]  /*1320*/  UIMAD.WIDE.U32 UR10, UR4, UR8, URZ ;  /* 0x00000008040a72a5 */ /* 0x000fe4000f8e00ff */
[----:B------:R-:W-:Y:S02]  /*1330*/  UISETP.GE.OR UP0, UPT, UR5, UR12, UP0 ;  /* 0x0000000c0500728c */ /* 0x000fe40008706670 */
[----:B------:R-:W-:Y:S02]  /*1340*/  UIMAD.WIDE.U32 UR12, UR5, UR8, URZ ;  /* 0x00000008050c72a5 */ /* 0x000fe4000f8e00ff */
[----:B------:R-:W-:Y:S01]  /*1350*/  UIADD3 UR10, UPT, UPT, -UR4, URZ, URZ ;  /* 0x000000ff040a7290 */ /* 0x000fe2000fffe1ff */
[----:B------:R-:W-:Y:S01]  /*1360*/  UMOV UR8, UR11 ;  /* 0x0000000b00087c82 */ /* 0x000fe20008000000 */
[----:B------:R-:W-:Y:S02]  /*1370*/  UIADD3 UR11, UPT, UPT, -UR5, URZ, URZ ;  /* 0x000000ff050b7290 */ /* 0x000fe4000fffe1ff */
[----:B------:R-:W-:-:S03]  /*1380*/  USHF.R.U32.HI UR8, URZ, UR9, UR8 ;  /* 0x00000009ff087299 */ /* 0x000fc60008011608 */
[----:B------:R-:W-:Y:S01]  /*1390*/  @!UP0 UMOV UR7, UR13 ;  /* 0x0000000d00078c82 */ /* 0x000fe20008000000 */
[----:B------:R-:W-:Y:S02]  /*13a0*/  UIMAD UR20, UR14, UR10, UR20 ;  /* 0x0000000a0e1472a4 */ /* 0x000fe4000f8e0214 */
[----:B------:R-:W-:Y:S02]  /*13b0*/  USEL UR8, UR4, UR8, !UP2 ;  /* 0x0000000804087287 */ /* 0x000fe4000d000000 */
[----:B------:R-:W-:Y:S02]  /*13c0*/  @!UP0 USHF.R.U32.HI UR7, URZ, UR9, UR7 ;  /* 0x00000009ff078299 */ /* 0x000fe40008011607 */
[----:B------:R-:W-:Y:S02]  /*13d0*/  UIADD3 UR9, UPT, UPT, -UR8, URZ, URZ ;  /* 0x000000ff08097290 */ /* 0x000fe4000fffe1ff */
[----:B------:R-:W-:Y:S02]  /*13e0*/  @!UP0 USEL UR7, UR5, UR7, !UP2 ;  /* 0x0000000705078287 */ /* 0x000fe4000d000000 */
[----:B------:R-:W-:-:S02]  /*13f0*/  UIMAD UR9, UR21, UR9, UR4 ;  /* 0x00000009150972a4 */ /* 0x000fc4000f8e0204 */
[----:B------:R-:W-:Y:S02]  /*1400*/  @!UP0 UIADD3 UR8, UPT, UPT, UR8, -UR7, URZ ;  /* 0x8000000708088290 */ /* 0x000fe4000fffe0ff */
[----:B------:R-:W-:Y:S02]  /*1410*/  @!UP0 UIMAD UR6, UR9, UR6, UR7 ;  /* 0x00000006090682a4 */ /* 0x000fe4000f8e0207 */
[----:B------:R-:W-:Y:S02]  /*1420*/  @!UP0 UIMAD UR4, UR8, UR21, UR5 ;  /* 0x00000015080482a4 */ /* 0x000fe4000f8e0205 */
[----:B------:R-:W-:Y:S02]  /*1430*/  UIMAD UR16, UR26, UR11, UR16 ;  /* 0x0000000b1a1072a4 */ /* 0x000fe4000f8e0210 */
[----:B------:R-:W-:Y:S01]  /*1440*/  UIMAD UR20, UR4, UR14, UR20 ;  /* 0x0000000e041472a4 */ /* 0x000fe2000f8e0214 */
[----:B------:R-:W-:Y:S02]  /*1450*/  @!UP0 UMOV UR5, UR6 ;  /* 0x0000000600058c82 */ /* 0x000fe40008000000 */
[----:B------:R-:W-:-:S12]  /*1460*/  UIMAD UR16, UR5, UR26, UR16 ;  /* 0x0000001a051072a4 */ /* 0x000fd8000f8e0210 */
.L_x_18:
[----:B------:R-:W-:Y:S02]  /*1470*/  UISETP.NE.AND UP1, UPT, UR27, 0x1, UPT ;  /* 0x000000011b00788c */ /* 0x000fe4000bf25270 */
[----:B------:R-:W-:Y:S02]  /*1480*/  UISETP.NE.AND UP0, UPT, UR17, 0x2, UPT ;  /* 0x000000021100788c */ /* 0x000fe4000bf05270 */
[----:B------:R-:W-:-:S05]  /*1490*/  ULOP3.LUT UR28, UR28, 0x800, URZ, 0xc0, !UPT ;  /* 0x000008001c1c7892 */ /* 0x000fca000f8ec0ff */
[----:B------:R-:W-:Y:S07]  /*14a0*/  BRA.U UP1, `(.L_x_19) ;  /* 0x0000000101447547 */ /* 0x000fee000b800000 */
[----:B------:R-:W1:Y:S01]  /*14b0*/  LDCU.128 UR8, c[0x0][0xb10] ;  /* 0x00016200ff0877ac */ /* 0x000e620008000c00 */
[----:B------:R-:W2:Y:S01]  /*14c0*/  LDCU UR12, c[0x0][0xb0c] ;  /* 0x00016180ff0c77ac */ /* 0x000ea20008000800 */
[----:B------:R-:W3:Y:S01]  /*14d0*/  LDCU UR13, c[0x0][0xb20] ;  /* 0x00016400ff0d77ac */ /* 0x000ee20008000800 */
[----:B-1----:R-:W-:Y:S02]  /*14e0*/  UIMAD.WIDE.U32 UR6, UR16, UR8, URZ ;  /* 0x00000008100672a5 */ /* 0x002fe4000f8e00ff */
[----:B------:R-:W-:Y:S02]  /*14f0*/  UIMAD.WIDE.U32 UR4, UR20, UR11, URZ ;  /* 0x0000000b140472a5 */ /* 0x000fe4000f8e00ff */
[----:B--2---:R-:W-:Y:S02]  /*1500*/  UISETP.NE.AND UP2, UPT, UR12, 0x1, UPT ;  /* 0x000000010c00788c */ /* 0x004fe4000bf45270 */
[----:B------:R-:W-:Y:S01]  /*1510*/  UISETP.NE.AND UP1, UPT, UR10, 0x1, UPT ;  /* 0x000000010a00788c */ /* 0x000fe2000bf25270 */
[----:B------:R-:W-:-:S02]  /*1520*/  UMOV UR6, UR7 ;  /* 0x0000000700067c82 */ /* 0x000fc40008000000 */
[----:B------:R-:W-:Y:S01]  /*1530*/  UMOV UR4, UR5 ;  /* 0x0000000500047c82 */ /* 0x000fe20008000000 */
[----:B------:R-:W-:Y:S02]  /*1540*/  USHF.R.U32.HI UR6, URZ, UR9, UR6 ;  /* 0x00000009ff067299 */ /* 0x000fe40008011606 */
[----:B---3--:R-:W-:Y:S02]  /*1550*/  USHF.R.U32.HI UR4, URZ, UR13, UR4 ;  /* 0x0000000dff047299 */ /* 0x008fe40008011604 */
[----:B------:R-:W-:Y:S02]  /*1560*/  USEL UR5, UR16, UR6, !UP2 ;  /* 0x0000000610057287 */ /* 0x000fe4000d000000 */
[----:B------:R-:W-:-:S04]  /*1570*/  USEL UR4, UR20, UR4, !UP1 ;  /* 0x0000000414047287 */ /* 0x000fc8000c800000 */
[----:B------:R-:W-:Y:S02]  /*1580*/  UIADD3 UR6, UPT, UPT, UR5, -UR4, URZ ;  /* 0x8000000405067290 */ /* 0x000fe4000fffe0ff */
[----:B------:R-:W-:Y:S02]  /*1590*/  UIADD3 UR4, UPT, UPT, -UR5, UR4, URZ ;  /* 0x0000000405047290 */ /* 0x000fe4000fffe1ff */
[----:B------:R-:W-:Y:S02]  /*15a0*/  UIMAD UR20, UR6, UR10, UR20 ;  /* 0x0000000a061472a4 */ /* 0x000fe4000f8e0214 */
[----:B------:R-:W-:-:S12]  /*15b0*/  UIMAD UR16, UR4, UR12, UR16 ;  /* 0x0000000c041072a4 */ /* 0x000fd8000f8e0210 */
.L_x_19:
[----:B------:R-:W-:Y:S05]  /*15c0*/  BRA.U !UP5, `(.L_x_20) ;  /* 0x000000010d0c7547 */ /* 0x000fea000b800000 */
[----:B------:R-:W-:Y:S01]  /*15d0*/  UCGABAR_WAIT ;  /* 0x0000000000007dc7 */ /* 0x000fe20008000000 */
[----:B------:R-:W-:Y:S01]  /*15e0*/  CCTL.IVALL ;  /* 0x00000000ff00798f */ /* 0x000fe20002000000 */
[----:B------:R-:W-:Y:S05]  /*15f0*/  BRA `(.L_x_21) ;  /* 0x0000000000047947 */ /* 0x000fea0003800000 */
.L_x_20:
[----:B------:R-:W-:Y:S06]  /*1600*/  BAR.SYNC.DEFER_BLOCKING 0x0 ;  /* 0x0000000000007b1d */ /* 0x000fec0000010000 */
.L_x_21:
[----:B------:R-:W-:Y:S05]  /*1610*/  BRA.U UP0, `(.L_x_22) ;  /* 0x0000001100a07547 */ /* 0x000fea000b800000 */
[----:B------:R-:W1:Y:S01]  /*1620*/  LDCU UR6, c[0x0][0x38c] ;  /* 0x00007180ff0677ac */ /* 0x000e620008000800 */
[----:B------:R-:W2:Y:S01]  /*1630*/  S2UR UR8, SR_CgaCtaId ;  /* 0x00000000000879c3 */ /* 0x000ea20000008800 */
[----:B------:R-:W-:Y:S01]  /*1640*/  PLOP3.LUT P1, PT, PT, PT, UP3, 0x80, 0x8 ;  /* 0x000000000008781c */ /* 0x000fe20003f2f038 */
[----:B------:R-:W-:Y:S01]  /*1650*/  IMAD.MOV.U32 R12, RZ, RZ, 0x1 ;  /* 0x00000001ff0c7424 */ /* 0x000fe200078e00ff */
[----:B------:R-:W-:Y:S01]  /*1660*/  UMOV UR7, 0x400 ;  /* 0x0000040000077882 */ /* 0x000fe20000000000 */
[----:B------:R-:W-:Y:S01]  /*1670*/  UISETP.NE.AND UP1, UPT, UR17, URZ, UPT ;  /* 0x000000ff1100728c */ /* 0x000fe2000bf25270 */
[----:B------:R-:W-:Y:S02]  /*1680*/  ISETP.EQ.OR P2, PT, R0, RZ, P3 ;  /* 0x000000ff0000720c */ /* 0x000fe40001f42670 */
[----:B------:R-:W-:Y:S02]  /*1690*/  CS2R R10, SRZ ;  /* 0x00000000000a7805 */ /* 0x000fe4000001ff00 */
[----:B------:R-:W-:Y:S01]  /*16a0*/  PLOP3.LUT P1, PT, P1, PT, PT, 0x8, 0x80 ;  /* 0x000000000080781c */ /* 0x000fe20000f2e170 */
[----:B------:R-:W-:Y:S01]  /*16b0*/  IMAD.MOV.U32 R9, RZ, RZ, RZ ;  /* 0x000000ffff097224 */ /* 0x000fe200078e00ff */
[----:B------:R-:W3:Y:S01]  /*16c0*/  LDCU UR40, c[0x0][0x370] ;  /* 0x00006e00ff2877ac */ /* 0x000ee20008000800 */
[----:B------:R-:W-:Y:S01]  /*16d0*/  IMAD.MOV.U32 R8, RZ, RZ, 0x1 ;  /* 0x00000001ff087424 */ /* 0x000fe200078e00ff */
[----:B------:R-:W4:Y:S01]  /*16e0*/  LDCU.64 UR26, c[0x0][0x348] ;  /* 0x00006900ff1a77ac */ /* 0x000f220008000a00 */
[----:B-1----:R-:W-:-:S02]  /*16f0*/  UIADD3 UR5, UPT, UPT, UR6, 0x1f, URZ ;  /* 0x0000001f06057890 */ /* 0x002fc4000fffe0ff */
[----:B------:R-:W-:Y:S02]  /*1700*/  USHF.R.U32.HI UR45, URZ, 0x5, UR28 ;  /* 0x00000005ff2d7899 */ /* 0x000fe4000801161c */
[----:B------:R-:W-:Y:S02]  /*1710*/  USHF.R.S32.HI UR4, URZ, 0x1f, UR5 ;  /* 0x0000001fff047899 */ /* 0x000fe40008011405 */
[----:B------:R-:W-:Y:S02]  /*1720*/  UIADD3 UR46, UPT, UPT, UR6, 0x3e, URZ ;  /* 0x0000003e062e7890 */ /* 0x000fe4000fffe0ff */
[----:B------:R-:W-:Y:S02]  /*1730*/  ULEA.HI UR4, UR4, UR5, URZ, 0x5 ;  /* 0x0000000504047291 */ /* 0x000fe4000f8f28ff */
[----:B------:R-:W-:Y:S02]  /*1740*/  UIADD3 UR5, UPT, UPT, UR6, -0x1, URZ ;  /* 0xffffffff06057890 */ /* 0x000fe4000fffe0ff */
[----:B------:R-:W-:-:S02]  /*1750*/  USHF.R.S32.HI UR43, URZ, 0x5, UR4 ;  /* 0x00000005ff2b7899 */ /* 0x000fc40008011404 */
[----:B------:R-:W-:Y:S02]  /*1760*/  UISETP.GE.U32.AND UP2, UPT, UR5, -0x3f, UPT ;  /* 0xffffffc10500788c */ /* 0x000fe4000bf46070 */
[----:B------:R-:W-:Y:S02]  /*1770*/  UISETP.LT.U32.AND UP0, UPT, UR43, 0x3, UPT ;  /* 0x000000032b00788c */ /* 0x000fe4000bf01070 */
[----:B--2---:R-:W-:Y:S02]  /*1780*/  ULEA UR7, UR8, UR7, 0x18 ;  /* 0x0000000708077291 */ /* 0x004fe4000f8ec0ff */
[----:B------:R-:W-:Y:S02]  /*1790*/  USEL UR41, UR43, 0x3, UP0 ;  /* 0x000000032b297887 */ /* 0x000fe40008000000 */
[----:B------:R-:W-:Y:S02]  /*17a0*/  ULEA UR29, UR28, UR7, 0x1 ;  /* 0x000000071c1d7291 */ /* 0x000fe4000f8e08ff */
[----:B------:R-:W-:-:S02]  /*17b0*/  UIADD3 UR21, UPT, UPT, UR41, -0x1, URZ ;  /* 0xffffffff29157890 */ /* 0x000fc4000fffe0ff */
[----:B------:R-:W-:Y:S01]  /*17c0*/  @UP2 UIADD3 UR21, UPT, UPT, UR41, URZ, URZ ;  /* 0x000000ff29152290 */ /* 0x000fe2000fffe0ff */
[----:B------:R-:W1:Y:S01]  /*17d0*/  LDCU UR39, c[0x0][0x374] ;  /* 0x00006e80ff2777ac */ /* 0x000e620008000800 */
[----:B------:R-:W-:Y:S02]  /*17e0*/  USEL UR24, UR48, 0x2, UP1 ;  /* 0x0000000230187887 */ /* 0x000fe40008800000 */
[----:B------:R-:W-:Y:S02]  /*17f0*/  UIADD3 UR29, UPT, UPT, UR29, 0x10800, URZ ;  /* 0x000108001d1d7890 */ /* 0x000fe4000fffe0ff */
[----:B------:R-:W-:Y:S02]  /*1800*/  UIADD3 UR44, UPT, UPT, UR43, -UR41, URZ ;  /* 0x800000292b2c7290 */ /* 0x000fe4000fffe0ff */
[----:B------:R-:W-:Y:S01]  /*1810*/  UIADD3 UR21, UPT, UPT, UR21, 0x1, URZ ;  /* 0x0000000115157890 */ /* 0x000fe2000fffe0ff */
[----:B---34-:R-:W-:-:S11]  /*1820*/  UMOV UR5, URZ ;  /* 0x000000ff00057c82 */ /* 0x018fd60008000000 */
.L_x_42:
[----:B------:R-:W2:Y:S02]  /*1830*/  S2UR UR4, SR_CgaCtaId ;  /* 0x00000000000479c3 */ /* 0x000ea40000008800 */
[----:B--2---:R-:W-:-:S09]  /*1840*/  UISETP.NE.AND UP0, UPT, UR4, URZ, UPT ;  /* 0x000000ff0400728c */ /* 0x004fd2000bf05270 */
[----:B------:R-:W-:Y:S05]  /*1850*/  BRA.U UP0, `(.L_x_23) ;  /* 0x0000000100287547 */ /* 0x000fea000b800000 */
[----:B------:R-:W-:Y:S02]  /*1860*/  LEA R0, R9, UR7, 0x3 ;  /* 0x0000000709007c11 */ /* 0x000fe4000f8e18ff */
[----:B------:R-:W-:-:S04]  /*1870*/  SHF.L.U32 R2, R8, 0x1f, RZ ;  /* 0x0000001f08027819 */ /* 0x000fc800000006ff */
[----:B------:R-:W2:Y:S02]  /*1880*/  SYNCS.PHASECHK.TRANS64.TRYWAIT P0, [R0+URZ+0xd0], R2 ;  /* 0x0000d002000075a7 */ /* 0x000ea400080011ff */
[----:B--2---:R-:W-:Y:S05]  /*1890*/  @!P0 BRA `(.L_x_24) ;  /* 0x0000009800688947 */ /* 0x004fea0003800000 */
.L_x_135:
[----:B------:R-:W-:Y:S01]  /*18a0*/  VIADD R9, R9, 0x1 ;  /* 0x0000000109097836 */ /* 0x000fe20000000000 */
[----:B------:R2:W-:Y:S04]  /*18b0*/  SYNCS.ARRIVE.TRANS64.A1T0 RZ, [R0+URZ+0xc0], RZ ;  /* 0x0000c0ff00ff79a7 */ /* 0x0005e800081000ff */
[----:B------:R-:W-:-:S04]  /*18c0*/  ISETP.NE.AND P0, PT, R9, 0x2, PT ;  /* 0x000000020900780c */ /* 0x000fc80003f05270 */
[----:B------:R-:W-:Y:S02]  /*18d0*/  SEL R9, R9, RZ, P0 ;  /* 0x000000ff09097207 */ /* 0x000fe40000000000 */
[----:B--2---:R-:W-:-:S04]  /*18e0*/  SEL R0, RZ, 0x1, P0 ;  /* 0x00000001ff007807 */ /* 0x004fc80000000000 */
[----:B------:R-:W-:-:S07]  /*18f0*/  LOP3.LUT R8, R8, R0, RZ, 0x3c, !PT ;  /* 0x0000000008087212 */ /* 0x000fce00078e3cff */
.L_x_23:
[----:B------:R-:W-:Y:S01]  /*1900*/  ULEA UR4, UR5, UR7, 0x3 ;  /* 0x0000000705047291 */ /* 0x000fe2000f8e18ff */
[----:B------:R-:W-:Y:S01]  /*1910*/  SHF.L.U32 R0, R12, 0x1f, RZ ;  /* 0x0000001f0c007819 */ /* 0x000fe200000006ff */
[----:B------:R-:W-:Y:S02]  /*1920*/  UISETP.GE.U32.AND UP0, UPT, UR46, 0x3f, UPT ;  /* 0x0000003f2e00788c */ /* 0x000fe4000bf06070 */
[----:B------:R-:W-:Y:S02]  /*1930*/  USHF.L.U32 UR11, UR20, 0x8, URZ ;  /* 0x00000008140b7899 */ /* 0x000fe400080006ff */
[----:B------:R-:W-:Y:S01]  /*1940*/  ULEA UR35, UR16, UR45, 0x7 ;  /* 0x0000002d10237291 */ /* 0x000fe2000f8e38ff */
[----:B------:R-:W-:Y:S02]  /*1950*/  UMOV UR13, URZ ;  /* 0x000000ff000d7c82 */ /* 0x000fe40008000000 */
[----:B------:R2:W3:Y:S02]  /*1960*/  SYNCS.PHASECHK.TRANS64.TRYWAIT P0, [UR4+0x18], R0 ;  /* 0x00001800ff0075a7 */ /* 0x0004e40008001104 */
[----:B------:R-:W-:Y:S07]  /*1970*/  BRA.U !UP0, `(.L_x_25) ;  /* 0x0000000108c07547 */ /* 0x000fee000b800000 */
[----:B------:R-:W-:Y:S01]  /*1980*/  UMOV UR6, URZ ;  /* 0x000000ff00067c82 */ /* 0x000fe20008000000 */
[----:B------:R-:W-:-:S05]  /*1990*/  UMOV UR4, UR5 ;  /* 0x0000000500047c82 */ /* 0x000fca0008000000 */
.L_x_31:
[----:B------:R-:W-:Y:S01]  /*19a0*/  ULEA UR33, UR4, UR7, 0x3 ;  /* 0x0000000704217291 */ /* 0x000fe2000f8e18ff */
[----:B---3--:R-:W-:Y:S01]  /*19b0*/  @!P3 MOV R2, 0x6000 ;  /* 0x000060000002b802 */ /* 0x008fe20000000f00 */
[----:B-1-3--:R-:W-:Y:S10]  /*19c0*/  @P0 BRA `(.L_x_26) ;  /* 0x00000000000c0947 */ /* 0x00aff40003800000 */
[----:B------:R-:W-:-:S04]  /*19d0*/  SHF.L.U32 R3, R12, 0x1f, RZ ;  /* 0x0000001f0c037819 */ /* 0x000fc800000006ff */
[----:B------:R-:W3:Y:S02]  /*19e0*/  SYNCS.PHASECHK.TRANS64.TRYWAIT P0, [UR33+0x18], R3 ;  /* 0x00001803ff0075a7 */ /* 0x000ee40008001121 */
[----:B---3--:R-:W-:Y:S05]  /*19f0*/  @!P0 BRA `(.L_x_27) ;  /* 0x0000009800248947 */ /* 0x008fea0003800000 */
.L_x_26:
[----:B------:R3:W-:Y:S01]  /*1a00*/  @!P3 SYNCS.ARRIVE.TRANS64 RZ, [UR33], R2 ;  /* 0x00000002ffffb9a7 */ /* 0x0007e20008000021 */
[----:B------:R-:W-:-:S04]  /*1a10*/  ULOP3.LUT UR5, UR24, 0x2, URZ, 0xfc, !UPT ;  /* 0x0000000218057892 */ /* 0x000fc8000f8efcff */
[----:B------:R-:W-:-:S09]  /*1a20*/  UISETP.NE.AND UP0, UPT, UR5, 0x2, UPT ;  /* 0x000000020500788c */ /* 0x000fd2000bf05270 */
[----:B------:R-:W-:Y:S05]  /*1a30*/  BRA.U UP0, `(.L_x_28) ;  /* 0x0000000100047547 */ /* 0x000fea000b800000 */
[----:B-1----:R-:W-:Y:S05]  /*1a40*/  BPT.TRAP 0x1 ;  /* 0x000000040000795c */ /* 0x002fea0000300000 */
.L_x_28:
[----:B------:R-:W-:Y:S04]  /*1a50*/  BSSY.RECONVERGENT B0, `(.L_x_29) ;  /* 0x0000003000007945 */ /* 0x000fe80003800200 */
[----:B------:R-:W-:Y:S05]  /*1a60*/  @P2 BRA `(.L_x_30) ;  /* 0x0000000000042947 */ /* 0x000fea0003800000 */
[----:B-1----:R-:W-:Y:S05]  /*1a70*/  BPT.TRAP 0x1 ;  /* 0x000000040000795c */ /* 0x002fea0000300000 */
.L_x_30:
[----:B-1----:R-:W-:Y:S05]  /*1a80*/  BSYNC.RECONVERGENT B0 ;  /* 0x0000000000007941 */ /* 0x002fea0003800200 */
.L_x_29:
[----:B------:R-:W-:Y:S02]  /*1a90*/  UIADD3 UR5, UPT, UPT, UR4, 0x1, URZ ;  /* 0x0000000104057890 */ /* 0x000fe4000fffe0ff */
[----:B------:R-:W-:Y:S02]  /*1aa0*/  UIADD3 UR16, UP1, UPT, UR26, 0x80, URZ ;  /* 0x000000801a107890 */ /* 0x000fe4000ff3e0ff */
[----:B------:R-:W-:Y:S02]  /*1ab0*/  UISETP.NE.AND UP0, UPT, UR5, 0x3, UPT ;  /* 0x000000030500788c */ /* 0x000fe4000bf05270 */
[----:B------:R-:W-:Y:S02]  /*1ac0*/  USHF.L.U32 UR34, UR6, 0x5, URZ ;  /* 0x0000000506227899 */ /* 0x000fe400080006ff */
[----:B------:R-:W-:Y:S02]  /*1ad0*/  USEL UR9, URZ, 0x1, UP0 ;  /* 0x00000001ff097887 */ /* 0x000fe40008000000 */
[----:B------:R-:W-:-:S02]  /*1ae0*/  USEL UR5, UR5, URZ, UP0 ;  /* 0x000000ff05057287 */ /* 0x000fc40008000000 */
[----:B------:R-:W-:Y:S02]  /*1af0*/  UIADD3 UR14, UP0, UPT, UR26, 0x180, URZ ;  /* 0x000001801a0e7890 */ /* 0x000fe4000ff1e0ff */
[----:B------:R-:W-:Y:S01]  /*1b00*/  ULEA UR8, UR5, UR7, 0x3 ;  /* 0x0000000705087291 */ /* 0x000fe2000f8e18ff */
[----:B------:R-:W-:Y:S01]  /*1b10*/  LOP3.LUT R12, R12, UR9, RZ, 0x3c, !PT ;  /* 0x000000090c0c7c12 */ /* 0x000fe2000f8e3cff */
[----:B------:R-:W-:Y:S02]  /*1b20*/  ULEA UR9, UR4, UR28, 0xc ;  /* 0x0000001c04097291 */ /* 0x000fe4000f8e60ff */
[----:B------:R-:W-:Y:S01]  /*1b30*/  UIADD3.X UR17, UPT, UPT, URZ, UR27, URZ, UP1, !UPT ;  /* 0x0000001bff117290 */ /* 0x000fe20008ffe4ff */
[----:B--2---:R-:W-:Y:S01]  /*1b40*/  SHF.L.U32 R0, R12, 0x1f, RZ ;  /* 0x0000001f0c007819 */ /* 0x004fe200000006ff */
[----:B------:R-:W-:Y:S02]  /*1b50*/  ULEA UR9, UR9, UR7, 0x1 ;  /* 0x0000000709097291 */ /* 0x000fe4000f8e08ff */
[----:B------:R-:W-:Y:S01]  /*1b60*/  UIADD3.X UR15, UPT, UPT, URZ, UR27, URZ, UP0, !UPT ;  /* 0x0000001bff0f7290 */ /* 0x000fe200087fe4ff */
[----:B------:R4:W1:Y:S01]  /*1b70*/  SYNCS.PHASECHK.TRANS64.TRYWAIT P0, [UR8+0x18], R0 ;  /* 0x00001800ff0075a7 */ /* 0x0008620008001108 */
[----:B------:R-:W-:-:S02]  /*1b80*/  ULEA UR8, UR4, UR7, 0xe ;  /* 0x0000000704087291 */ /* 0x000fc4000f8e70ff */
[----:B------:R-:W-:Y:S02]  /*1b90*/  UIADD3 UR32, UPT, UPT, UR9, 0x10800, URZ ;  /* 0x0001080009207890 */ /* 0x000fe4000fffe0ff */
[----:B------:R-:W-:Y:S01]  /*1ba0*/  UIADD3 UR8, UPT, UPT, UR8, 0x16800, URZ ;  /* 0x0001680008087890 */ /* 0x000fe2000fffe0ff */
[----:B------:R-:W-:Y:S01]  /*1bb0*/  UMOV UR13, 0x30000 ;  /* 0x00030000000d7882 */ /* 0x000fe20000000000 */
[----:B------:R-:W-:Y:S01]  /*1bc0*/  UMOV UR18, 0x0 ;  /* 0x0000000000127882 */ /* 0x000fe20000000000 */
[----:B------:R-:W-:Y:S01]  /*1bd0*/  UMOV UR19, 0x10000000 ;  /* 0x1000000000137882 */ /* 0x000fe20000000000 */
[----:B------:R-:W-:Y:S01]  /*1be0*/  UMOV UR12, UR36 ;  /* 0x00000024000c7c82 */ /* 0x000fe20008000000 */
[----:B------:R-:W-:Y:S01]  /*1bf0*/  UMOV UR9, UR33 ;  /* 0x0000002100097c82 */ /* 0x000fe20008000000 */
[----:B------:R-:W-:Y:S01]  /*1c00*/  UMOV UR10, UR34 ;  /* 0x00000022000a7c82 */ /* 0x000fe20008000000 */
[----:B------:R2:W-:Y:S01]  /*1c10*/  UTMALDG.3D.MULTICAST [UR32], [UR16], UR13, desc[UR18] ;  /* 0x00001220100073b4 */ /* 0x0005e2000801180d */
[----:B------:R-:W-:Y:S01]  /*1c20*/  UIADD3 UR6, UPT, UPT, UR6, 0x1, URZ ;  /* 0x0000000106067890 */ /* 0x000fe2000fffe0ff */
[----:B------:R-:W-:-:S03]  /*1c30*/  UMOV UR4, UR5 ;  /* 0x0000000500047c82 */ /* 0x000fc60008000000 */
[----:B------:R-:W-:Y:S01]  /*1c40*/  UISETP.NE.AND UP0, UPT, UR6, UR21, UPT ;  /* 0x000000150600728c */ /* 0x000fe2000bf05270 */
[----:B------:R4:W-:Y:S01]  /*1c50*/  UTMALDG.3D [UR8], [UR14], desc[UR18] ;  /* 0x000012080e0075b4 */ /* 0x0009e20008011000 */
[----:B--2---:R-:W-:-:S07]  /*1c60*/  UMOV UR13, UR21 ;  /* 0x00000015000d7c82 */ /* 0x004fce0008000000 */
[----:B----4-:R-:W-:Y:S05]  /*1c70*/  BRA.U UP0, `(.L_x_31) ;  /* 0xfffffffd00487547 */ /* 0x010fea000b83ffff */
.L_x_25:
[----:B------:R-:W-:Y:S01]  /*1c80*/  ULEA UR4, UR5, UR7, 0x3 ;  /* 0x0000000705047291 */ /* 0x000fe2000f8e18ff */
[----:B--2---:R-:W-:Y:S01]  /*1c90*/  SHF.L.U32 R0, R12, 0x1f, RZ ;  /* 0x0000001f0c007819 */ /* 0x004fe200000006ff */
[----:B------:R-:W-:Y:S01]  /*1ca0*/  @!P1 SYNCS.ARRIVE.TRANS64.A1T0 RZ, [UR7+0x78], RZ ;  /* 0x000078ffffff99a7 */ /* 0x000fe20008100007 */
[----:B------:R-:W-:-:S06]  /*1cb0*/  UISETP.GT.AND UP0, UPT, UR43, UR41, UPT ;  /* 0x000000292b00728c */ /* 0x000fcc000bf04270 */
[----:B-1-3--:R1:W2:Y:S03]  /*1cc0*/  SYNCS.PHASECHK.TRANS64.TRYWAIT P0, [UR4+0x18], R0 ;  /* 0x00001800ff0075a7 */ /* 0x00a2a60008001104 */
[----:B------:R-:W-:Y:S05]  /*1cd0*/  BRA.U !UP0, `(.L_x_32) ;  /* 0x0000000108bc7547 */ /* 0x000fea000b800000 */
[----:B------:R-:W-:Y:S01]  /*1ce0*/  UIADD3 UR25, UPT, UPT, UR44, UR13, URZ ;  /* 0x0000000d2c197290 */ /* 0x000fe2000fffe0ff */
[----:B------:R-:W-:-:S11]  /*1cf0*/  UMOV UR4, UR5 ;  /* 0x0000000500047c82 */ /* 0x000fd60008000000 */
.L_x_38:
[----:B------:R-:W-:Y:S01]  /*1d00*/  ULEA UR17, UR4, UR7, 0x3 ;  /* 0x0000000704117291 */ /* 0x000fe2000f8e18ff */
[----:B--2---:R-:W-:Y:S01]  /*1d10*/  @!P3 MOV R2, 0x6000 ;  /* 0x000060000002b802 */ /* 0x004fe20000000f00 */
[----:B--2-4-:R-:W-:Y:S10]  /*1d20*/  @P0 BRA `(.L_x_33) ;  /* 0x00000000000c0947 */ /* 0x014ff40003800000 */
[----:B------:R-:W-:-:S04]  /*1d30*/  SHF.L.U32 R3, R12, 0x1f, RZ ;  /* 0x0000001f0c037819 */ /* 0x000fc800000006ff */
[----:B------:R-:W2:Y:S02]  /*1d40*/  SYNCS.PHASECHK.TRANS64.TRYWAIT P0, [UR17+0x18], R3 ;  /* 0x00001803ff0075a7 */ /* 0x000ea40008001111 */
[----:B--2---:R-:W-:Y:S05]  /*1d50*/  @!P0 BRA `(.L_x_34) ;  /* 0x0000009400648947 */ /* 0x004fea0003800000 */
.L_x_33:
[----:B------:R2:W-:Y:S01]  /*1d60*/  @!P3 SYNCS.ARRIVE.TRANS64 RZ, [UR17], R2 ;  /* 0x00000002ffffb9a7 */ /* 0x0005e20008000011 */
[----:B------:R-:W-:-:S04]  /*1d70*/  ULOP3.LUT UR5, UR24, 0x2, URZ, 0xfc, !UPT ;  /* 0x0000000218057892 */ /* 0x000fc8000f8efcff */
[----:B------:R-:W-:-:S09]  /*1d80*/  UISETP.NE.AND UP0, UPT, UR5, 0x2, UPT ;  /* 0x000000020500788c */ /* 0x000fd2000bf05270 */
[----:B------:R-:W-:Y:S05]  /*1d90*/  BRA.U UP0, `(.L_x_35) ;  /* 0x0000000100047547 */ /* 0x000fea000b800000 */
[----:B------:R-:W-:Y:S05]  /*1da0*/  BPT.TRAP 0x1 ;  /* 0x000000040000795c */ /* 0x000fea0000300000 */
.L_x_35:
[----:B------:R-:W-:Y:S04]  /*1db0*/  BSSY.RECONVERGENT B0, `(.L_x_36) ;  /* 0x0000003000007945 */ /* 0x000fe80003800200 */
[----:B------:R-:W-:Y:S05]  /*1dc0*/  @P2 BRA `(.L_x_37) ;  /* 0x0000000000042947 */ /* 0x000fea0003800000 */
[----:B------:R-:W-:Y:S05]  /*1dd0*/  BPT.TRAP 0x1 ;  /* 0x000000040000795c */ /* 0x000fea0000300000 */
.L_x_37:
[----:B------:R-:W-:Y:S05]  /*1de0*/  BSYNC.RECONVERGENT B0 ;  /* 0x0000000000007941 */ /* 0x000fea0003800200 */
.L_x_36:
[----:B------:R-:W-:Y:S02]  /*1df0*/  UIADD3 UR5, UPT, UPT, UR4, 0x1, URZ ;  /* 0x0000000104057890 */ /* 0x000fe4000fffe0ff */
[----:B------:R-:W-:Y:S02]  /*1e00*/  UIADD3 UR14, UP1, UPT, UR26, 0x80, URZ ;  /* 0x000000801a0e7890 */ /* 0x000fe4000ff3e0ff */
[----:B------:R-:W-:Y:S02]  /*1e10*/  UISETP.NE.AND UP0, UPT, UR5, 0x3, UPT ;  /* 0x000000030500788c */ /* 0x000fe4000bf05270 */
[----:B------:R-:W-:Y:S02]  /*1e20*/  USHF.L.U32 UR18, UR13, 0x5, URZ ;  /* 0x000000050d127899 */ /* 0x000fe400080006ff */
[----:B------:R-:W-:Y:S02]  /*1e30*/  USEL UR8, URZ, 0x1, UP0 ;  /* 0x00000001ff087887 */ /* 0x000fe40008000000 */
[----:B------:R-:W-:-:S02]  /*1e40*/  USEL UR5, UR5, URZ, UP0 ;  /* 0x000000ff05057287 */ /* 0x000fc40008000000 */
[----:B------:R-:W-:Y:S02]  /*1e50*/  UIADD3 UR22, UP0, UPT, UR26, 0x180, URZ ;  /* 0x000001801a167890 */ /* 0x000fe4000ff1e0ff */
[----:B------:R-:W-:Y:S01]  /*1e60*/  LOP3.LUT R12, R12, UR8, RZ, 0x3c, !PT ;  /* 0x000000080c0c7c12 */ /* 0x000fe2000f8e3cff */
[----:B------:R-:W-:Y:S02]  /*1e70*/  ULEA UR6, UR5, UR7, 0x3 ;  /* 0x0000000705067291 */ /* 0x000fe4000f8e18ff */
[----:B------:R-:W-:Y:S01]  /*1e80*/  ULEA UR8, UR4, UR7, 0xe ;  /* 0x0000000704087291 */ /* 0x000fe2000f8e70ff */
[----:B-1----:R-:W-:Y:S01]  /*1e90*/  SHF.L.U32 R0, R12, 0x1f, RZ ;  /* 0x0000001f0c007819 */ /* 0x002fe200000006ff */
[----:B------:R-:W-:Y:S02]  /*1ea0*/  ULEA UR16, UR4, UR29, 0xd ;  /* 0x0000001d04107291 */ /* 0x000fe4000f8e68ff */
[----:B------:R-:W-:Y:S02]  /*1eb0*/  UIADD3.X UR15, UPT, UPT, URZ, UR27, URZ, UP1, !UPT ;  /* 0x0000001bff0f7290 */ /* 0x000fe40008ffe4ff */
[----:B------:R-:W-:Y:S01]  /*1ec0*/  UIADD3 UR8, UPT, UPT, UR8, 0x16800, URZ ;  /* 0x0001680008087890 */ /* 0x000fe2000fffe0ff */
[----:B------:R3:W4:Y:S01]  /*1ed0*/  SYNCS.PHASECHK.TRANS64.TRYWAIT P0, [UR6+0x18], R0 ;  /* 0x00001800ff0075a7 */ /* 0x0007220008001106 */
[----:B------:R-:W-:Y:S01]  /*1ee0*/  UIADD3.X UR23, UPT, UPT, URZ, UR27, URZ, UP0, !UPT ;  /* 0x0000001bff177290 */ /* 0x000fe200087fe4ff */
[----:B------:R-:W-:Y:S01]  /*1ef0*/  UMOV UR6, 0x30000 ;  /* 0x0003000000067882 */ /* 0x000fe20000000000 */
[----:B------:R-:W-:Y:S01]  /*1f00*/  UMOV UR30, 0x0 ;  /* 0x00000000001e7882 */ /* 0x000fe20000000000 */
[----:B------:R-:W-:Y:S01]  /*1f10*/  UMOV UR31, 0x10000000 ;  /* 0x10000000001f7882 */ /* 0x000fe20000000000 */
[----:B------:R-:W-:Y:S01]  /*1f20*/  UMOV UR19, UR35 ;  /* 0x0000002300137c82 */ /* 0x000fe20008000000 */
[----:B------:R-:W-:Y:S01]  /*1f30*/  UMOV UR20, UR36 ;  /* 0x0000002400147c82 */ /* 0x000fe20008000000 */
[----:B------:R-:W-:Y:S01]  /*1f40*/  UMOV UR12, UR36 ;  /* 0x00000024000c7c82 */ /* 0x000fe20008000000 */
[----:B------:R-:W-:Y:S01]  /*1f50*/  UMOV UR9, UR17 ;  /* 0x0000001100097c82 */ /* 0x000fe20008000000 */
[----:B------:R-:W-:Y:S01]  /*1f60*/  UMOV UR10, UR18 ;  /* 0x00000012000a7c82 */ /* 0x000fe20008000000 */
[----:B------:R3:W-:Y:S01]  /*1f70*/  UTMALDG.3D.MULTICAST [UR16], [UR14], UR6, desc[UR30] ;  /* 0x00001e100e0073b4 */ /* 0x0007e20008011806 */
[----:B------:R-:W-:Y:S01]  /*1f80*/  UIADD3 UR13, UPT, UPT, UR13, 0x1, URZ ;  /* 0x000000010d0d7890 */ /* 0x000fe2000fffe0ff */
[----:B------:R-:W-:-:S03]  /*1f90*/  UMOV UR4, UR5 ;  /* 0x0000000500047c82 */ /* 0x000fc60008000000 */
[----:B------:R-:W-:Y:S01]  /*1fa0*/  UISETP.NE.AND UP0, UPT, UR13, UR25, UPT ;  /* 0x000000190d00728c */ /* 0x000fe2000bf05270 */
[----:B------:R3:W-:Y:S08]  /*1fb0*/  UTMALDG.3D [UR8], [UR22], desc[UR30] ;  /* 0x00001e08160075b4 */ /* 0x0007f00008011000 */
[----:B---3--:R-:W-:Y:S05]  /*1fc0*/  BRA.U UP0, `(.L_x_38) ;  /* 0xfffffffd004c7547 */ /* 0x008fea000b83ffff */
.L_x_32:
[C---:B------:R-:W-:Y:S01]  /*1fd0*/  LEA R3, R11.reuse, UR7, 0x3 ;  /* 0x000000070b037c11 */ /* 0x040fe2000f8e18ff */
[----:B------:R-:W-:Y:S01]  /*1fe0*/  NOP ;  /* 0x0000000000007918 */ /* 0x000fe20000000000 */
[----:B-1----:R-:W-:Y:S02]  /*1ff0*/  SHF.L.U32 R0, R10, 0x1f, RZ ;  /* 0x0000001f0a007819 */ /* 0x002fe400000006ff */
[----:B------:R-:W-:Y:S02]  /*2000*/  LEA R4, R11, UR7, 0x4 ;  /* 0x000000070b047c11 */ /* 0x000fe4000f8e20ff */
[----:B--2-4-:R-:W1:Y:S02]  /*2010*/  SYNCS.PHASECHK.TRANS64.TRYWAIT P0, [R3+URZ+0x80], R0 ;  /* 0x00008000030075a7 */ /* 0x014e6400080011ff */
[----:B-1----:R-:W-:Y:S05]  /*2020*/  @!P0 BRA `(.L_x_39) ;  /* 0x0000009000c88947 */ /* 0x002fea0003800000 */
.L_x_138:
[----:B------:R-:W2:Y:S01]  /*2030*/  LDS.128 R4, [R4+0xf0] ;  /* 0x0000f00004047984 */ /* 0x000ea20000000c00 */
[----:B------:R-:W-:Y:S01]  /*2040*/  UISETP.GE.AND UP0, UPT, UR42, 0x1, UPT ;  /* 0x000000012a00788c */ /* 0x000fe2000bf06270 */
[----:B------:R-:W-:Y:S01]  /*2050*/  @!PT LDS RZ, [RZ] ;  /* 0x00000000fffff984 */ /* 0x000fe20000000800 */
[----:B------:R-:W-:Y:S01]  /*2060*/  @!PT LDS RZ, [RZ] ;  /* 0x00000000fffff984 */ /* 0x000fe20000000800 */
[----:B------:R-:W-:Y:S01]  /*2070*/  @!PT LDS RZ, [RZ] ;  /* 0x00000000fffff984 */ /* 0x000fe20000000800 */
[----:B------:R-:W-:Y:S01]  /*2080*/  @!PT LDS RZ, [RZ] ;  /* 0x00000000fffff984 */ /* 0x000fe20000000800 */
[----:B------:R3:W-:Y:S06]  /*2090*/  MEMBAR.ALL.CTA ;  /* 0x0000000000007992 */ /* 0x0007ec0000008000 */
[----:B---3--:R-:W3:Y:S01]  /*20a0*/  FENCE.VIEW.ASYNC.S ;  /* 0x00000000000073c6 */ /* 0x008ee20000000000 */
[----:B--2---:R-:W-:-:S13]  /*20b0*/  LOP3.LUT P0, RZ, R6, 0x1, RZ, 0xc0, !PT ;  /* 0x0000000106ff7812 */ /* 0x004fda000780c0ff */
[----:B---3--:R-:W-:Y:S01]  /*20c0*/  VOTEU.ANY UP1, P0 ;  /* 0x0000000000ff7886 */ /* 0x008fe20000020100 */
[----:B------:R-:W-:-:S13]  /*20d0*/  PLOP3.LUT P0, PT, PT, PT, UP1, 0x80, 0x8 ;  /* 0x000000000008781c */ /* 0x000fda0003f0f018 */
[----:B-1----:R-:W-:Y:S02]  /*20e0*/  @P0 LOP3.LUT R0, R5, 0xffff, RZ, 0xc0, !PT ;  /* 0x0000ffff05000812 */ /* 0x002fe400078ec0ff */
[----:B------:R-:W-:Y:S02]  /*20f0*/  @P0 MOV R2, R4 ;  /* 0x0000000400020202 */ /* 0x000fe40000000f00 */
[----:B------:R-:W-:Y:S01]  /*2100*/  @P0 R2UR UR6, R0 ;  /* 0x00000000000602ca */ /* 0x000fe200000e0000 */
[----:B------:R-:W-:Y:S01]  /*2110*/  VIADD R0, R3, 0x90 ;  /* 0x0000009003007836 */ /* 0x000fe20000000000 */
[----:B------:R-:W-:Y:S02]  /*2120*/  @P0 SHF.R.U32.HI R4, RZ, 0x10, R5 ;  /* 0x00000010ff040819 */ /* 0x000fe40000011605 */
[----:B------:R-:W-:Y:S02]  /*2130*/  @P0 R2UR UR8, R2 ;  /* 0x00000000020802ca */ /* 0x000fe400000e0000 */
[----:B------:R-:W-:-:S02]  /*2140*/  PRMT R0, RZ, 0x654, R0 ;  /* 0x00000654ff007816 */ /* 0x000fc40000000000 */
[----:B------:R-:W-:Y:S02]  /*2150*/  @P0 R2UR UR4, R4 ;  /* 0x00000000040402ca */ /* 0x000fe400000e0000 */
[----:B------:R1:W-:Y:S03]  /*2160*/  SYNCS.ARRIVE.TRANS64.RED.A1T0 RZ, [R0+URZ], RZ ;  /* 0x000000ff00ff79a7 */ /* 0x0003e600081004ff */
[----:B------:R-:W-:-:S04]  /*2170*/  @UP1 UMOV UR37, UR6 ;  /* 0x0000000600251c82 */ /* 0x000fc80008000000 */
[----:B------:R-:W-:-:S04]  /*2180*/  @UP1 UMOV UR38, UR8 ;  /* 0x0000000800261c82 */ /* 0x000fc80008000000 */
[----:B------:R-:W-:Y:S01]  /*2190*/  @UP1 UMOV UR36, UR4 ;  /* 0x0000000400241c82 */ /* 0x000fe20008000000 */
[----:B------:R-:W-:Y:S05]  /*21a0*/  BRA.U !UP0, `(.L_x_40) ;  /* 0x0000000108d47547 */ /* 0x000fea000b800000 */
[----:B------:R-:W2:Y:S01]  /*21b0*/  LDCU.128 UR12, c[0x0][0xb10] ;  /* 0x00016200ff0c77ac */ /* 0x000ea20008000c00 */
[----:B------:R-:W3:Y:S01]  /*21c0*/  LDCU UR25, c[0x0][0xb20] ;  /* 0x00016400ff1977ac */ /* 0x000ee20008000800 */
[----:B------:R-:W4:Y:S01]  /*21d0*/  LDCU UR20, c[0x0][0xb0c] ;  /* 0x00016180ff1477ac */ /* 0x000f220008000800 */
[----:B------:R-:W1:Y:S01]  /*21e0*/  LDCU.64 UR10, c[0x0][0xb28] ;  /* 0x00016500ff0a77ac */ /* 0x000e620008000a00 */
[----:B------:R-:W-:Y:S02]  /*21f0*/  UISETP.NE.AND UP3, UPT, UR42, 0x1, UPT ;  /* 0x000000012a00788c */ /* 0x000fe4000bf65270 */
[----:B--2---:R-:W-:Y:S02]  /*2200*/  UIMAD.WIDE.U32 UR16, UR39, UR15, URZ ;  /* 0x0000000f271072a5 */ /* 0x004fe4000f8e00ff */
[----:B------:R-:W-:Y:S02]  /*2210*/  UIMAD.WIDE.U32 UR8, UR40, UR12, URZ ;  /* 0x0000000c280872a5 */ /* 0x000fe4000f8e00ff */
[----:B------:R-:W-:-:S02]  /*2220*/  UISETP.NE.AND UP0, UPT, UR14, 0x1, UPT ;  /* 0x000000010e00788c */ /* 0x000fc4000bf05270 */
[----:B------:R-:W-:Y:S01]  /*2230*/  UIMAD.WIDE.U32 UR22, UR37, UR15, URZ ;  /* 0x0000000f251672a5 */ /* 0x000fe2000f8e00ff */
[----:B------:R-:W-:Y:S02]  /*2240*/  UMOV UR16, UR17 ;  /* 0x0000001100107c82 */ /* 0x000fe40008000000 */
[----:B------:R-:W-:Y:S01]  /*2250*/  UMOV UR8, UR9 ;  /* 0x0000000900087c82 */ /* 0x000fe20008000000 */
[----:B---3--:R-:W-:Y:S02]  /*2260*/  USHF.R.U32.HI UR16, URZ, UR25, UR16 ;  /* 0x00000019ff107299 */ /* 0x008fe40008011610 */
[----:B----4-:R-:W-:Y:S02]  /*2270*/  UISETP.NE.AND UP2, UPT, UR20, 0x1, UPT ;  /* 0x000000011400788c */ /* 0x010fe4000bf45270 */
[----:B------:R-:W-:Y:S02]  /*2280*/  USHF.R.U32.HI UR8, URZ, UR13, UR8 ;  /* 0x0000000dff087299 */ /* 0x000fe40008011608 */
[----:B------:R-:W-:-:S02]  /*2290*/  USEL UR6, UR39, UR16, !UP0 ;  /* 0x0000001027067287 */ /* 0x000fc4000c000000 */
[----:B------:R-:W-:Y:S02]  /*22a0*/  USEL UR8, UR40, UR8, !UP2 ;  /* 0x0000000828087287 */ /* 0x000fe4000d000000 */
[----:B-1----:R-:W-:Y:S01]  /*22b0*/  UIMAD.WIDE.U32 UR16, UR6, UR10, URZ ;  /* 0x0000000a061072a5 */ /* 0x002fe2000f8e00ff */
[----:B------:R-:W-:Y:S01]  /*22c0*/  UMOV UR4, UR23 ;  /* 0x0000001700047c82 */ /* 0x000fe20008000000 */
[----:B------:R-:W-:Y:S02]  /*22d0*/  UIMAD.WIDE.U32 UR18, UR38, UR12, URZ ;  /* 0x0000000c261272a5 */ /* 0x000fe4000f8e00ff */
[----:B------:R-:W-:-:S03]  /*22e0*/  UIMAD.WIDE.U32 UR22, UR8, UR10, URZ ;  /* 0x0000000a081672a5 */ /* 0x000fc6000f8e00ff */
[----:B------:R-:W-:Y:S01]  /*22f0*/  UMOV UR16, UR17 ;  /* 0x0000001100107c82 */ /* 0x000fe20008000000 */
[----:B------:R-:W-:Y:S02]  /*2300*/  USHF.R.U32.HI UR4, URZ, UR25, UR4 ;  /* 0x00000019ff047299 */ /* 0x000fe40008011604 */
[----:B------:R-:W-:Y:S01]  /*2310*/  @UP3 USHF.R.U32.HI UR6, URZ, UR11, UR16 ;  /* 0x0000000bff063299 */ /* 0x000fe20008011610 */
[----:B------:R-:W-:Y:S01]  /*2320*/  UMOV UR18, UR19 ;  /* 0x0000001300127c82 */ /* 0x000fe20008000000 */
[----:B------:R-:W-:Y:S01]  /*2330*/  UMOV UR22, UR23 ;  /* 0x0000001700167c82 */ /* 0x000fe20008000000 */
[----:B------:R-:W-:Y:S02]  /*2340*/  USHF.R.U32.HI UR13, URZ, UR13, UR18 ;  /* 0x0000000dff0d7299 */ /* 0x000fe40008011612 */
[----:B------:R-:W-:Y:S02]  /*2350*/  USEL UR4, UR37, UR4, !UP0 ;  /* 0x0000000425047287 */ /* 0x000fe4000c000000 */
[----:B------:R-:W-:-:S02]  /*2360*/  @UP3 USHF.R.U32.HI UR8, URZ, UR11, UR22 ;  /* 0x0000000bff083299 */ /* 0x000fc40008011616 */
[----:B------:R-:W-:Y:S02]  /*2370*/  UIMAD UR9, UR42, UR6, URZ ;  /* 0x000000062a0972a4 */ /* 0x000fe4000f8e02ff */
[----:B------:R-:W-:Y:S02]  /*2380*/  USEL UR6, UR38, UR13, !UP2 ;  /* 0x0000000d26067287 */ /* 0x000fe4000d000000 */
[----:B------:R-:W-:Y:S02]  /*2390*/  UIMAD UR12, UR42, UR8, URZ ;  /* 0x000000082a0c72a4 */ /* 0x000fe4000f8e02ff */
[----:B------:R-:W-:Y:S02]  /*23a0*/  UISETP.GE.AND UP0, UPT, UR4, UR9, UPT ;  /* 0x000000090400728c */ /* 0x000fe4000bf06270 */
[----:B------:R-:W-:Y:S02]  /*23b0*/  UIMAD.WIDE.U32 UR16, UR4, UR10, URZ ;  /* 0x0000000a041072a5 */ /* 0x000fe4000f8e00ff */
[----:B------:R-:W-:-:S02]  /*23c0*/  UISETP.GE.OR UP0, UPT, UR6, UR12, UP0 ;  /* 0x0000000c0600728c */ /* 0x000fc40008706670 */
        /* <DEDUP_REMOVED lines=19> */
.L_x_40:
[----:B------:R-:W2:Y:S02]  /*2500*/  LDCU UR4, c[0x0][0xb30] ;  /* 0x00016600ff0477ac */ /* 0x000ea40008000800 */
[----:B--2---:R-:W-:-:S09]  /*2510*/  UISETP.NE.AND UP0, UPT, UR4, 0x1, UPT ;  /* 0x000000010400788c */ /* 0x004fd2000bf05270 */
[----:B------:R-:W-:Y:S05]  /*2520*/  BRA.U UP0, `(.L_x_41) ;  /* 0x0000000100447547 */ /* 0x000fea000b800000 */
[----:B------:R-:W2:Y:S01]  /*2530*/  LDCU.128 UR12, c[0x0][0xb10] ;  /* 0x00016200ff0c77ac */ /* 0x000ea20008000c00 */
[----:B------:R-:W3:Y:S01]  /*2540*/  LDCU UR16, c[0x0][0xb0c] ;  /* 0x00016180ff1077ac */ /* 0x000ee20008000800 */
[----:B------:R-:W4:Y:S01]  /*2550*/  LDCU UR17, c[0x0][0xb20] ;  /* 0x00016400ff1177ac */ /* 0x000f220008000800 */
[----:B--2---:R-:W-:Y:S02]  /*2560*/  UIMAD.WIDE.U32 UR10, UR38, UR12, URZ ;  /* 0x0000000c260a72a5 */ /* 0x004fe4000f8e00ff */
[----:B------:R-:W-:Y:S02]  /*2570*/  UIMAD.WIDE.U32 UR8, UR37, UR15, URZ ;  /* 0x0000000f250872a5 */ /* 0x000fe4000f8e00ff */
[----:B---3--:R-:W-:Y:S02]  /*2580*/  UISETP.NE.AND UP2, UPT, UR16, 0x1, UPT ;  /* 0x000000011000788c */ /* 0x008fe4000bf45270 */
[----:B------:R-:W-:Y:S01]  /*2590*/  UISETP.NE.AND UP0, UPT, UR14, 0x1, UPT ;  /* 0x000000010e00788c */ /* 0x000fe2000bf05270 */
[----:B------:R-:W-:-:S02]  /*25a0*/  UMOV UR6, UR11 ;  /* 0x0000000b00067c82 */ /* 0x000fc40008000000 */
[----:B------:R-:W-:Y:S01]  /*25b0*/  UMOV UR4, UR9 ;  /* 0x0000000900047c82 */ /* 0x000fe20008000000 */
[----:B------:R-:W-:Y:S02]  /*25c0*/  USHF.R.U32.HI UR6, URZ, UR13, UR6 ;  /* 0x0000000dff067299 */ /* 0x000fe40008011606 */
[----:B----4-:R-:W-:Y:S02]  /*25d0*/  USHF.R.U32.HI UR4, URZ, UR17, UR4 ;  /* 0x00000011ff047299 */ /* 0x010fe40008011604 */
[----:B------:R-:W-:Y:S02]  /*25e0*/  USEL UR6, UR38, UR6, !UP2 ;  /* 0x0000000626067287 */ /* 0x000fe4000d000000 */
[----:B------:R-:W-:-:S04]  /*25f0*/  USEL UR4, UR37, UR4, !UP0 ;  /* 0x0000000425047287 */ /* 0x000fc8000c000000 */
[----:B------:R-:W-:Y:S02]  /*2600*/  UIADD3 UR8, UPT, UPT, UR6, -UR4, URZ ;  /* 0x8000000406087290 */ /* 0x000fe4000fffe0ff */
[----:B------:R-:W-:Y:S02]  /*2610*/  UIADD3 UR4, UPT, UPT, -UR6, UR4, URZ ;  /* 0x0000000406047290 */ /* 0x000fe4000fffe1ff */
[----:B------:R-:W-:Y:S02]  /*2620*/  UIMAD UR37, UR8, UR14, UR37 ;  /* 0x0000000e082572a4 */ /* 0x000fe4000f8e0225 */
[----:B------:R-:W-:-:S12]  /*2630*/  UIMAD UR38, UR4, UR16, UR38 ;  /* 0x00000010042672a4 */ /* 0x000fd8000f8e0226 */
.L_x_41:
[----:B------:R-:W-:Y:S01]  /*2640*/  VIADD R11, R11, 0x1 ;  /* 0x000000010b0b7836 */ /* 0x000fe20000000000 */
[----:B------:R-:W-:Y:S02]  /*2650*/  R2UR UR6, R145 ;  /* 0x00000000910672ca */ /* 0x000fe400000e0000 */
[----:B------:R-:W-:Y:S02]  /*2660*/  R2UR UR4, R144 ;  /* 0x00000000900472ca */ /* 0x000fe400000e0000 */
[C---:B------:R-:W-:Y:S02]  /*2670*/  ISETP.NE.AND P0, PT, R11.reuse, 0x2, PT ;  /* 0x000000020b00780c */ /* 0x040fe40003f05270 */
[----:B------:R-:W-:Y:S02]  /*2680*/  PLOP3.LUT P1, PT, PT, PT, PT, 0x80, 0x8 ;  /* 0x000000000008781c */ /* 0x000fe40003f2f070 */
[----:B-1----:R-:W-:Y:S02]  /*2690*/  SEL R0, RZ, 0x1, P0 ;  /* 0x00000001ff007807 */ /* 0x002fe40000000000 */
[----:B------:R-:W-:-:S02]  /*26a0*/  SEL R11, R11, RZ, P0 ;  /* 0x000000ff0b0b7207 */ /* 0x000fc40000000000 */
[----:B------:R-:W-:Y:S01]  /*26b0*/  LOP3.LUT R10, R10, R0, RZ, 0x3c, !PT ;  /* 0x000000000a0a7212 */ /* 0x000fe200078e3cff */
[----:B------:R-:W-:Y:S02]  /*26c0*/  UIADD3 UR16, UPT, UPT, UR38, UR6, URZ ;  /* 0x0000000626107290 */ /* 0x000fe4000fffe0ff */
[----:B------:R-:W-:Y:S01]  /*26d0*/  UIADD3 UR20, UPT, UPT, UR37, UR4, URZ ;  /* 0x0000000425147290 */ /* 0x000fe2000fffe0ff */
[----:B------:R-:W-:Y:S11]  /*26e0*/  BRA.U UP1, `(.L_x_42) ;  /* 0xfffffff101507547 */ /* 0x000ff6000b83ffff */
[----:B------:R-:W-:Y:S01]  /*26f0*/  UIADD3 UR7, UPT, UPT, UR7, 0x18, URZ ;  /* 0x0000001807077890 */ /* 0x000fe2000fffe0ff */
[----:B------:R-:W-:-:S03]  /*2700*/  SHF.L.U32 R2, R12, 0x1f, RZ ;  /* 0x0000001f0c027819 */ /* 0x000fc600000006ff */
[----:B------:R-:W-:-:S09]  /*2710*/  ULEA UR4, UR5, UR7, 0x3 ;  /* 0x0000000705047291 */ /* 0x000fd2000f8e18ff */
[----:B------:R-:W1:Y:S02]  /*2720*/  SYNCS.PHASECHK.TRANS64.TRYWAIT P0, [UR4], R2 ;  /* 0x00000002ff0075a7 */ /* 0x000e640008001104 */
[----:B-1----:R-:W-:Y:S05]  /*2730*/  @!P0 BRA `(.L_x_43) ;  /* 0x0000008c00188947 */ /* 0x002fea0003800000 */
.L_x_140:
[----:B------:R-:W-:-:S04]  /*2740*/  UIADD3 UR4, UPT, UPT, UR5, 0x1, URZ ;  /* 0x0000000105047890 */ /* 0x000fc8000fffe0ff */
[----:B------:R-:W-:-:S04]  /*2750*/  UISETP.NE.AND UP0, UPT, UR4, 0x3, UPT ;  /* 0x000000030400788c */ /* 0x000fc8000bf05270 */
[----:B------:R-:W-:Y:S02]  /*2760*/  USEL UR6, URZ, 0x1, UP0 ;  /* 0x00000001ff067887 */ /* 0x000fe40008000000 */
[----:B------:R-:W-:-:S04]  /*2770*/  USEL UR4, UR4, URZ, UP0 ;  /* 0x000000ff04047287 */ /* 0x000fc80008000000 */
[----:B------:R-:W-:Y:S01]  /*2780*/  ULEA UR5, UR4, UR7, 0x3 ;  /* 0x0000000704057291 */ /* 0x000fe2000f8e18ff */
[----:B------:R-:W-:-:S04]  /*2790*/  LOP3.LUT R12, R12, UR6, RZ, 0x3c, !PT ;  /* 0x000000060c0c7c12 */ /* 0x000fc8000f8e3cff */
[----:B-1----:R-:W-:-:S04]  /*27a0*/  SHF.L.U32 R2, R12, 0x1f, RZ ;  /* 0x0000001f0c027819 */ /* 0x002fc800000006ff */
[----:B------:R-:W1:Y:S02]  /*27b0*/  SYNCS.PHASECHK.TRANS64.TRYWAIT P0, [UR5], R2 ;  /* 0x00000002ff0075a7 */ /* 0x000e640008001105 */
[----:B-1----:R-:W-:Y:S05]  /*27c0*/  @!P0 BRA `(.L_x_44) ;  /* 0x0000008c000c8947 */ /* 0x002fea0003800000 */
.L_x_142:
[----:B------:R-:W-:-:S04]  /*27d0*/  UIADD3 UR4, UPT, UPT, UR4, 0x1, URZ ;  /* 0x0000000104047890 */ /* 0x000fc8000fffe0ff */
[----:B------:R-:W-:-:S04]  /*27e0*/  UISETP.NE.AND UP0, UPT, UR4, 0x3, UPT ;  /* 0x000000030400788c */ /* 0x000fc8000bf05270 */
[----:B------:R-:W-:Y:S02]  /*27f0*/  USEL UR5, URZ, 0x1, UP0 ;  /* 0x00000001ff057887 */ /* 0x000fe40008000000 */
[----:B------:R-:W-:-:S04]  /*2800*/  USEL UR4, UR4, URZ, UP0 ;  /* 0x000000ff04047287 */ /* 0x000fc80008000000 */
[----:B------:R-:W-:Y:S01]  /*2810*/  ULEA UR4, UR4, UR7, 0x3 ;  /* 0x0000000704047291 */ /* 0x000fe2000f8e18ff */
[----:B-1----:R-:W-:-:S04]  /*2820*/  LOP3.LUT R2, R12, UR5, RZ, 0x3c, !PT ;  /* 0x000000050c027c12 */ /* 0x002fc8000f8e3cff */
[----:B------:R-:W-:Y:S01]  /*2830*/  SHF.L.U32 R2, R2, 0x1f, RZ ;  /* 0x0000001f02027819 */ /* 0x000fe200000006ff */
[----:B------:R-:W-:-:S07]  /*2840*/  IMAD.U32 R0, RZ, RZ, UR4 ;  /* 0x00000004ff007e24 */ /* 0x000fce000f8e00ff */
.L_x_45:
[----:B-1----:R1:W2:Y:S02]  /*2850*/  SYNCS.PHASECHK.TRANS64.TRYWAIT P0, [R0+URZ], R2 ;  /* 0x00000002000075a7 */ /* 0x0022a400080011ff */
[----:B--2---:R-:W-:Y:S05]  /*2860*/  @!P0 NANOSLEEP.SYNCS 0x989680 ;  /* 0x009896800000895d */ /* 0x004fea0003900000 */
[----:B------:R-:W2:Y:S02]  /*2870*/  @!P0 SYNCS.PHASECHK.TRANS64 P0, [R0+URZ], R2 ;  /* 0x00000002000085a7 */ /* 0x000ea400080010ff */
[----:B--2---:R-:W-:Y:S05]  /*2880*/  @P0 EXIT ;  /* 0x000000000000094d */ /* 0x004fea0003800000 */
[----:B------:R-:W-:Y:S05]  /*2890*/  BRA `(.L_x_45) ;  /* 0xfffffffc00ec7947 */ /* 0x000fea000383ffff */
.L_x_22:
[----:B------:R-:W1:Y:S02]  /*28a0*/  S2UR UR4, SR_CgaCtaId ;  /* 0x00000000000479c3 */ /* 0x000e640000008800 */
[----:B-1----:R-:W-:-:S04]  /*28b0*/  UISETP.NE.AND UP0, UPT, UR4, URZ, UPT ;  /* 0x000000ff0400728c */ /* 0x002fc8000bf05270 */
[----:B------:R-:W-:-:S09]  /*28c0*/  UISETP.NE.OR UP0, UPT, UR17, 0x1, UP0 ;  /* 0x000000011100788c */ /* 0x000fd20008705670 */
[----:B------:R-:W-:Y:S05]  /*28d0*/  BRA.U UP0, `(.L_x_46) ;  /* 0x00000005004c7547 */ /* 0x000fea000b800000 */
[----:B------:R-:W1:Y:S01]  /*28e0*/  S2UR UR5, SR_CgaCtaId ;  /* 0x00000000000579c3 */ /* 0x000e620000008800 */
[----:B------:R-:W-:Y:S01]  /*28f0*/  UMOV UR4, 0x400 ;  /* 0x0000040000047882 */ /* 0x000fe20000000000 */
[----:B------:R-:W-:Y:S01]  /*2900*/  ISETP.GE.U32.AND P2, PT, R0, 0x2, PT ;  /* 0x000000020000780c */ /* 0x000fe20003f46070 */
[----:B------:R-:W-:Y:S01]  /*2910*/  IMAD.MOV.U32 R12, RZ, RZ, 0x1 ;  /* 0x00000001ff0c7424 */ /* 0x000fe200078e00ff */
[----:B------:R-:W-:Y:S02]  /*2920*/  CS2R R10, SRZ ;  /* 0x00000000000a7805 */ /* 0x000fe4000001ff00 */
[----:B------:R-:W-:Y:S01]  /*2930*/  CS2R R8, SRZ ;  /* 0x0000000000087805 */ /* 0x000fe2000001ff00 */
[----:B-1----:R-:W-:-:S03]  /*2940*/  ULEA UR6, UR5, UR4, 0x18 ;  /* 0x0000000405067291 */ /* 0x002fc6000f8ec0ff */
[----:B------:R-:W-:-:S09]  /*2950*/  UMOV UR5, URZ ;  /* 0x000000ff00057c82 */ /* 0x000fd20008000000 */
.L_x_50:
[----:B------:R-:W-:Y:S02]  /*2960*/  LEA R2, R8, UR6, 0x3 ;  /* 0x0000000608027c11 */ /* 0x000fe4000f8e18ff */
[----:B------:R-:W-:-:S03]  /*2970*/  SHF.L.U32 R4, R9, 0x1f, RZ ;  /* 0x0000001f09047819 */ /* 0x000fc600000006ff */
[----:B------:R-:W-:Y:S01]  /*2980*/  VIADD R5, R2, 0xd0 ;  /* 0x000000d002057836 */ /* 0x000fe20000000000 */
[----:B------:R-:W1:Y:S02]  /*2990*/  SYNCS.PHASECHK.TRANS64.TRYWAIT P0, [R2+URZ+0xc0], R4 ;  /* 0x0000c004020075a7 */ /* 0x000e6400080011ff */
[----:B-1----:R-:W-:Y:S05]  /*29a0*/  @!P0 BRA `(.L_x_47) ;  /* 0x0000008800ac8947 */ /* 0x002fea0003800000 */
.L_x_143:
[----:B------:R-:W-:Y:S01]  /*29b0*/  ULEA UR4, UR5, UR6, 0x3 ;  /* 0x0000000605047291 */ /* 0x000fe2000f8e18ff */
[----:B-1----:R-:W-:Y:S01]  /*29c0*/  PRMT R2, RZ, 0x654, R5 ;  /* 0x00000654ff027816 */ /* 0x002fe20000000005 */
[----:B------:R-:W-:Y:S01]  /*29d0*/  @!P2 IMAD.MOV.U32 R4, RZ, RZ, 0x10 ;  /* 0x00000010ff04a424 */ /* 0x000fe200078e00ff */
[----:B------:R-:W-:Y:S01]  /*29e0*/  SHF.L.U32 R5, R12, 0x1f, RZ ;  /* 0x0000001f0c057819 */ /* 0x000fe200000006ff */
[----:B------:R-:W-:Y:S01]  /*29f0*/  UIADD3 UR7, UPT, UPT, UR4, 0x80, URZ ;  /* 0x0000008004077890 */ /* 0x000fe2000fffe0ff */
[----:B------:R1:W-:Y:S05]  /*2a00*/  SYNCS.ARRIVE.TRANS64.RED.A1T0 RZ, [R2+URZ], RZ ;  /* 0x000000ff02ff79a7 */ /* 0x0003ea00081004ff */
[----:B------:R-:W-:Y:S01]  /*2a10*/  IMAD.U32 R6, RZ, RZ, UR7 ;  /* 0x00000007ff067e24 */ /* 0x000fe2000f8e00ff */
[----:B------:R-:W2:Y:S04]  /*2a20*/  SYNCS.PHASECHK.TRANS64.TRYWAIT P0, [UR4+0x90], R5 ;  /* 0x00009005ff0075a7 */ /* 0x000ea80008001104 */
[----:B------:R-:W-:Y:S01]  /*2a30*/  PRMT R6, R0, 0x654, R6 ;  /* 0x0000065400067816 */ /* 0x000fe20000000006 */
[----:B-12---:R-:W-:Y:S06]  /*2a40*/  @!P0 BRA `(.L_x_48) ;  /* 0x0000008800988947 */ /* 0x006fec0003800000 */
.L_x_145:
[----:B------:R-:W-:Y:S01]  /*2a50*/  ULEA UR8, UR5, UR6, 0x4 ;  /* 0x0000000605087291 */ /* 0x000fe2000f8e20ff */
[----:B------:R-:W-:Y:S01]  /*2a60*/  SEL R3, R6, R3, !P2 ;  /* 0x0000000306037207 */ /* 0x000fe20005000000 */
[----:B------:R-:W-:Y:S01]  /*2a70*/  UIADD3 UR9, UPT, UPT, UR4, 0x80, URZ ;  /* 0x0000008004097890 */ /* 0x000fe2000fffe0ff */
[----:B-1----:R-:W-:Y:S01]  /*2a80*/  LEA R2, R11, UR6, 0x3 ;  /* 0x000000060b027c11 */ /* 0x002fe2000f8e18ff */
[----:B------:R-:W-:Y:S01]  /*2a90*/  UIADD3 UR8, UPT, UPT, UR8, 0xf0, URZ ;  /* 0x000000f008087890 */ /* 0x000fe2000fffe0ff */
[----:B------:R1:W-:Y:S01]  /*2aa0*/  @!P2 SYNCS.ARRIVE.TRANS64.RED RZ, [R3+URZ], R4 ;  /* 0x0000000403ffa9a7 */ /* 0x0003e200080004ff */
[----:B------:R-:W-:Y:S01]  /*2ab0*/  UIADD3 UR4, UPT, UPT, UR5, 0x1, URZ ;  /* 0x0000000105047890 */ /* 0x000fe2000fffe0ff */
[----:B------:R-:W-:-:S03]  /*2ac0*/  VIADD R8, R8, 0x1 ;  /* 0x0000000108087836 */ /* 0x000fc60000000000 */
[----:B------:R-:W-:Y:S02]  /*2ad0*/  UISETP.NE.AND UP0, UPT, UR4, 0x2, UPT ;  /* 0x000000020400788c */ /* 0x000fe4000bf05270 */
[----:B------:R-:W-:Y:S01]  /*2ae0*/  ISETP.NE.AND P0, PT, R8, 0x2, PT ;  /* 0x000000020800780c */ /* 0x000fe20003f05270 */
[----:B------:R-:W-:Y:S06]  /*2af0*/  UGETNEXTWORKID.BROADCAST [UR8], [UR9] ;  /* 0x00000000080073ca */ /* 0x000fec0008000100 */
[----:B------:R-:W-:Y:S02]  /*2b00*/  USEL UR7, URZ, 0x1, UP0 ;  /* 0x00000001ff077887 */ /* 0x000fe40008000000 */
[----:B------:R-:W-:-:S04]  /*2b10*/  USEL UR5, UR4, URZ, UP0 ;  /* 0x000000ff04057287 */ /* 0x000fc80008000000 */
[----:B------:R-:W-:Y:S02]  /*2b20*/  LOP3.LUT R12, R12, UR7, RZ, 0x3c, !PT ;  /* 0x000000070c0c7c12 */ /* 0x000fe4000f8e3cff */
[----:B-1----:R-:W-:-:S04]  /*2b30*/  SHF.L.U32 R4, R10, 0x1f, RZ ;  /* 0x0000001f0a047819 */ /* 0x002fc800000006ff */
[----:B------:R-:W1:Y:S02]  /*2b40*/  SYNCS.PHASECHK.TRANS64.TRYWAIT P1, [R2+URZ+0x80], R4 ;  /* 0x00008004020075a7 */ /* 0x000e6400080211ff */
[----:B-1----:R-:W-:Y:S05]  /*2b50*/  @!P1 BRA `(.L_x_49) ;  /* 0x00000088006c9947 */ /* 0x002fea0003800000 */
.L_x_146:
[C---:B-1----:R-:W-:Y:S01]  /*2b60*/  LEA R4, R11.reuse, UR6, 0x4 ;  /* 0x000000060b047c11 */ /* 0x042fe2000f8e20ff */
[----:B------:R-:W-:Y:S01]  /*2b70*/  VIADD R2, R2, 0x90 ;  /* 0x0000009002027836 */ /* 0x000fe20000000000 */
[----:B------:R-:W-:Y:S01]  /*2b80*/  SEL R8, R8, RZ, P0 ;  /* 0x000000ff08087207 */ /* 0x000fe20000000000 */
[----:B------:R-:W-:-:S03]  /*2b90*/  VIADD R11, R11, 0x1 ;  /* 0x000000010b0b7836 */ /* 0x000fc60000000000 */
[----:B------:R-:W1:Y:S01]  /*2ba0*/  LDS.128 R4, [R4+0xf0] ;  /* 0x0000f00004047984 */ /* 0x000e620000000c00 */
[----:B------:R-:W-:Y:S02]  /*2bb0*/  PRMT R2, RZ, 0x654, R2 ;  /* 0x00000654ff027816 */ /* 0x000fe40000000002 */
[C---:B------:R-:W-:Y:S01]  /*2bc0*/  ISETP.NE.AND P1, PT, R11.reuse, 0x2, PT ;  /* 0x000000020b00780c */ /* 0x040fe20003f25270 */
[----:B------:R-:W-:Y:S01]  /*2bd0*/  @!PT LDS RZ, [RZ] ;  /* 0x00000000fffff984 */ /* 0x000fe20000000800 */
[----:B------:R-:W-:Y:S01]  /*2be0*/  @!PT LDS RZ, [RZ] ;  /* 0x00000000fffff984 */ /* 0x000fe20000000800 */
[----:B------:R-:W-:Y:S01]  /*2bf0*/  @!PT LDS RZ, [RZ] ;  /* 0x00000000fffff984 */ /* 0x000fe20000000800 */
[----:B------:R-:W-:Y:S01]  /*2c00*/  @!PT LDS RZ, [RZ] ;  /* 0x00000000fffff984 */ /* 0x000fe20000000800 */
[----:B------:R2:W-:Y:S06]  /*2c10*/  MEMBAR.ALL.CTA ;  /* 0x0000000000007992 */ /* 0x0005ec0000008000 */
[----:B--2---:R-:W2:Y:S01]  /*2c20*/  FENCE.VIEW.ASYNC.S ;  /* 0x00000000000073c6 */ /* 0x004ea20000000000 */
[----:B------:R-:W-:Y:S01]  /*2c30*/  SEL R11, R11, RZ, P1 ;  /* 0x000000ff0b0b7207 */ /* 0x000fe20000800000 */
[----:B--2---:R2:W-:Y:S01]  /*2c40*/  SYNCS.ARRIVE.TRANS64.RED.A1T0 RZ, [R2+URZ], RZ ;  /* 0x000000ff02ff79a7 */ /* 0x0045e200081004ff */
[----:B-1----:R-:W-:-:S02]  /*2c50*/  LOP3.LUT P3, RZ, R6, 0x1, RZ, 0xc0, !PT ;  /* 0x0000000106ff7812 */ /* 0x002fc4000786c0ff */
[----:B------:R-:W-:-:S04]  /*2c60*/  SEL R4, RZ, 0x1, P1 ;  /* 0x00000001ff047807 */ /* 0x000fc80000800000 */
[----:B------:R-:W-:Y:S02]  /*2c70*/  LOP3.LUT R10, R10, R4, RZ, 0x3c, !PT ;  /* 0x000000040a0a7212 */ /* 0x000fe400078e3cff */
[----:B--2---:R-:W-:-:S04]  /*2c80*/  SEL R2, RZ, 0x1, P0 ;  /* 0x00000001ff027807 */ /* 0x004fc80000000000 */
[----:B------:R-:W-:Y:S01]  /*2c90*/  LOP3.LUT R9, R9, R2, RZ, 0x3c, !PT ;  /* 0x0000000209097212 */ /* 0x000fe200078e3cff */
[----:B------:R-:W-:Y:S06]  /*2ca0*/  @P3 BRA `(.L_x_50) ;  /* 0xfffffffc002c3947 */ /* 0x000fec000383ffff */
[----:B------:R-:W-:Y:S01]  /*2cb0*/  ULEA UR4, UR5, UR6, 0x3 ;  /* 0x0000000605047291 */ /* 0x000fe2000f8e18ff */
[----:B------:R-:W-:-:S08]  /*2cc0*/  SHF.L.U32 R2, R12, 0x1f, RZ ;  /* 0x0000001f0c027819 */ /* 0x000fd000000006ff */
[----:B------:R-:W1:Y:S02]  /*2cd0*/  SYNCS.PHASECHK.TRANS64 P0, [UR4+0x90], R2 ;  /* 0x00009002ff0075a7 */ /* 0x000e640008001004 */
[----:B-1----:R-:W-:Y:S05]  /*2ce0*/  @P0 BRA `(.L_x_51) ;  /* 0x0000000000080947 */ /* 0x002fea0003800000 */
[----:B------:R-:W1:Y:S02]  /*2cf0*/  SYNCS.PHASECHK.TRANS64.TRYWAIT P0, [UR4+0x90], R2 ;  /* 0x00009002ff0075a7 */ /* 0x000e640008001104 */
[----:B-1----:R-:W-:Y:S05]  /*2d00*/  @!P0 BRA `(.L_x_52) ;  /* 0x0000008800148947 */ /* 0x002fea0003800000 */
.L_x_51:
[----:B------:R-:W-:-:S04]  /*2d10*/  UIADD3 UR7, UPT, UPT, UR5, 0x1, URZ ;  /* 0x0000000105077890 */ /* 0x000fc8000fffe0ff */
[----:B------:R-:W-:-:S04]  /*2d20*/  UISETP.NE.AND UP0, UPT, UR7, 0x2, UPT ;  /* 0x000000020700788c */ /* 0x000fc8000bf05270 */
[----:B------:R-:W-:Y:S02]  /*2d30*/  USEL UR8, URZ, 0x1, UP0 ;  /* 0x00000001ff087887 */ /* 0x000fe40008000000 */
[----:B------:R-:W-:-:S04]  /*2d40*/  USEL UR7, UR7, URZ, UP0 ;  /* 0x000000ff07077287 */ /* 0x000fc80008000000 */
[----:B------:R-:W-:Y:S01]  /*2d50*/  ULEA UR7, UR7, UR6, 0x3 ;  /* 0x0000000607077291 */ /* 0x000fe2000f8e18ff */
[----:B-1----:R-:W-:-:S04]  /*2d60*/  LOP3.LUT R2, R12, UR8, RZ, 0x3c, !PT ;  /* 0x000000080c027c12 */ /* 0x002fc8000f8e3cff */
[----:B------:R-:W-:-:S04]  /*2d70*/  SHF.L.U32 R0, R2, 0x1f, RZ ;  /* 0x0000001f02007819 */ /* 0x000fc800000006ff */
[----:B------:R-:W1:Y:S02]  /*2d80*/  SYNCS.PHASECHK.TRANS64 P0, [UR7+0x90], R0 ;  /* 0x00009000ff0075a7 */ /* 0x000e640008001007 */
[----:B-1----:R-:W-:Y:S05]  /*2d90*/  @P0 EXIT ;  /* 0x000000000000094d */ /* 0x002fea0003800000 */
[----:B------:R-:W-:Y:S02]  /*2da0*/  SHF.L.U32 R2, R2, 0x1f, RZ ;  /* 0x0000001f02027819 */ /* 0x000fe400000006ff */
[----:B------:R-:W-:-:S07]  /*2db0*/  MOV R0, UR7 ;  /* 0x0000000700007c02 */ /* 0x000fce0008000f00 */
.L_x_53:
[----:B-1----:R1:W2:Y:S02]  /*2dc0*/  SYNCS.PHASECHK.TRANS64.TRYWAIT P0, [R0+URZ+0x90], R2 ;  /* 0x00009002000075a7 */ /* 0x0022a400080011ff */
[----:B--2---:R-:W-:Y:S05]  /*2dd0*/  @!P0 NANOSLEEP.SYNCS 0x989680 ;  /* 0x009896800000895d */ /* 0x004fea0003900000 */
[----:B------:R-:W2:Y:S02]  /*2de0*/  @!P0 SYNCS.PHASECHK.TRANS64 P0, [R0+URZ+0x90], R2 ;  /* 0x00009002000085a7 */ /* 0x000ea400080010ff */
[----:B--2---:R-:W-:Y:S05]  /*2df0*/  @P0 EXIT ;  /* 0x000000000000094d */ /* 0x004fea0003800000 */
[----:B------:R-:W-:Y:S05]  /*2e00*/  BRA `(.L_x_53) ;  /* 0xfffffffc00ec7947 */ /* 0x000fea000383ffff */
.L_x_46:
[----:B------:R-:W-:Y:S05]  /*2e10*/  BRA.U UP4, `(.L_x_54) ;  /* 0x0000000d04407547 */ /* 0x000fea000b800000 */
[----:B------:R-:W1:Y:S01]  /*2e20*/  S2UR UR7, SR_CgaCtaId ;  /* 0x00000000000779c3 */ /* 0x000e620000008800 */
[----:B------:R-:W-:Y:S01]  /*2e30*/  UMOV UR4, 0x40 ;  /* 0x0000004000047882 */ /* 0x000fe20000000000 */
[----:B------:R-:W-:Y:S01]  /*2e40*/  NOP ;  /* 0x0000000000007918 */ /* 0x000fe20000000000 */
[----:B------:R-:W-:Y:S01]  /*2e50*/  UMOV UR6, 0x400 ;  /* 0x0000040000067882 */ /* 0x000fe20000000000 */
[----:B-1----:R-:W-:Y:S02]  /*2e60*/  ULEA UR5, UR7, UR4, 0x18 ;  /* 0x0000000407057291 */ /* 0x002fe4000f8ec0ff */
[----:B------:R-:W-:-:S07]  /*2e70*/  ULEA UR6, UR7, UR6, 0x18 ;  /* 0x0000000607067291 */ /* 0x000fce000f8ec0ff */
[----:B------:R-:W1:Y:S02]  /*2e80*/  LDS.U8 R0, [UR5+0x1c] ;  /* 0x00001c05ff007984 */ /* 0x000e640008000000 */
[----:B-1----:R-:W-:-:S13]  /*2e90*/  ISETP.NE.AND P0, PT, R0, RZ, PT ;  /* 0x000000ff0000720c */ /* 0x002fda0003f05270 */
[----:B------:R-:W-:Y:S05]  /*2ea0*/  @P0 BRA `(.L_x_55) ;  /* 0x0000000000580947 */ /* 0x000fea0003800000 */
[----:B------:R-:W-:-:S13]  /*2eb0*/  ELECT P0, URZ, PT ;  /* 0x0000000000ff782f */ /* 0x000fda0003800000 */
[----:B------:R-:W-:Y:S05]  /*2ec0*/  @!P0 BRA `(.L_x_56) ;  /* 0x0000000000608947 */ /* 0x000fea0003800000 */
[----:B------:R-:W-:Y:S01]  /*2ed0*/  UMOV UR4, 0x10 ;  /* 0x0000001000047882 */ /* 0x000fe20000000000 */
[----:B------:R-:W-:Y:S01]  /*2ee0*/  HFMA2 R0, -RZ, RZ, 0, 5.9604644775390625e-08 ;  /* 0x00000001ff007431 */ /* 0x000fe200000001ff */
[----:B------:R-:W-:-:S03]  /*2ef0*/  MOV R3, 0xffff ;  /* 0x0000ffff00037802 */ /* 0x000fc60000000f00 */
[----:B------:R-:W-:Y:S04]  /*2f00*/  DEPBAR.LE SB1, 0x36 ;  /* 0x00009d800000791a */ /* 0x000fe80000000000 */
[----:B------:R-:W1:Y:S02]  /*2f10*/  UTCATOMSWS.FIND_AND_SET.ALIGN UP0, UR4, UR4 ;  /* 0x00000004000475e3 */ /* 0x000e640008000800 */
[----:B-1----:R-:W-:Y:S01]  /*2f20*/  MOV R4, UR4 ;  /* 0x0000000400047c02 */ /* 0x002fe20008000f00 */
[----:B------:R-:W-:Y:S06]  /*2f30*/  BRA.U UP0, `(.L_x_57) ;  /* 0x0000000100187547 */ /* 0x000fec000b800000 */
.L_x_58:
[----:B------:R-:W-:Y:S05]  /*2f40*/  NANOSLEEP 0x64 ;  /* 0x000000640000795d */ /* 0x000fea0003800000 */
[----:B------:R-:W-:-:S05]  /*2f50*/  UMOV UR4, 0x10 ;  /* 0x0000001000047882 */ /* 0x000fca0000000000 */
[----:B------:R-:W-:Y:S04]  /*2f60*/  DEPBAR.LE SB1, 0x36 ;  /* 0x00009d800000791a */ /* 0x000fe80000000000 */
[----:B------:R-:W1:Y:S02]  /*2f70*/  UTCATOMSWS.FIND_AND_SET.ALIGN UP0, UR4, UR4 ;  /* 0x00000004000475e3 */ /* 0x000e640008000800 */
[----:B-1----:R-:W-:Y:S01]  /*2f80*/  MOV R4, UR4 ;  /* 0x0000000400047c02 */ /* 0x002fe20008000f00 */
[----:B------:R-:W-:Y:S05]  /*2f90*/  BRA.U !UP0, `(.L_x_58) ;  /* 0xfffffffd08e87547 */ /* 0x000fea000b83ffff */
.L_x_57:
[-C--:B------:R-:W-:Y:S02]  /*2fa0*/  SHF.L.U32 R3, R3, R4.reuse, RZ ;  /* 0x0000000403037219 */ /* 0x080fe400000006ff */
[----:B------:R-:W-:Y:S01]  /*2fb0*/  SHF.L.U32 R0, R0, R4, RZ ;  /* 0x0000000400007219 */ /* 0x000fe200000006ff */
[----:B------:R-:W-:Y:S02]  /*2fc0*/  IMAD.SHL.U32 R4, R4, 0x20, RZ ;  /* 0x0000002004047824 */ /* 0x000fe400078e00ff */
[----:B------:R1:W-:Y:S04]  /*2fd0*/  ATOMS.OR RZ, [UR5+0x14], R3 ;  /* 0x00001403ffff798c */ /* 0x0003e8000b000005 */
[----:B------:R1:W-:Y:S04]  /*2fe0*/  ATOMS.OR RZ, [UR5+0x18], R0 ;  /* 0x00001800ffff798c */ /* 0x0003e8000b000005 */
[----:B------:R1:W-:Y:S01]  /*2ff0*/  STS [UR6+0x110], R4 ;  /* 0x00011004ff007988 */ /* 0x0003e20008000806 */
[----:B------:R-:W-:Y:S05]  /*3000*/  BRA `(.L_x_56) ;  /* 0x0000000000107947 */ /* 0x000fea0003800000 */
.L_x_55:
[----:B------:R-:W-:Y:S02]  /*3010*/  MOV R0, 0xffffffff ;  /* 0xffffffff00007802 */ /* 0x000fe40000000f00 */
[----:B------:R-:W-:-:S03]  /*3020*/  MOV R4, 0x3050 ;  /* 0x0000305000047802 */ /* 0x000fc60000000f00 */
[----:B------:R1:W-:Y:S04]  /*3030*/  STS [UR6+0x110], R0 ;  /* 0x00011000ff007988 */ /* 0x0003e80008000806 */
[----:B-1---5:R-:W-:Y:S05]  /*3040*/  CALL.REL.NOINC `($__internal_1_$__cuda_sm10x_tcgen05_guardrail_trap_phase_invalid_during_alloc) ;  /* 0x0000008c002c7944 */ /* 0x022fea0003c00000 */
.L_x_56:
[----:B------:R-:W-:Y:S05]  /*3050*/  WARPSYNC.ALL ;  /* 0x0000000000007948 */ /* 0x000fea0003800000 */
[----:B------:R-:W2:Y:S01]  /*3060*/  S2UR UR4, SR_CgaCtaId ;  /* 0x00000000000479c3 */ /* 0x000ea20000008800 */
[----:B------:R-:W-:Y:S01]  /*3070*/  UMOV UR17, 0x400 ;  /* 0x0000040000117882 */ /* 0x000fe20000000000 */
[----:B------:R-:W-:-:S06]  /*3080*/  NOP ;  /* 0x0000000000007918 */ /* 0x000fcc0000000000 */
[----:B------:R-:W-:Y:S06]  /*3090*/  BAR.ARV 0x6, 0xa0 ;  /* 0x0182800000007b1d */ /* 0x000fec0000002000 */
[----:B------:R-:W3:Y:S01]  /*30a0*/  LDCU UR5, c[0x0][0x38c] ;  /* 0x00007180ff0577ac */ /* 0x000ee20008000800 */
[----:B------:R-:W-:Y:S01]  /*30b0*/  LOP3.LUT R2, R2, 0xffff, RZ, 0xc0, !PT ;  /* 0x0000ffff02027812 */ /* 0x000fe200078ec0ff */
[----:B------:R-:W-:Y:S01]  /*30c0*/  IMAD.MOV.U32 R11, RZ, RZ, 0x1 ;  /* 0x00000001ff0b7424 */ /* 0x000fe200078e00ff */
[----:B------:R-:W-:Y:S01]  /*30d0*/  CS2R R8, SRZ ;  /* 0x0000000000087805 */ /* 0x000fe2000001ff00 */
[----:B------:R-:W4:Y:S01]  /*30e0*/  LDCU UR8, c[0x0][0x38c] ;  /* 0x00007180ff0877ac */ /* 0x000f220008000800 */
[----:B------:R-:W-:Y:S01]  /*30f0*/  R2UR UR19, R2 ;  /* 0x00000000021372ca */ /* 0x000fe200000e0000 */
[----:B------:R-:W-:Y:S01]  /*3100*/  IMAD.MOV.U32 R10, RZ, RZ, RZ ;  /* 0x000000ffff0a7224 */ /* 0x000fe200078e00ff */
[----:B------:R-:W-:Y:S01]  /*3110*/  UMOV UR23, URZ ;  /* 0x000000ff00177c82 */ /* 0x000fe20008000000 */
[----:B------:R-:W-:Y:S01]  /*3120*/  UMOV UR14, URZ ;  /* 0x000000ff000e7c82 */ /* 0x000fe20008000000 */
[----:B--2---:R-:W-:Y:S01]  /*3130*/  ULEA UR17, UR4, UR17, 0x18 ;  /* 0x0000001104117291 */ /* 0x004fe2000f8ec0ff */
[----:B------:R-:W-:Y:S01]  /*3140*/  UMOV UR26, 0x0 ;  /* 0x00000000001a7882 */ /* 0x000fe20000000000 */
[----:B------:R-:W-:-:S02]  /*3150*/  UMOV UR27, 0x8400490 ;  /* 0x08400490001b7882 */ /* 0x000fc40000000000 */
[----:B------:R-:W-:Y:S02]  /*3160*/  UIADD3 UR6, UPT, UPT, UR17, 0x10800, URZ ;  /* 0x0001080011067890 */ /* 0x000fe4000fffe0ff */
[----:B------:R-:W-:Y:S02]  /*3170*/  UIADD3 UR7, UPT, UPT, UR17, 0x16800, URZ ;  /* 0x0001680011077890 */ /* 0x000fe4000fffe0ff */
[----:B---3--:R-:W-:Y:S01]  /*3180*/  UIADD3 UR5, UPT, UPT, UR5, 0x1f, URZ ;  /* 0x0000001f05057890 */ /* 0x008fe2000fffe0ff */
[----:B-1----:R-:W1:Y:S01]  /*3190*/  LDS R0, [UR17+0x110] ;  /* 0x00011011ff007984 */ /* 0x002e620008000800 */
[----:B------:R-:W-:Y:S02]  /*31a0*/  USHF.R.U32.HI UR6, URZ, 0x4, UR6 ;  /* 0x00000004ff067899 */ /* 0x000fe40008011606 */
[----:B------:R-:W-:Y:S02]  /*31b0*/  USHF.R.S32.HI UR4, URZ, 0x1f, UR5 ;  /* 0x0000001fff047899 */ /* 0x000fe40008011405 */
[----:B------:R-:W-:-:S02]  /*31c0*/  ULOP3.LUT UR6, UR6, 0x3fff, URZ, 0xc0, !UPT ;  /* 0x00003fff06067892 */ /* 0x000fc4000f8ec0ff */
[----:B------:R-:W-:Y:S02]  /*31d0*/  ULEA.HI UR4, UR4, UR5, URZ, 0x5 ;  /* 0x0000000504047291 */ /* 0x000fe4000f8f28ff */
[----:B------:R-:W-:Y:S02]  /*31e0*/  USHF.R.U32.HI UR5, URZ, 0x4, UR7 ;  /* 0x00000004ff057899 */ /* 0x000fe40008011607 */
[----:B------:R-:W-:Y:S02]  /*31f0*/  USHF.R.S32.HI UR28, URZ, 0x5, UR4 ;  /* 0x00000005ff1c7899 */ /* 0x000fe40008011404 */
[----:B------:R-:W-:Y:S02]  /*3200*/  ULOP3.LUT UR5, UR5, 0x3fff, URZ, 0xc0, !UPT ;  /* 0x00003fff05057892 */ /* 0x000fe4000f8ec0ff */
[----:B------:R-:W-:Y:S02]  /*3210*/  UISETP.LT.AND UP0, UPT, UR28, 0x1, UPT ;  /* 0x000000011c00788c */ /* 0x000fe4000bf01270 */
[----:B------:R-:W-:-:S02]  /*3220*/  ULOP3.LUT UR20, UR6, 0x10000, URZ, 0xfc, !UPT ;  /* 0x0001000006147892 */ /* 0x000fc4000f8efcff */
[----:B------:R-:W-:Y:S02]  /*3230*/  USEL UR29, UR28, 0x1, !UP0 ;  /* 0x000000011c1d7887 */ /* 0x000fe4000c000000 */
[----:B------:R-:W-:Y:S02]  /*3240*/  ULOP3.LUT UR21, UR5, 0x10000, URZ, 0xfc, !UPT ;  /* 0x0001000005157892 */ /* 0x000fe4000f8efcff */
[----:B------:R-:W-:Y:S02]  /*3250*/  UIADD3 UR29, UPT, UPT, -UR29, URZ, URZ ;  /* 0x000000ff1d1d7290 */ /* 0x000fe4000fffe1ff */
[----:B----4-:R-:W-:Y:S01]  /*3260*/  UISETP.GE.AND UP4, UPT, UR8, 0x1, UPT ;  /* 0x000000010800788c */ /* 0x010fe2000bf86270 */
[----:B------:R-:W-:Y:S01]  /*3270*/  UMOV UR24, 0x0 ;  /* 0x0000000000187882 */ /* 0x000fe20000000000 */
[----:B------:R-:W-:Y:S01]  /*3280*/  UMOV UR25, 0x8400490 ;  /* 0x0840049000197882 */ /* 0x000fe20000000000 */
[----:B-1----:R-:W-:-:S15]  /*3290*/  R2UR UR30, R0 ;  /* 0x00000000001e72ca */ /* 0x002fde00000e0000 */
.L_x_65:
[----:B------:R-:W-:Y:S02]  /*32a0*/  LEA R0, R10, UR17, 0x3 ;  /* 0x000000110a007c11 */ /* 0x000fe4000f8e18ff */
[----:B------:R-:W-:Y:S02]  /*32b0*/  SHF.L.U32 R2, R9, 0x1f, RZ ;  /* 0x0000001f09027819 */ /* 0x000fe400000006ff */
[----:B------:R-:W-:Y:S01]  /*32c0*/  PLOP3.LUT P0, PT, PT, PT, UP4, 0x80, 0x8 ;  /* 0x000000000008781c */ /* 0x000fe20003f0f048 */
[----:B------:R-:W-:Y:S01]  /*32d0*/  VIADD R3, R0, 0x90 ;  /* 0x0000009000037836 */ /* 0x000fe20000000000 */
[----:B-1----:R-:W1:Y:S02]  /*32e0*/  SYNCS.PHASECHK.TRANS64.TRYWAIT P1, [R0+URZ+0x80], R2 ;  /* 0x00008002000075a7 */ /* 0x002e6400080211ff */
[----:B-1-3--:R-:W-:Y:S09]  /*32f0*/  @!P1 BRA `(.L_x_59) ;  /* 0x0000008000b09947 */ /* 0x00aff20003800000 */
.L_x_148:
[----:B------:R-:W-:Y:S01]  /*3300*/  LEA R4, R10, UR17, 0x4 ;  /* 0x000000110a047c11 */ /* 0x000fe2000f8e20ff */
[----:B------:R-:W-:Y:S01]  /*3310*/  @UP4 ULEA UR4, UR14, UR17, 0x3 ;  /* 0x000000110e044291 */ /* 0x000fe2000f8e18ff */
[----:B------:R-:W-:Y:S01]  /*3320*/  PLOP3.LUT P2, PT, PT, PT, PT, 0x80, 0x8 ;  /* 0x000000000008781c */ /* 0x000fe20003f4f070 */
[----:B------:R-:W-:Y:S01]  /*3330*/  ULEA UR22, UR23, UR17, 0x3 ;  /* 0x0000001117167291 */ /* 0x000fe2000f8e18ff */
[----:B------:R-:W-:Y:S01]  /*3340*/  PRMT R3, RZ, 0x654, R3 ;  /* 0x00000654ff037816 */ /* 0x000fe20000000003 */
[----:B------:R-:W-:Y:S01]  /*3350*/  ULEA UR18, UR23, UR30, 0x8 ;  /* 0x0000001e17127291 */ /* 0x000fe2000f8e40ff */
[----:B------:R-:W2:Y:S01]  /*3360*/  LDS.128 R4, [R4+0xf0] ;  /* 0x0000f00004047984 */ /* 0x000ea20000000c00 */
[----:B-1----:R-:W-:Y:S02]  /*3370*/  @P0 SHF.L.U32 R2, R8, 0x1f, RZ ;  /* 0x0000001f08020819 */ /* 0x002fe400000006ff */
[----:B------:R-:W-:Y:S01]  /*3380*/  SHF.L.U32 R0, R11, 0x1f, RZ ;  /* 0x0000001f0b007819 */ /* 0x000fe200000006ff */
[----:B------:R-:W-:Y:S01]  /*3390*/  @!PT LDS RZ, [RZ] ;  /* 0x00000000fffff984 */ /* 0x000fe20000000800 */
[----:B------:R-:W-:Y:S01]  /*33a0*/  @!PT LDS RZ, [RZ] ;  /* 0x00000000fffff984 */ /* 0x000fe20000000800 */
[----:B------:R-:W-:Y:S01]  /*33b0*/  @!PT LDS RZ, [RZ] ;  /* 0x00000000fffff984 */ /* 0x000fe20000000800 */
[----:B------:R-:W-:Y:S01]  /*33c0*/  @!PT LDS RZ, [RZ] ;  /* 0x00000000fffff984 */ /* 0x000fe20000000800 */
[----:B------:R1:W-:Y:S06]  /*33d0*/  MEMBAR.ALL.CTA ;  /* 0x0000000000007992 */ /* 0x0003ec0000008000 */
[----:B-1----:R-:W1:Y:S02]  /*33e0*/  FENCE.VIEW.ASYNC.S ;  /* 0x00000000000073c6 */ /* 0x002e640000000000 */
[----:B-1----:R1:W-:Y:S01]  /*33f0*/  SYNCS.ARRIVE.TRANS64.RED.A1T0 RZ, [R3+URZ], RZ ;  /* 0x000000ff03ff79a7 */ /* 0x0023e200081004ff */
[----:B------:R1:W3:Y:S01]  /*3400*/  @P0 SYNCS.PHASECHK.TRANS64.TRYWAIT P2, [UR4], R2 ;  /* 0x00000002ff0005a7 */ /* 0x0002e20008041104 */
[----:B--2---:R-:W-:Y:S01]  /*3410*/  LOP3.LUT P1, RZ, R6, 0x1, RZ, 0xc0, !PT ;  /* 0x0000000106ff7812 */ /* 0x004fe2000782c0ff */
[----:B------:R-:W2:Y:S02]  /*3420*/  SYNCS.PHASECHK.TRANS64.TRYWAIT P0, [UR22+0xb0], R0 ;  /* 0x0000b000ff0075a7 */ /* 0x000ea40008001116 */
[----:B-123--:R-:W-:Y:S10]  /*3430*/  @!P0 BRA `(.L_x_60) ;  /* 0x0000008000748947 */ /* 0x00eff40003800000 */
.L_x_150:
[----:B------:R-:W-:Y:S01]  /*3440*/  IADD3 R10, PT, PT, R10, 0x1, RZ ;  /* 0x000000010a0a7810 */ /* 0x000fe20007ffe0ff */
[----:B------:R-:W-:Y:S06]  /*3450*/  BRA.U !UP4, `(.L_x_61) ;  /* 0x000000010c987547 */ /* 0x000fec000b800000 */
[----:B------:R-:W-:Y:S01]  /*3460*/  UPLOP3.LUT UP2, UPT, UPT, UPT, UPT, 0x40, 0x4 ;  /* 0x000000000004789c */ /* 0x000fe20003f4e870 */
[----:B------:R-:W-:Y:S01]  /*3470*/  UMOV UR16, UR29 ;  /* 0x0000001d00107c82 */ /* 0x000fe20008000000 */
[----:B------:R-:W-:Y:S01]  /*3480*/  UMOV UR15, UR28 ;  /* 0x0000001c000f7c82 */ /* 0x000fe20008000000 */
[----:B------:R-:W-:-:S08]  /*3490*/  UMOV UR6, UR14 ;  /* 0x0000000e00067c82 */ /* 0x000fd00008000000 */
.L_x_64:
[----:B------:R-:W-:Y:S02]  /*34a0*/  UIADD3 UR16, UPT, UPT, UR16, 0x1, URZ ;  /* 0x0000000110107890 */ /* 0x000fe4000fffe0ff */
[----:B--2---:R-:W-:Y:S02]  /*34b0*/  ULEA UR5, UR6, UR17, 0x3 ;  /* 0x0000001106057291 */ /* 0x004fe4000f8e18ff */
[----:B------:R-:W-:Y:S01]  /*34c0*/  UISETP.NE.AND UP3, UPT, UR16, URZ, UPT ;  /* 0x000000ff1000728c */ /* 0x000fe2000bf65270 */
[----:B---3--:R-:W-:Y:S10]  /*34d0*/  @P2 BRA `(.L_x_62) ;  /* 0x00000000000c2947 */ /* 0x008ff40003800000 */
[----:B-1----:R-:W-:Y:S04]  /*34e0*/  SHF.L.U32 R2, R8, 0x1f, RZ ;  /* 0x0000001f08027819 */ /* 0x002fe800000006ff */
[----:B------:R-:W1:Y:S02]  /*34f0*/  SYNCS.PHASECHK.TRANS64.TRYWAIT P0, [UR5], R2 ;  /* 0x00000002ff0075a7 */ /* 0x000e640008001105 */
[----:B-1----:R-:W-:Y:S05]  /*3500*/  @!P0 BRA `(.L_x_63) ;  /* 0x0000008000588947 */ /* 0x002fea0003800000 */
.L_x_62:
[----:B------:R-:W-:Y:S01]  /*3510*/  UISETP.NE.AND UP0, UPT, UR15, 0x1, UPT ;  /* 0x000000010f00788c */ /* 0x000fe2000bf05270 */
[----:B------:R-:W-:Y:S01]  /*3520*/  PLOP3.LUT P2, PT, PT, PT, PT, 0x80, 0x8 ;  /* 0x000000000008781c */ /* 0x000fe20003f4f070 */
[----:B------:R-:W-:Y:S02]  /*3530*/  UIADD3 UR4, UPT, UPT, UR6, 0x1, URZ ;  /* 0x0000000106047890 */ /* 0x000fe4000fffe0ff */
[----:B------:R-:W-:Y:S02]  /*3540*/  ULEA UR12, UR6, UR21, 0xa ;  /* 0x00000015060c7291 */ /* 0x000fe4000f8e50ff */
[----:B------:R-:W-:Y:S01]  /*3550*/  UISETP.NE.AND UP1, UPT, UR4, 0x3, UPT ;  /* 0x000000030400788c */ /* 0x000fe2000bf25270 */
[----:B------:R-:W-:Y:S01]  /*3560*/  PLOP3.LUT P0, PT, PT, PT, UP0, 0x80, 0x8 ;  /* 0x000000000008781c */ /* 0x000fe20003f0f008 */
[----:B------:R-:W-:Y:S02]  /*3570*/  UIADD3 UR10, UPT, UPT, UR12, 0x2, URZ ;  /* 0x000000020c0a7890 */ /* 0x000fe4000fffe0ff */
[----:B------:R-:W-:Y:S02]  /*3580*/  USEL UR7, URZ, 0x1, UP1 ;  /* 0x00000001ff077887 */ /* 0x000fe40008800000 */
[----:B------:R-:W-:Y:S02]  /*3590*/  USEL UR14, UR4, URZ, UP1 ;  /* 0x000000ff040e7287 */ /* 0x000fe40008800000 */
[----:B------:R-:W-:Y:S02]  /*35a0*/  UIADD3 UR15, UPT, UPT, UR15, -0x1, URZ ;  /* 0xffffffff0f0f7890 */ /* 0x000fe4000fffe0ff */
[----:B------:R-:W-:Y:S01]  /*35b0*/  @UP0 ULEA UR4, UR14, UR17, 0x3 ;  /* 0x000000110e040291 */ /* 0x000fe2000f8e18ff */
[----:B------:R-:W-:Y:S01]  /*35c0*/  LOP3.LUT R8, R8, UR7, RZ, 0x3c, !PT ;  /* 0x0000000708087c12 */ /* 0x000fe2000f8e3cff */
[----:B------:R-:W-:Y:S01]  /*35d0*/  UIADD3 UR7, UPT, UPT, UR5, 0x18, URZ ;  /* 0x0000001805077890 */ /* 0x000fe2000fffe0ff */
[----:B------:R-:W-:Y:S02]  /*35e0*/  UMOV UR13, 0x80004020 ;  /* 0x80004020000d7882 */ /* 0x000fe40000000000 */
[----:B-1----:R-:W-:Y:S01]  /*35f0*/  @P0 SHF.L.U32 R0, R8, 0x1f, RZ ;  /* 0x0000001f08000819 */ /* 0x002fe200000006ff */
[----:B------:R-:W-:Y:S01]  /*3600*/  UMOV UR5, 0x80004020 ;  /* 0x8000402000057882 */ /* 0x000fe20000000000 */
[----:B------:R-:W-:Y:S01]  /*3610*/  UMOV UR11, 0x80004020 ;  /* 0x80004020000b7882 */ /* 0x000fe20000000000 */
[----:B------:R-:W-:Y:S01]  /*3620*/  UMOV UR9, 0x80004020 ;  /* 0x8000402000097882 */ /* 0x000fe20000000000 */
[----:B------:R2:W3:Y:S01]  /*3630*/  @P0 SYNCS.PHASECHK.TRANS64.TRYWAIT P2, [UR4], R0 ;  /* 0x00000000ff0005a7 */ /* 0x0004e20008041104 */
[----:B------:R-:W-:Y:S03]  /*3640*/  ULEA UR4, UR6, UR20, 0x9 ;  /* 0x0000001406047291 */ /* 0x000fe6000f8e48ff */
[----:B------:R-:W-:Y:S01]  /*3650*/  UMOV UR6, UR14 ;  /* 0x0000000e00067c82 */ /* 0x000fe20008000000 */
[----:B------:R-:W-:Y:S05]  /*3660*/  UIADD3 UR8, UPT, UPT, UR4, 0x2, URZ ;  /* 0x0000000204087890 */ /* 0x000fea000fffe0ff */
[----:B------:R2:W-:Y:S01]  /*3670*/  UTCHMMA gdesc[UR4], gdesc[UR12], tmem[UR18], tmem[UR26], idesc[UR27], UP2 ;  /* 0x00ff1a0c040075ea */ /* 0x0005e20009000012 */
[----:B------:R-:W-:Y:S03]  /*3680*/  UPLOP3.LUT UP2, UPT, UPT, UPT, UPT, 0x80, 0x8 ;  /* 0x000000000008789c */ /* 0x000fe60003f4f070 */
[----:B------:R2:W-:Y:S01]  /*3690*/  UTCHMMA gdesc[UR8], gdesc[UR10], tmem[UR18], tmem[UR24], idesc[UR25], UPT ;  /* 0x00ff180a080075ea */ /* 0x0005e2000b800012 */
[----:B------:R2:W-:Y:S01]  /*36a0*/  UTCBAR.MULTICAST [UR7], URZ, UR19 ;  /* 0x000000ff070073e9 */ /* 0x0005e20008000813 */
[----:B------:R-:W-:Y:S06]  /*36b0*/  BRA.U UP3, `(.L_x_64) ;  /* 0xfffffffd03787547 */ /* 0x000fec000b83ffff */
.L_x_61:
[----:B--2---:R-:W-:Y:S01]  /*36c0*/  UIADD3 UR4, UPT, UPT, UR23, 0x1, URZ ;  /* 0x0000000117047890 */ /* 0x004fe2000fffe0ff */
[C---:B------:R-:W-:Y:S01]  /*36d0*/  ISETP.NE.AND P0, PT, R10.reuse, 0x2, PT ;  /* 0x000000020a00780c */ /* 0x040fe20003f05270 */
[----:B------:R-:W-:Y:S02]  /*36e0*/  UIADD3 UR5, UPT, UPT, UR22, 0xa0, URZ ;  /* 0x000000a016057890 */ /* 0x000fe4000fffe0ff */
[----:B------:R-:W-:Y:S01]  /*36f0*/  UISETP.NE.AND UP0, UPT, UR4, 0x2, UPT ;  /* 0x000000020400788c */ /* 0x000fe2000bf05270 */
[----:B-1----:R-:W-:Y:S02]  /*3700*/  SEL R0, RZ, 0x1, P0 ;  /* 0x00000001ff007807 */ /* 0x002fe40000000000 */
[----:B------:R-:W-:Y:S01]  /*3710*/  SEL R10, R10, RZ, P0 ;  /* 0x000000ff0a0a7207 */ /* 0x000fe20000000000 */
[----:B------:R-:W-:Y:S01]  /*3720*/  USEL UR6, URZ, 0x1, UP0 ;  /* 0x00000001ff067887 */ /* 0x000fe20008000000 */
[----:B------:R-:W-:Y:S01]  /*3730*/  LOP3.LUT R9, R9, R0, RZ, 0x3c, !PT ;  /* 0x0000000009097212 */ /* 0x000fe200078e3cff */
[----:B------:R-:W-:Y:S01]  /*3740*/  USEL UR23, UR4, URZ, UP0 ;  /* 0x000000ff04177287 */ /* 0x000fe20008000000 */
[----:B------:R1:W-:Y:S03]  /*3750*/  UTCBAR [UR5], URZ ;  /* 0x000000ff050073e9 */ /* 0x0003e600080000ff */
[----:B------:R-:W-:Y:S01]  /*3760*/  LOP3.LUT R11, R11, UR6, RZ, 0x3c, !PT ;  /* 0x000000060b0b7c12 */ /* 0x000fe2000f8e3cff */
[----:B------:R-:W-:Y:S07]  /*3770*/  @P1 BRA `(.L_x_65) ;  /* 0xfffffff800c81947 */ /* 0x000fee000383ffff */
[----:B------:R-:W2:Y:S01]  /*3780*/  S2UR UR7, SR_CgaCtaId ;  /* 0x00000000000779c3 */ /* 0x000ea20000008800 */
[----:B------:R-:W-:Y:S01]  /*3790*/  ELECT P0, URZ, PT ;  /* 0x0000000000ff782f */ /* 0x000fe20003800000 */
[----:B------:R-:W-:Y:S01]  /*37a0*/  IMAD.MOV.U32 R0, RZ, RZ, 0x1 ;  /* 0x00000001ff007424 */ /* 0x000fe200078e00ff */
[----:B------:R-:W-:Y:S01]  /*37b0*/  UIADD3 UR17, UPT, UPT, UR17, 0xb0, URZ ;  /* 0x000000b011117890 */ /* 0x000fe2000fffe0ff */
[----:B------:R-:W-:Y:S01]  /*37c0*/  SHF.L.U32 R2, R11, 0x1f, RZ ;  /* 0x0000001f0b027819 */ /* 0x000fe200000006ff */
[----:B------:R-:W-:-:S03]  /*37d0*/  UMOV UR4, 0x40 ;  /* 0x0000004000047882 */ /* 0x000fc60000000000 */
[----:B------:R-:W-:Y:S01]  /*37e0*/  UVIRTCOUNT.DEALLOC.SMPOOL 0x80 ;  /* 0x000000800000784c */ /* 0x000fe20000000000 */
[----:B--2---:R-:W-:Y:S02]  /*37f0*/  ULEA UR7, UR7, UR4, 0x18 ;  /* 0x0000000407077291 */ /* 0x004fe4000f8ec0ff */
[----:B------:R-:W-:-:S07]  /*3800*/  ULEA UR4, UR23, UR17, 0x3 ;  /* 0x0000001117047291 */ /* 0x000fce000f8e18ff */
[----:B------:R2:W-:Y:S02]  /*3810*/  @P0 STS.U8 [UR7+0x1c], R0 ;  /* 0x00001c00ff000988 */ /* 0x0005e40008000007 */
[----:B------:R-:W4:Y:S02]  /*3820*/  SYNCS.PHASECHK.TRANS64.TRYWAIT P0, [UR4], R2 ;  /* 0x00000002ff0075a7 */ /* 0x000f240008001104 */
[----:B--2-4-:R-:W-:Y:S05]  /*3830*/  @!P0 BRA `(.L_x_66) ;  /* 0x0000007c00a48947 */ /* 0x014fea0003800000 */
.L_x_153:
[----:B------:R-:W-:-:S04]  /*3840*/  UIADD3 UR4, UPT, UPT, UR23, 0x1, URZ ;  /* 0x0000000117047890 */ /* 0x000fc8000fffe0ff */
[----:B------:R-:W-:-:S04]  /*3850*/  UISETP.NE.AND UP0, UPT, UR4, 0x2, UPT ;  /* 0x000000020400788c */ /* 0x000fc8000bf05270 */
[----:B-1----:R-:W-:Y:S02]  /*3860*/  USEL UR5, URZ, 0x1, UP0 ;  /* 0x00000001ff057887 */ /* 0x002fe40008000000 */
[----:B------:R-:W-:-:S04]  /*3870*/  USEL UR4, UR4, URZ, UP0 ;  /* 0x000000ff04047287 */ /* 0x000fc80008000000 */
[----:B------:R-:W-:Y:S01]  /*3880*/  ULEA UR4, UR4, UR17, 0x3 ;  /* 0x0000001104047291 */ /* 0x000fe2000f8e18ff */
[----:B--2---:R-:W-:-:S04]  /*3890*/  LOP3.LUT R2, R11, UR5, RZ, 0x3c, !PT ;  /* 0x000000050b027c12 */ /* 0x004fc8000f8e3cff */
[----:B------:R-:W-:-:S04]  /*38a0*/  SHF.L.U32 R2, R2, 0x1f, RZ ;  /* 0x0000001f02027819 */ /* 0x000fc800000006ff */
[----:B------:R-:W1:Y:S02]  /*38b0*/  SYNCS.PHASECHK.TRANS64.TRYWAIT P0, [UR4], R2 ;  /* 0x00000002ff0075a7 */ /* 0x000e640008001104 */
[----:B-1----:R-:W-:Y:S05]  /*38c0*/  @!P0 BRA `(.L_x_67) ;  /* 0x0000007c00988947 */ /* 0x002fea0003800000 */
.L_x_155:
[----:B------:R-:W-:Y:S01]  /*38d0*/  NOP ;  /* 0x0000000000007918 */ /* 0x000fe20000000000 */
[----:B-1----:R-:W1:Y:S01]  /*38e0*/  LDS R0, [UR7+0x14] ;  /* 0x00001407ff007984 */ /* 0x002e620008000800 */
[----:B------:R-:W-:Y:S01]  /*38f0*/  ULOP3.LUT UR4, UR30, 0xffff, URZ, 0xc0, !UPT ;  /* 0x0000ffff1e047892 */ /* 0x000fe2000f8ec0ff */
[----:B------:R-:W-:Y:S01]  /*3900*/  UMOV UR5, 0xffff ;  /* 0x0000ffff00057882 */ /* 0x000fe20000000000 */
[----:B------:R-:W-:Y:S02]  /*3910*/  UMOV UR6, 0x1 ;  /* 0x0000000100067882 */ /* 0x000fe40000000000 */
[----:B------:R-:W-:-:S04]  /*3920*/  USHF.R.U32.HI UR4, URZ, 0x5, UR4 ;  /* 0x00000005ff047899 */ /* 0x000fc80008011604 */
[----:B------:R-:W-:Y:S02]  /*3930*/  USHF.L.U32 UR5, UR5, UR4, URZ ;  /* 0x0000000405057299 */ /* 0x000fe400080006ff */
[----:B------:R-:W-:-:S04]  /*3940*/  USHF.L.U32 UR4, UR6, UR4, URZ ;  /* 0x0000000406047299 */ /* 0x000fc800080006ff */
[----:B-1----:R-:W-:-:S04]  /*3950*/  LOP3.LUT R0, R0, UR5, RZ, 0xc0, !PT ;  /* 0x0000000500007c12 */ /* 0x002fc8000f8ec0ff */
[----:B------:R-:W-:-:S13]  /*3960*/  ISETP.NE.AND P0, PT, R0, UR5, PT ;  /* 0x0000000500007c0c */ /* 0x000fda000bf05270 */
[----:B------:R-:W-:Y:S05]  /*3970*/  @P0 BRA `(.L_x_68) ;  /* 0x0000000000580947 */ /* 0x000fea0003800000 */
[----:B------:R-:W1:Y:S02]  /*3980*/  LDS R0, [UR7+0x18] ;  /* 0x00001807ff007984 */ /* 0x000e640008000800 */
[----:B-1----:R-:W-:-:S04]  /*3990*/  LOP3.LUT R0, R0, UR4, RZ, 0xc0, !PT ;  /* 0x0000000400007c12 */ /* 0x002fc8000f8ec0ff */
[----:B------:R-:W-:-:S13]  /*39a0*/  ISETP.NE.AND P0, PT, R0, UR4, PT ;  /* 0x0000000400007c0c */ /* 0x000fda000bf05270 */
[----:B------:R-:W-:Y:S05]  /*39b0*/  @P0 BRA `(.L_x_69) ;  /* 0x00000000003c0947 */ /* 0x000fea0003800000 */
[----:B------:R-:W1:Y:S01]  /*39c0*/  S2R R2, SR_LANEID ;  /* 0x0000000000027919 */ /* 0x000e620000000000 */
[----:B------:R-:W-:-:S06]  /*39d0*/  ULOP3.LUT UR5, URZ, UR5, URZ, 0x33, !UPT ;  /* 0x00000005ff057292 */ /* 0x000fcc000f8e33ff */
[----:B------:R-:W-:-:S04]  /*39e0*/  IMAD.U32 R0, RZ, RZ, UR5 ;  /* 0x00000005ff007e24 */ /* 0x000fc8000f8e00ff */
[----:B------:R2:W4:Y:S02]  /*39f0*/  REDUX UR8, R0 ;  /* 0x00000000000873c4 */ /* 0x0005240000000000 */
[----:B------:R1:W-:Y:S01]  /*3a00*/  UTCATOMSWS.AND URZ, UR5 ;  /* 0x0000000500ff79e3 */ /* 0x0003e20008000000 */
[----:B--2---:R-:W-:Y:S01]  /*3a10*/  LOP3.LUT R0, RZ, UR4, RZ, 0x33, !PT ;  /* 0x00000004ff007c12 */ /* 0x004fe2000f8e33ff */
[----:B------:R-:W-:Y:S02]  /*3a20*/  VOTEU.ANY UR4, UPT, PT ;  /* 0x0000000000047886 */ /* 0x000fe400038e0100 */
[----:B------:R-:W-:Y:S02]  /*3a30*/  UFLO.U32 UR4, UR4 ;  /* 0x00000004000472bd */ /* 0x000fe400080e0000 */
[----:B------:R-:W2:Y:S04]  /*3a40*/  REDUX UR6, R0 ;  /* 0x00000000000673c4 */ /* 0x000ea80000000000 */
[----:B-1----:R-:W-:-:S02]  /*3a50*/  ISETP.EQ.U32.AND P0, PT, R2, UR4, PT ;  /* 0x0000000402007c0c */ /* 0x002fc4000bf02070 */
[----:B----4-:R-:W-:-:S11]  /*3a60*/  MOV R2, UR8 ;  /* 0x0000000800027c02 */ /* 0x010fd60008000f00 */
[----:B------:R1:W-:Y:S01]  /*3a70*/  @P0 ATOMS.AND RZ, [UR7+0x14], R2 ;  /* 0x00001402ffff098c */ /* 0x0003e2000a800007 */
[----:B--2---:R-:W-:-:S05]  /*3a80*/  IMAD.U32 R0, RZ, RZ, UR6 ;  /* 0x00000006ff007e24 */ /* 0x004fca000f8e00ff */
[----:B------:R1:W-:Y:S01]  /*3a90*/  @P0 ATOMS.AND RZ, [UR7+0x18], R0 ;  /* 0x00001800ffff098c */ /* 0x0003e2000a800007 */
[----:B------:R-:W-:Y:S05]  /*3aa0*/  BRA `(.L_x_70) ;  /* 0x0000000000147947 */ /* 0x000fea0003800000 */
.L_x_69:
[----:B------:R-:W-:Y:S02]  /*3ab0*/  MOV R2, 0x3ad0 ;  /* 0x00003ad000027802 */ /* 0x000fe40000000f00 */
[----:B---3-5:R-:W-:Y:S05]  /*3ac0*/  CALL.REL.NOINC `($__internal_0_$__cuda_sm10x_tcgen05_guardrail_trap_col_being_dealloced_not_returned_by_alloc) ;  /* 0x0000008000807944 */ /* 0x028fea0003c00000 */
[----:B------:R-:W-:Y:S05]  /*3ad0*/  BRA `(.L_x_70) ;  /* 0x0000000000087947 */ /* 0x000fea0003800000 */
.L_x_68:
[----:B------:R-:W-:Y:S02]  /*3ae0*/  MOV R2, 0x3b00 ;  /* 0x00003b0000027802 */ /* 0x000fe40000000f00 */
[----:B---3-5:R-:W-:Y:S05]  /*3af0*/  CALL.REL.NOINC `($__internal_2_$__cuda_sm10x_tcgen05_guardrail_trap_unallocated_columns_being_dealloced) ;  /* 0x00000080008c7944 */ /* 0x028fea0003c00000 */
.L_x_70:
[----:B------:R-:W-:Y:S01]  /*3b00*/  NOP ;  /* 0x0000000000007918 */ /* 0x000fe20000000000 */
[----:B------:R-:W-:Y:S05]  /*3b10*/  EXIT ;  /* 0x000000000000794d */ /* 0x000fea0003800000 */
.L_x_54:
[----:B------:R-:W-:-:S09]  /*3b20*/  UISETP.NE.OR UP0, UPT, UR17, 0x3, !UP3 ;  /* 0x000000031100788c */ /* 0x000fd2000df05670 */
[----:B------:R-:W-:Y:S05]  /*3b30*/  BRA.U UP0, `(.L_x_71) ;  /* 0x00000011005c7547 */ /* 0x000fea000b800000 */
[----:B------:R-:W1:Y:S01]  /*3b40*/  S2UR UR10, SR_CgaCtaId ;  /* 0x00000000000a79c3 */ /* 0x000e620000008800 */
[----:B------:R-:W2:Y:S01]  /*3b50*/  LDCU UR31, c[0x0][0x370] ;  /* 0x00006e00ff1f77ac */ /* 0x000ea20008000800 */
[----:B------:R-:W-:Y:S02]  /*3b60*/  HFMA2 R13, -RZ, RZ, 0, 0 ;  /* 0x00000000ff0d7431 */ /* 0x000fe400000001ff */
[----:B------:R-:W-:Y:S01]  /*3b70*/  IMAD.MOV.U32 R15, RZ, RZ, 0x1 ;  /* 0x00000001ff0f7424 */ /* 0x000fe200078e00ff */
[----:B------:R-:W-:Y:S01]  /*3b80*/  MOV R7, 0x4000 ;  /* 0x0000400000077802 */ /* 0x000fe20000000f00 */
[----:B------:R-:W2:Y:S01]  /*3b90*/  LDCU.128 UR44, c[0x0][0xb10] ;  /* 0x00016200ff2c77ac */ /* 0x000ea20008000c00 */
[----:B------:R-:W-:Y:S01]  /*3ba0*/  IMAD.MOV.U32 R14, RZ, RZ, RZ ;  /* 0x000000ffff0e7224 */ /* 0x000fe200078e00ff */
[----:B------:R-:W3:Y:S01]  /*3bb0*/  LDC.64 R16, c[0x0][0x348] ;  /* 0x0000d200ff107b82 */ /* 0x000ee20000000a00 */
[----:B------:R-:W4:Y:S01]  /*3bc0*/  LDCU UR30, c[0x0][0x374] ;  /* 0x00006e80ff1e77ac */ /* 0x000f220008000800 */
[----:B------:R-:W1:Y:S06]  /*3bd0*/  LDCU UR15, c[0x0][0xb0c] ;  /* 0x00016180ff0f77ac */ /* 0x000e6c0008000800 */
[----:B------:R-:W3:Y:S01]  /*3be0*/  LDC.64 R2, c[0x0][0x888] ;  /* 0x00022200ff027b82 */ /* 0x000ee20000000a00 */
[----:B------:R-:W3:Y:S01]  /*3bf0*/  LDCU UR49, c[0x0][0xb20] ;  /* 0x00016400ff3177ac */ /* 0x000ee20008000800 */
[----:B------:R-:W3:Y:S06]  /*3c00*/  LDCU UR4, c[0x0][0xb30] ;  /* 0x00016600ff0477ac */ /* 0x000eec0008000800 */
[----:B------:R-:W3:Y:S01]  /*3c10*/  LDC.64 R4, c[0x0][0x890] ;  /* 0x00022400ff047b82 */ /* 0x000ee20000000a00 */
[----:B------:R-:W-:Y:S01]  /*3c20*/  UMOV UR21, 0x400 ;  /* 0x0000040000157882 */ /* 0x000fe20000000000 */
[----:B--2---:R-:W-:-:S02]  /*3c30*/  UIMAD.WIDE.U32 UR6, UR31, UR44, URZ ;  /* 0x0000002c1f0672a5 */ /* 0x004fc4000f8e00ff */
[----:B----4-:R-:W-:Y:S02]  /*3c40*/  UIMAD.WIDE.U32 UR8, UR30, UR47, URZ ;  /* 0x0000002f1e0872a5 */ /* 0x010fe4000f8e00ff */
[----:B-1----:R-:W-:Y:S02]  /*3c50*/  ULEA UR21, UR10, UR21, 0x18 ;  /* 0x000000150a157291 */ /* 0x002fe4000f8ec0ff */
[----:B------:R-:W-:Y:S02]  /*3c60*/  UPLOP3.LUT UP3, UPT, UPT, UPT, UPT, 0x40, 0x4 ;  /* 0x000000000004789c */ /* 0x000fe40003f6e870 */
[----:B------:R-:W-:Y:S02]  /*3c70*/  UIADD3 UR37, UPT, UPT, UR21, 0x48, URZ ;  /* 0x0000004815257890 */ /* 0x000fe4000fffe0ff */
[----:B------:R-:W-:Y:S02]  /*3c80*/  UIADD3 UR33, UPT, UPT, UR21, 0x30, URZ ;  /* 0x0000003015217890 */ /* 0x000fe4000fffe0ff */
[----:B------:R-:W-:-:S02]  /*3c90*/  UIADD3 UR25, UPT, UPT, UR21, 0x38, URZ ;  /* 0x0000003815197890 */ /* 0x000fc4000fffe0ff */
[----:B------:R-:W-:Y:S01]  /*3ca0*/  UIADD3 UR17, UPT, UPT, UR21, 0x40, URZ ;  /* 0x0000004015117890 */ /* 0x000fe2000fffe0ff */
[----:B------:R-:W-:Y:S01]  /*3cb0*/  UMOV UR6, UR7 ;  /* 0x0000000700067c82 */ /* 0x000fe20008000000 */
[----:B------:R-:W-:Y:S01]  /*3cc0*/  UMOV UR41, UR9 ;  /* 0x0000000900297c82 */ /* 0x000fe20008000000 */
[----:B------:R-:W-:Y:S02]  /*3cd0*/  UISETP.GE.AND UP0, UPT, UR42, 0x1, UPT ;  /* 0x000000012a00788c */ /* 0x000fe4000bf06270 */
[----:B------:R-:W-:Y:S01]  /*3ce0*/  UISETP.NE.AND UP4, UPT, UR42, 0x1, UPT ;  /* 0x000000012a00788c */ /* 0x000fe2000bf85270 */
[----:B------:R-:W1:Y:S01]  /*3cf0*/  LDCU.64 UR22, c[0x0][0xb28] ;  /* 0x00016500ff1677ac */ /* 0x000e620008000a00 */
[----:B------:R-:W-:Y:S02]  /*3d00*/  UISETP.NE.AND UP6, UPT, UR15, 0x1, UPT ;  /* 0x000000010f00788c */ /* 0x000fe4000bfc5270 */
[----:B------:R-:W-:Y:S02]  /*3d10*/  UISETP.NE.AND UP5, UPT, UR46, 0x1, UPT ;  /* 0x000000012e00788c */ /* 0x000fe4000bfa5270 */
[----:B------:R-:W-:-:S02]  /*3d20*/  UPRMT UR37, UR10, 0x654, UR37 ;  /* 0x000006540a257896 */ /* 0x000fc40008000025 */
[----:B------:R-:W-:Y:S02]  /*3d30*/  USHF.R.U32.HI UR43, URZ, UR45, UR6 ;  /* 0x0000002dff2b7299 */ /* 0x000fe40008011606 */
[----:B------:R-:W-:Y:S02]  /*3d40*/  UPRMT UR40, UR10, 0x654, UR33 ;  /* 0x000006540a287896 */ /* 0x000fe40008000021 */
[----:B------:R-:W-:Y:S02]  /*3d50*/  UPRMT UR39, UR10, 0x654, UR25 ;  /* 0x000006540a277896 */ /* 0x000fe40008000019 */
[----:B------:R-:W-:Y:S02]  /*3d60*/  UPRMT UR38, UR10, 0x654, UR17 ;  /* 0x000006540a267896 */ /* 0x000fe40008000011 */
[----:B---3--:R-:W-:Y:S02]  /*3d70*/  USHF.R.U32.HI UR41, URZ, UR49, UR41 ;  /* 0x00000031ff297299 */ /* 0x008fe40008011629 */
[----:B------:R-:W-:-:S11]  /*3d80*/  UISETP.NE.AND UP2, UPT, UR4, 0x1, UPT ;  /* 0x000000010400788c */ /* 0x000fd6000bf45270 */
.L_x_82:
[C---:B------:R-:W-:Y:S02]  /*3d90*/  LEA R12, R14.reuse, UR21, 0x3 ;  /* 0x000000150e0c7c11 */ /* 0x040fe4000f8e18ff */
[----:B------:R-:W-:Y:S02]  /*3da0*/  SHF.L.U32 R0, R13, 0x1f, RZ ;  /* 0x0000001f0d007819 */ /* 0x000fe400000006ff */
[----:B------:R-:W-:Y:S02]  /*3db0*/  LEA R8, R14, UR21, 0x4 ;  /* 0x000000150e087c11 */ /* 0x000fe4000f8e20ff */
[----:B--2---:R-:W2:Y:S02]  /*3dc0*/  SYNCS.PHASECHK.TRANS64.TRYWAIT P0, [R12+URZ+0x80], R0 ;  /* 0x000080000c0075a7 */ /* 0x004ea400080011ff */
[----:B--2---:R-:W-:Y:S05]  /*3dd0*/  @!P0 BRA `(.L_x_72) ;  /* 0x00000078006c8947 */ /* 0x004fea0003800000 */
.L_x_156:
[----:B------:R-:W3:Y:S01]  /*3de0*/  LDS.128 R8, [R8+0xf0] ;  /* 0x0000f00008087984 */ /* 0x000ee20000000c00 */
[----:B------:R-:W-:Y:S01]  /*3df0*/  UISETP.GE.AND UP0, UPT, UR42, 0x1, UPT ;  /* 0x000000012a00788c */ /* 0x000fe2000bf06270 */
[----:B------:R-:W-:Y:S01]  /*3e00*/  @!PT LDS RZ, [RZ] ;  /* 0x00000000fffff984 */ /* 0x000fe20000000800 */
[----:B------:R-:W-:Y:S01]  /*3e10*/  @!PT LDS RZ, [RZ] ;  /* 0x00000000fffff984 */ /* 0x000fe20000000800 */
[----:B------:R-:W-:Y:S01]  /*3e20*/  @!PT LDS RZ, [RZ] ;  /* 0x00000000fffff984 */ /* 0x000fe20000000800 */
[----:B------:R-:W-:Y:S01]  /*3e30*/  @!PT LDS RZ, [RZ] ;  /* 0x00000000fffff984 */ /* 0x000fe20000000800 */
[----:B------:R4:W-:Y:S06]  /*3e40*/  MEMBAR.ALL.CTA ;  /* 0x0000000000007992 */ /* 0x0009ec0000008000 */
[----:B----4-:R-:W4:Y:S01]  /*3e50*/  FENCE.VIEW.ASYNC.S ;  /* 0x00000000000073c6 */ /* 0x010f220000000000 */
[----:B---3--:R-:W-:Y:S11]  /*3e60*/  LOP3.LUT P0, RZ, R10, 0x1, RZ, 0xc0, !PT ;  /* 0x000000010aff7812 */ /* 0x008ff6000780c0ff */
[----:B------:R-:W-:Y:S02]  /*3e70*/  @!UPT UIADD3 URZ, UPT, UPT, URZ, URZ, URZ ;  /* 0x000000fffffff290 */ /* 0x000fe4000fffe0ff */
[----:B----4-:R-:W-:Y:S01]  /*3e80*/  VOTEU.ANY UP1, P0 ;  /* 0x0000000000ff7886 */ /* 0x010fe20000020100 */
[----:B------:R-:W-:Y:S11]  /*3e90*/  PLOP3.LUT P0, PT, PT, PT, UP1, 0x80, 0x8 ;  /* 0x000000000008781c */ /* 0x000ff60003f0f018 */
[----:B------:R-:W-:Y:S02]  /*3ea0*/  @!UPT UIADD3 URZ, UPT, UPT, URZ, URZ, URZ ;  /* 0x000000fffffff290 */ /* 0x000fe4000fffe0ff */
[----:B--2---:R-:W-:Y:S02]  /*3eb0*/  @P0 SHF.R.U32.HI R0, RZ, 0x10, R9 ;  /* 0x00000010ff000819 */ /* 0x004fe40000011609 */
[----:B------:R-:W-:Y:S02]  /*3ec0*/  @P0 MOV R6, R8 ;  /* 0x0000000800060202 */ /* 0x000fe40000000f00 */
[----:B------:R-:W-:Y:S01]  /*3ed0*/  @P0 R2UR UR4, R0 ;  /* 0x00000000000402ca */ /* 0x000fe200000e0000 */
[----:B------:R-:W-:Y:S01]  /*3ee0*/  VIADD R0, R12, 0x90 ;  /* 0x000000900c007836 */ /* 0x000fe20000000000 */
[----:B------:R-:W-:Y:S02]  /*3ef0*/  @P0 LOP3.LUT R8, R9, 0xffff, RZ, 0xc0, !PT ;  /* 0x0000ffff09080812 */ /* 0x000fe400078ec0ff */
[----:B------:R-:W-:Y:S02]  /*3f00*/  @P0 R2UR UR6, R6 ;  /* 0x00000000060602ca */ /* 0x000fe400000e0000 */
[----:B------:R-:W-:Y:S02]  /*3f10*/  PRMT R0, RZ, 0x654, R0 ;  /* 0x00000654ff007816 */ /* 0x000fe40000000000 */
[----:B------:R-:W-:Y:S02]  /*3f20*/  @P0 R2UR UR5, R8 ;  /* 0x00000000080502ca */ /* 0x000fe400000e0000 */
[----:B------:R2:W-:Y:S03]  /*3f30*/  SYNCS.ARRIVE.TRANS64.RED.A1T0 RZ, [R0+URZ], RZ ;  /* 0x000000ff00ff79a7 */ /* 0x0005e600081004ff */
[----:B------:R-:W-:Y:S04]  /*3f40*/  @UP1 UMOV UR29, UR4 ;  /* 0x00000004001d1c82 */ /* 0x000fe80008000000 */
[----:B------:R-:W-:Y:S04]  /*3f50*/  @UP1 UMOV UR14, UR6 ;  /* 0x00000006000e1c82 */ /* 0x000fe80008000000 */
[----:B------:R-:W-:Y:S01]  /*3f60*/  @UP1 UMOV UR13, UR5 ;  /* 0x00000005000d1c82 */ /* 0x000fe20008000000 */
[----:B------:R-:W-:Y:S05]  /*3f70*/  BRA.U !UP0, `(.L_x_73) ;  /* 0x0000000108a47547 */ /* 0x000fea000b800000 */
[----:B------:R-:W-:Y:S02]  /*3f80*/  UIMAD.WIDE.U32 UR18, UR13, UR47, URZ ;  /* 0x0000002f0d1272a5 */ /* 0x000fe4000f8e00ff */
[----:B------:R-:W-:Y:S02]  /*3f90*/  UIMAD.WIDE.U32 UR26, UR14, UR44, URZ ;  /* 0x0000002c0e1a72a5 */ /* 0x000fe4000f8e00ff */
[----:B------:R-:W-:Y:S02]  /*3fa0*/  USEL UR4, UR30, UR41, !UP5 ;  /* 0x000000291e047287 */ /* 0x000fe4000e800000 */
[----:B------:R-:W-:Y:S02]  /*3fb0*/  USEL UR7, UR31, UR43, !UP6 ;  /* 0x0000002b1f077287 */ /* 0x000fe4000f000000 */
[----:B-1----:R-:W-:Y:S02]  /*3fc0*/  UIMAD.WIDE.U32 UR8, UR4, UR22, URZ ;  /* 0x00000016040872a5 */ /* 0x002fe4000f8e00ff */
[----:B------:R-:W-:Y:S01]  /*3fd0*/  UIMAD.WIDE.U32 UR10, UR7, UR22, URZ ;  /* 0x00000016070a72a5 */ /* 0x000fe2000f8e00ff */
[----:B------:R-:W-:Y:S02]  /*3fe0*/  UMOV UR5, UR19 ;  /* 0x0000001300057c82 */ /* 0x000fe40008000000 */
[----:B------:R-:W-:Y:S03]  /*3ff0*/  USHF.R.U32.HI UR6, URZ, UR49, UR5 ;  /* 0x00000031ff067299 */ /* 0x000fe60008011605 */
[----:B------:R-:W-:Y:S01]  /*4000*/  UMOV UR5, UR27 ;  /* 0x0000001b00057c82 */ /* 0x000fe20008000000 */
[----:B------:R-:W-:Y:S02]  /*4010*/  USEL UR6, UR13, UR6, !UP5 ;  /* 0x000000060d067287 */ /* 0x000fe4000e800000 */
[----:B------:R-:W-:Y:S03]  /*4020*/  USHF.R.U32.HI UR12, URZ, UR45, UR5 ;  /* 0x0000002dff0c7299 */ /* 0x000fe60008011605 */
[----:B------:R-:W-:Y:S02]  /*4030*/  UMOV UR5, UR9 ;  /* 0x0000000900057c82 */ /* 0x000fe40008000000 */
[----:B------:R-:W-:Y:S03]  /*4040*/  @UP4 USHF.R.U32.HI UR4, URZ, UR23, UR5 ;  /* 0x00000017ff044299 */ /* 0x000fe60008011605 */
[----:B------:R-:W-:Y:S01]  /*4050*/  UMOV UR5, UR11 ;  /* 0x0000000b00057c82 */ /* 0x000fe20008000000 */
[----:B------:R-:W-:Y:S02]  /*4060*/  UIMAD UR4, UR42, UR4, URZ ;  /* 0x000000042a0472a4 */ /* 0x000fe4000f8e02ff */
[----:B------:R-:W-:Y:S02]  /*4070*/  @UP4 USHF.R.U32.HI UR7, URZ, UR23, UR5 ;  /* 0x00000017ff074299 */ /* 0x000fe40008011605 */
[----:B------:R-:W-:Y:S02]  /*4080*/  UIMAD.WIDE.U32 UR10, UR6, UR22, URZ ;  /* 0x00000016060a72a5 */ /* 0x000fe4000f8e00ff */
[----:B------:R-:W-:Y:S02]  /*4090*/  USEL UR5, UR14, UR12, !UP6 ;  /* 0x0000000c0e057287 */ /* 0x000fe4000f000000 */
[----:B------:R-:W-:Y:S02]  /*40a0*/  UIMAD UR8, UR42, UR7, URZ ;  /* 0x000000072a0872a4 */ /* 0x000fe4000f8e02ff */
[----:B------:R-:W-:Y:S03]  /*40b0*/  UISETP.GE.AND UP0, UPT, UR6, UR4, UPT ;  /* 0x000000040600728c */ /* 0x000fe6000bf06270 */
[----:B------:R-:W-:Y:S01]  /*40c0*/  UMOV UR4, UR11 ;  /* 0x0000000b00047c82 */ /* 0x000fe20008000000 */
[----:B------:R-:W-:Y:S02]  /*40d0*/  UISETP.GE.OR UP0, UPT, UR5, UR8, UP0 ;  /* 0x000000080500728c */ /* 0x000fe40008706670 */
[----:B------:R-:W-:Y:S02]  /*40e0*/  USHF.R.U32.HI UR4, URZ, UR23, UR4 ;  /* 0x00000017ff047299 */ /* 0x000fe40008011604 */
[----:B------:R-:W-:Y:S02]  /*40f0*/  UIMAD.WIDE.U32 UR8, UR5, UR22, URZ ;  /* 0x00000016050872a5 */ /* 0x000fe4000f8e00ff */
[----:B------:R-:W-:Y:S04]  /*4100*/  USEL UR10, UR6, UR4, !UP4 ;  /* 0x00000004060a7287 */ /* 0x000fe8000e000000 */
[----:B------:R-:W-:Y:S01]  /*4110*/  UIADD3 UR11, UPT, UPT, -UR10, URZ, URZ ;  /* 0x000000ff0a0b7290 */ /* 0x000fe2000fffe1ff */
[----:B------:R-:W-:Y:S02]  /*4120*/  @!UP0 UMOV UR4, UR9 ;  /* 0x0000000900048c82 */ /* 0x000fe40008000000 */
[----:B------:R-:W-:Y:S02]  /*4130*/  @!UP0 USHF.R.U32.HI UR4, URZ, UR23, UR4 ;  /* 0x00000017ff048299 */ /* 0x000fe40008011604 */
[----:B------:R-:W-:Y:S02]  /*4140*/  UIMAD UR8, UR42, UR11, UR6 ;  /* 0x0000000b2a0872a4 */ /* 0x000fe4000f8e0206 */
[----:B------:R-:W-:Y:S04]  /*4150*/  @!UP0 USEL UR4, UR5, UR4, !UP4 ;  /* 0x0000000405048287 */ /* 0x000fe8000e000000 */
[----:B------:R-:W-:Y:S02]  /*4160*/  @!UP0 UIMAD UR8, UR7, UR8, UR4 ;  /* 0x00000008070882a4 */ /* 0x000fe4000f8e0204 */
[----:B------:R-:W-:Y:S02]  /*4170*/  @!UP0 UIADD3 UR9, UPT, UPT, UR10, -UR4, URZ ;  /* 0x800000040a098290 */ /* 0x000fe4000fffe0ff */
[----:B------:R-:W-:Y:S02]  /*4180*/  UIADD3 UR4, UPT, UPT, -UR5, URZ, URZ ;  /* 0x000000ff05047290 */ /* 0x000fe4000fffe1ff */
[----:B------:R-:W-:Y:S02]  /*4190*/  UIADD3 UR7, UPT, UPT, -UR6, URZ, URZ ;  /* 0x000000ff06077290 */ /* 0x000fe4000fffe1ff */
[----:B------:R-:W-:Y:S02]  /*41a0*/  @!UP0 UIMAD UR6, UR9, UR42, UR5 ;  /* 0x0000002a090682a4 */ /* 0x000fe4000f8e0205 */
[----:B------:R-:W-:Y:S02]  /*41b0*/  UIMAD UR14, UR15, UR4, UR14 ;  /* 0x000000040f0e72a4 */ /* 0x000fe4000f8e020e */
[----:B------:R-:W-:Y:S01]  /*41c0*/  UIMAD UR13, UR46, UR7, UR13 ;  /* 0x000000072e0d72a4 */ /* 0x000fe2000f8e020d */
[----:B------:R-:W-:Y:S02]  /*41d0*/  @!UP0 UMOV UR5, UR8 ;  /* 0x0000000800058c82 */ /* 0x000fe40008000000 */
[----:B------:R-:W-:Y:S02]  /*41e0*/  UIMAD UR14, UR5, UR15, UR14 ;  /* 0x0000000f050e72a4 */ /* 0x000fe4000f8e020e */
[----:B------:R-:W-:Y:S11]  /*41f0*/  UIMAD UR13, UR6, UR46, UR13 ;  /* 0x0000002e060d72a4 */ /* 0x000ff6000f8e020d */
[----:B------:R-:W-:Y:S01]  /*4200*/  @!UPT UIADD3 URZ, UPT, UPT, URZ, URZ, URZ ;  /* 0x000000fffffff290 */ /* 0x000fe2000fffe0ff */
.L_x_73:
[----:B------:R-:W3:Y:S01]  /*4210*/  @!UP2 LDCU.128 UR8, c[0x0][0xb10] ;  /* 0x00016200ff08a7ac */ /* 0x000ee20008000c00 */
[C---:B------:R-:W-:Y:S02]  /*4220*/  ISETP.NE.U32.AND P1, PT, R4.reuse, RZ, PT ;  /* 0x000000ff0400720c */ /* 0x040fe40003f25070 */
[----:B------:R-:W-:Y:S02]  /*4230*/  ISETP.NE.U32.AND P0, PT, R4, RZ, PT ;  /* 0x000000ff0400720c */ /* 0x000fe40003f05070 */
[C---:B------:R-:W-:Y:S02]  /*4240*/  ISETP.NE.AND.EX P1, PT, R5.reuse, RZ, PT, P1 ;  /* 0x000000ff0500720c */ /* 0x040fe40003f25310 */
[----:B------:R-:W-:Y:S01]  /*4250*/  ISETP.NE.AND.EX P0, PT, R5, RZ, PT, P0 ;  /* 0x000000ff0500720c */ /* 0x000fe20003f05300 */
[----:B------:R-:W4:Y:S01]  /*4260*/  @!UP2 LDCU UR5, c[0x0][0xb0c] ;  /* 0x00016180ff05a7ac */ /* 0x000f220008000800 */
[----:B------:R-:W-:Y:S01]  /*4270*/  SHF.L.U32 R9, R15, 0x1f, RZ ;  /* 0x0000001f0f097819 */ /* 0x000fe200000006ff */
[----:B------:R-:W-:Y:S02]  /*4280*/  USHF.L.U32 UR35, UR16, 0x7, URZ ;  /* 0x0000000710237899 */ /* 0x000fe400080006ff */
[----:B------:R-:W-:Y:S02]  /*4290*/  USHF.L.U32 UR34, UR20, 0x8, URZ ;  /* 0x0000000814227899 */ /* 0x000fe400080006ff */
[----:B---3--:R-:W-:Y:S07]  /*42a0*/  UIMAD.WIDE.U32 UR6, UR14, UR8, URZ ;  /* 0x000000080e0672a5 */ /* 0x008fee000f8e00ff */
[----:B------:R-:W-:Y:S01]  /*42b0*/  @!UP2 UMOV UR4, UR7 ;  /* 0x000000070004ac82 */ /* 0x000fe20008000000 */
[----:B----4-:R-:W-:Y:S02]  /*42c0*/  @!UP2 UISETP.NE.AND UP0, UPT, UR5, 0x1, UPT ;  /* 0x000000010500a88c */ /* 0x010fe4000bf05270 */
[----:B------:R-:W-:Y:S02]  /*42d0*/  @!UP2 USHF.R.U32.HI UR4, URZ, UR9, UR4 ;  /* 0x00000009ff04a299 */ /* 0x000fe40008011604 */
[----:B------:R-:W-:Y:S02]  /*42e0*/  UIMAD.WIDE.U32 UR6, UR13, UR11, URZ ;  /* 0x0000000b0d0672a5 */ /* 0x000fe4000f8e00ff */
[----:B------:R-:W-:Y:S02]  /*42f0*/  @!UP2 USEL UR8, UR14, UR4, !UP0 ;  /* 0x000000040e08a287 */ /* 0x000fe4000c000000 */
[----:B------:R-:W-:Y:S03]  /*4300*/  @!UP2 UISETP.NE.AND UP0, UPT, UR10, 0x1, UPT ;  /* 0x000000010a00a88c */ /* 0x000fe6000bf05270 */
[----:B------:R-:W-:Y:S02]  /*4310*/  @!UP2 UMOV UR6, UR7 ;  /* 0x000000070006ac82 */ /* 0x000fe40008000000 */
[----:B------:R-:W3:Y:S02]  /*4320*/  @!UP2 LDCU UR4, c[0x0][0xb20] ;  /* 0x00016400ff04a7ac */ /* 0x000ee40008000800 */
[----:B---3--:R-:W-:Y:S04]  /*4330*/  @!UP2 USHF.R.U32.HI UR6, URZ, UR4, UR6 ;  /* 0x00000004ff06a299 */ /* 0x008fe80008011606 */
[----:B------:R-:W-:Y:S04]  /*4340*/  @!UP2 USEL UR6, UR13, UR6, !UP0 ;  /* 0x000000060d06a287 */ /* 0x000fe8000c000000 */
[----:B------:R-:W-:Y:S02]  /*4350*/  @!UP2 UIADD3 UR4, UPT, UPT, -UR8, UR6, URZ ;  /* 0x000000060804a290 */ /* 0x000fe4000fffe1ff */
[----:B------:R-:W-:Y:S02]  /*4360*/  @!UP2 UIADD3 UR6, UPT, UPT, UR8, -UR6, URZ ;  /* 0x800000060806a290 */ /* 0x000fe4000fffe0ff */
[----:B------:R-:W-:Y:S02]  /*4370*/  @!UP2 UIMAD UR14, UR4, UR5, UR14 ;  /* 0x00000005040ea2a4 */ /* 0x000fe4000f8e020e */
[----:B------:R-:W-:Y:S01]  /*4380*/  @!UP2 UIMAD UR13, UR6, UR10, UR13 ;  /* 0x0000000a060da2a4 */ /* 0x000fe2000f8e020d */
[----:B------:R-:W-:Y:S11]  /*4390*/  BRA.U UP3, `(.L_x_74) ;  /* 0x0000000103107547 */ /* 0x000ff6000b800000 */
[----:B------:R-:W-:Y:S04]  /*43a0*/  MOV R6, UR48 ;  /* 0x0000003000067c02 */ /* 0x000fe80008000f00 */
[----:B------:R-:W-:Y:S04]  /*43b0*/  SHF.L.U32 R6, R6, 0x1f, RZ ;  /* 0x0000001f06067819 */ /* 0x000fe800000006ff */
[----:B------:R-:W3:Y:S02]  /*43c0*/  SYNCS.PHASECHK.TRANS64.TRYWAIT P2, [UR21+0x78], R6 ;  /* 0x00007806ff0075a7 */ /* 0x000ee40008041115 */
[----:B---3--:R-:W-:Y:S05]  /*43d0*/  @!P2 BRA `(.L_x_75) ;  /* 0x000000740000a947 */ /* 0x008fea0003800000 */
.L_x_74:
[----:B------:R-:W-:Y:S05]  /*43e0*/  @!P1 BRA `(.L_x_76) ;  /* 0x0000000000309947 */ /* 0x000fea0003800000 */
[----:B------:R-:W-:Y:S01]  /*43f0*/  ISETP.NE.U32.AND P1, PT, R2, RZ, PT ;  /* 0x000000ff0200720c */ /* 0x000fe20003f25070 */
[----:B------:R-:W3:Y:S01]  /*4400*/  LDCU.64 UR4, c[0x0][0x358] ;  /* 0x00006b00ff0477ac */ /* 0x000ee20008000a00 */
[----:B------:R-:W-:Y:S02]  /*4410*/  IMAD.MOV.U32 R142, RZ, RZ, 0x1 ;  /* 0x00000001ff8e7424 */ /* 0x000fe400078e00ff */
[----:B------:R-:W-:Y:S11]  /*4420*/  ISETP.NE.AND.EX P1, PT, R3, RZ, PT, P1 ;  /* 0x000000ff0300720c */ /* 0x000ff60003f25310 */
[----:B------:R-:W-:Y:S02]  /*4430*/  @!UPT UIADD3 URZ, UPT, UPT, URZ, URZ, URZ ;  /* 0x000000fffffff290 */ /* 0x000fe4000fffe0ff */
[----:B------:R-:W4:Y:S01]  /*4440*/  @P1 LDC.64 R10, c[0x0][0x888] ;  /* 0x00022200ff0a1b82 */ /* 0x000f220000000a00 */
[----:B--2---:R-:W-:Y:S04]  /*4450*/  @P1 IMAD R0, R4, UR36, RZ ;  /* 0x0000002404001c24 */ /* 0x004fe8000f8e02ff */
[----:B----4-:R-:W-:Y:S04]  /*4460*/  @P1 IMAD.WIDE R10, R0, 0x4, R10 ;  /* 0x00000004000a1825 */ /* 0x010fe800078e020a */
[----:B------:R-:W-:Y:S01]  /*4470*/  HFMA2 R0, -RZ, RZ, 0, 5.9604644775390625e-08 ;  /* 0x00000001ff007431 */ /* 0x000fe200000001ff */
[----:B---3-5:R3:W5:Y:S04]  /*4480*/  @P1 LDG.E R73, desc[UR4][R10.64] ;  /* 0x000000040a491981 */ /* 0x028768000c1e1900 */
[----:B------:R-:W-:Y:S01]  /*4490*/  @!P1 PRMT R142, R0, 0x7610, R142 ;  /* 0x00007610008e9816 */ /* 0x000fe2000000008e */
[----:B---3--:R-:W4:Y:S06]  /*44a0*/  @!P1 LDC R73, c[0x0][0x880] ;  /* 0x00022000ff499b82 */ /* 0x008f2c0000000800 */
.L_x_76:
[----:B----45:R-:W-:Y:S01]  /*44b0*/  @!P0 FSETP.EQ.AND P1, PT, R73, RZ, PT ;  /* 0x000000ff4900820b */ /* 0x030fe20003f22000 */
[----:B------:R-:W-:Y:S01]  /*44c0*/  @!UPT UIADD3 URZ, UPT, UPT, URZ, URZ, URZ ;  /* 0x000000fffffff290 */ /* 0x000fe2000fffe0ff */
[----:B------:R-:W-:Y:S11]  /*44d0*/  @!P0 BRA `(.L_x_77) ;  /* 0x0000000000188947 */ /* 0x000ff60003800000 */
[----:B------:R-:W-:Y:S02]  /*44e0*/  LOP3.LUT P0, RZ, R142, 0xff, RZ, 0xc0, !PT ;  /* 0x000000ff8eff7812 */ /* 0x000fe4000780c0ff */
[----:B------:R-:W-:Y:S04]  /*44f0*/  ISETP.NE.U32.AND P1, PT, R2, RZ, PT ;  /* 0x000000ff0200720c */ /* 0x000fe80003f25070 */
[----:B------:R-:W-:Y:S04]  /*4500*/  ISETP.NE.AND.EX P1, PT, R3, RZ, PT, P1 ;  /* 0x000000ff0300720c */ /* 0x000fe80003f25310 */
[----:B------:R-:W-:Y:S03]  /*4510*/  PLOP3.LUT P1, PT, P1, PT, PT, 0x8, 0x80 ;  /* 0x000000000080781c */ /* 0x000fe60000f2e170 */
[----:B------:R-:W-:Y:S11]  /*4520*/  @P0 FSETP.EQ.AND P1, PT, R73, RZ, PT ;  /* 0x000000ff4900020b */ /* 0x000ff60003f22000 */
[----:B------:R-:W-:Y:S02]  /*4530*/  @!UPT UIADD3 URZ, UPT, UPT, URZ, URZ, URZ ;  /* 0x000000fffffff290 */ /* 0x000fe4000fffe0ff */
.L_x_77:
[----:B------:R-:W3:Y:S01]  /*4540*/  SYNCS.PHASECHK.TRANS64.TRYWAIT P2, [UR21+0x50], R9 ;  /* 0x00005009ff0075a7 */ /* 0x000ee20008041115 */
[----:B------:R-:W-:Y:S04]  /*4550*/  ELECT P0, URZ, PT ;  /* 0x0000000000ff782f */ /* 0x000fe80003800000 */
[----:B------:R-:W-:Y:S11]  /*4560*/  PLOP3.LUT P1, PT, P1, P0, PT, 0xf2, 0x2f ;  /* 0x00000000002f781c */ /* 0x000ff60000f21e72 */
[----:B------:R-:W-:Y:S02]  /*4570*/  @!UPT UIADD3 URZ, UPT, UPT, URZ, URZ, URZ ;  /* 0x000000fffffff290 */ /* 0x000fe4000fffe0ff */
[----:B------:R-:W-:Y:S05]  /*4580*/  @!P1 IADD3 R8, P0, PT, R16, 0x580, RZ ;  /* 0x0000058010089810 */ /* 0x000fea0007f1e0ff */
[----:B--2---:R-:W-:Y:S01]  /*4590*/  @!P1 IMAD.X R6, RZ, RZ, R17, P0 ;  /* 0x000000ffff069224 */ /* 0x004fe200000e0611 */
[----:B---3--:R-:W-:Y:S07]  /*45a0*/  @!P2 BRA `(.L_x_78) ;  /* 0x0000007000a4a947 */ /* 0x008fee0003800000 */
.L_x_159:
[----:B------:R-:W-:Y:S01]  /*45b0*/  @!P1 R2UR UR5, R8 ;  /* 0x00000000080592ca */ /* 0x000fe200000e0000 */
[----:B------:R-:W-:Y:S01]  /*45c0*/  VOTEU.ALL UP0, P1 ;  /* 0x0000000000ff7886 */ /* 0x000fe20000800000 */
[----:B------:R-:W-:Y:S01]  /*45d0*/  @!P1 R2UR UR4, R6 ;  /* 0x00000000060492ca */ /* 0x000fe200000e0000 */
[----:B--2---:R-:W-:Y:S01]  /*45e0*/  @!P1 IMAD.MOV.U32 R0, RZ, RZ, 0x4000 ;  /* 0x00004000ff009424 */ /* 0x004fe200078e00ff */
[----:B------:R-:W-:Y:S01]  /*45f0*/  UMOV UR6, 0x0 ;  /* 0x0000000000067882 */ /* 0x000fe20000000000 */
[----:B------:R-:W-:Y:S01]  /*4600*/  UMOV UR7, 0x10000000 ;  /* 0x1000000000077882 */ /* 0x000fe20000000000 */
[----:B------:R-:W-:Y:S01]  /*4610*/  @!UP0 UIADD3 UR32, UPT, UPT, UR21, 0x400, URZ ;  /* 0x0000040015208890 */ /* 0x000fe2000fffe0ff */
[----:B------:R-:W-:Y:S01]  /*4620*/  @!P1 IADD3 R8, P0, PT, R16, 0x580, RZ ;  /* 0x0000058010089810 */ /* 0x000fe20007f1e0ff */
[----:B------:R-:W-:Y:S04]  /*4630*/  VOTEU.ALL UP0, P1 ;  /* 0x0000000000ff7886 */ /* 0x000fe80000800000 */
[----:B------:R-:W-:Y:S02]  /*4640*/  @!P1 IMAD.X R6, RZ, RZ, R17, P0 ;  /* 0x000000ffff069224 */ /* 0x000fe400000e0611 */
[----:B------:R-:W-:Y:S02]  /*4650*/  IMAD.U32 R10, RZ, RZ, UR5 ;  /* 0x00000005ff0a7e24 */ /* 0x000fe4000f8e00ff */
[----:B------:R-:W-:Y:S03]  /*4660*/  IMAD.U32 R11, RZ, RZ, UR4 ;  /* 0x00000004ff0b7e24 */ /* 0x000fe6000f8e00ff */
[----:B------:R-:W-:Y:S02]  /*4670*/  @!P1 R2UR UR4, R10 ;  /* 0x000000000a0492ca */ /* 0x000fe400000e0000 */
[----:B------:R-:W-:Y:S11]  /*4680*/  @!P1 R2UR UR5, R11 ;  /* 0x000000000b0592ca */ /* 0x000ff600000e0000 */
[----:B------:R-:W-:Y:S02]  /*4690*/  @!UPT UIADD3 URZ, UPT, UPT, URZ, URZ, URZ ;  /* 0x000000fffffff290 */ /* 0x000fe4000fffe0ff */
[----:B------:R2:W-:Y:S01]  /*46a0*/  @!UP0 UTMALDG.3D [UR32], [UR4], desc[UR6] ;  /* 0x00000620040085b4 */ /* 0x0005e20008011000 */
[----:B------:R2:W-:Y:S01]  /*46b0*/  @!P1 SYNCS.ARRIVE.TRANS64.RED.A0TR RZ, [UR21+0x30], R0 ;  /* 0x00003000ffff99a7 */ /* 0x0005e20008300415 */
[----:B------:R-:W-:Y:S01]  /*46c0*/  SYNCS.ARRIVE.TRANS64.RED.A1T0 RZ, [UR40], RZ ;  /* 0x000000ffffff79a7 */ /* 0x000fe20008100428 */
[----:B------:R-:W3:Y:S02]  /*46d0*/  SYNCS.PHASECHK.TRANS64.TRYWAIT P2, [UR21+0x58], R9 ;  /* 0x00005809ff0075a7 */ /* 0x000ee40008041115 */
[----:B--23--:R-:W-:Y:S05]  /*46e0*/  @!P2 BRA `(.L_x_79) ;  /* 0x00000070006ca947 */ /* 0x00cfea0003800000 */
.L_x_161:
        /* <DEDUP_REMOVED lines=8> */
[----:B------:R-:W-:Y:S01]  /*4770*/  @!UP0 UIADD3 UR24, UPT, UPT, UR21, 0x4400, URZ ;  /* 0x0000440015188890 */ /* 0x000fe2000fffe0ff */
[----:B------:R-:W-:Y:S01]  /*4780*/  VOTEU.ALL UP0, P1 ;  /* 0x0000000000ff7886 */ /* 0x000fe20000800000 */
[----:B------:R-:W-:Y:S01]  /*4790*/  UMOV UR27, UR35 ;  /* 0x00000023001b7c82 */ /* 0x000fe20008000000 */
[----:B------:R-:W-:Y:S02]  /*47a0*/  UMOV UR28, UR36 ;  /* 0x00000024001c7c82 */ /* 0x000fe40008000000 */
[----:B------:R-:W-:Y:S02]  /*47b0*/  IMAD.U32 R10, RZ, RZ, UR5 ;  /* 0x00000005ff0a7e24 */ /* 0x000fe4000f8e00ff */
[----:B------:R-:W-:Y:S02]  /*47c0*/  IMAD.U32 R11, RZ, RZ, UR4 ;  /* 0x00000004ff0b7e24 */ /* 0x000fe4000f8e00ff */
[----:B------:R-:W-:Y:S01]  /*47d0*/  @!P1 IMAD.X R6, RZ, RZ, R17, P0 ;  /* 0x000000ffff069224 */ /* 0x000fe200000e0611 */
        /* <DEDUP_REMOVED lines=8> */
.L_x_163:
[----:B------:R-:W-:Y:S01]  /*4860*/  @!P1 R2UR UR5, R8 ;  /* 0x00000000080592ca */ /* 0x000fe200000e0000 */
[----:B------:R-:W-:Y:S01]  /*4870*/  VOTEU.ALL UP0, P1 ;  /* 0x0000000000ff7886 */ /* 0x000fe20000800000 */
[----:B------:R-:W-:Y:S01]  /*4880*/  @!P1 R2UR UR4, R6 ;  /* 0x00000000060492ca */ /* 0x000fe200000e0000 */
[----:B--2---:R-:W-:Y:S01]  /*4890*/  @!P1 IMAD.MOV.U32 R0, RZ, RZ, 0x4000 ;  /* 0x00004000ff009424 */ /* 0x004fe200078e00ff */
[----:B------:R-:W-:Y:S01]  /*48a0*/  UMOV UR6, 0x0 ;  /* 0x0000000000067882 */ /* 0x000fe20000000000 */
[----:B------:R-:W-:Y:S01]  /*48b0*/  UMOV UR7, 0x10000000 ;  /* 0x1000000000077882 */ /* 0x000fe20000000000 */
[----:B------:R-:W-:Y:S01]  /*48c0*/  @!UP0 UIADD3 UR18, UPT, UPT, UR34, 0x80, URZ ;  /* 0x0000008022128890 */ /* 0x000fe2000fffe0ff */
[----:B------:R-:W-:Y:S01]  /*48d0*/  VIADD R14, R14, 0x1 ;  /* 0x000000010e0e7836 */ /* 0x000fe20000000000 */
[----:B------:R-:W-:Y:S01]  /*48e0*/  @!UP0 UIADD3 UR16, UPT, UPT, UR21, 0x8400, URZ ;  /* 0x0000840015108890 */ /* 0x000fe2000fffe0ff */
[----:B------:R-:W-:Y:S01]  /*48f0*/  VOTEU.ALL UP0, P1 ;  /* 0x0000000000ff7886 */ /* 0x000fe20000800000 */
[----:B------:R-:W-:Y:S01]  /*4900*/  UMOV UR19, UR35 ;  /* 0x0000002300137c82 */ /* 0x000fe20008000000 */
[----:B------:R-:W-:Y:S02]  /*4910*/  UMOV UR20, UR36 ;  /* 0x0000002400147c82 */ /* 0x000fe40008000000 */
        /* <DEDUP_REMOVED lines=10> */
.L_x_165:
[----:B------:R-:W-:Y:S01]  /*49c0*/  @!P1 IADD3 R6, P0, PT, R16, 0x580, RZ ;  /* 0x0000058010069810 */ /* 0x000fe20007f1e0ff */
[----:B------:R-:W-:Y:S01]  /*49d0*/  VOTEU.ALL UP0, P1 ;  /* 0x0000000000ff7886 */ /* 0x000fe20000800000 */
[----:B------:R-:W-:Y:S01]  /*49e0*/  UMOV UR6, 0x0 ;  /* 0x0000000000067882 */ /* 0x000fe20000000000 */
[----:B------:R-:W-:Y:S01]  /*49f0*/  UMOV UR7, 0x10000000 ;  /* 0x1000000000077882 */ /* 0x000fe20000000000 */
[----:B------:R-:W-:Y:S01]  /*4a00*/  @!P1 R2UR UR5, R6 ;  /* 0x00000000060592ca */ /* 0x000fe200000e0000 */
[----:B--2---:R-:W-:Y:S01]  /*4a10*/  @!P1 IMAD.X R0, RZ, RZ, R17, P0 ;  /* 0x000000ffff009224 */ /* 0x004fe200000e0611 */
[----:B------:R-:W-:Y:S01]  /*4a20*/  @!UP0 UIADD3 UR10, UPT, UPT, UR34, 0xc0, URZ ;  /* 0x000000c0220a8890 */ /* 0x000fe2000fffe0ff */
[----:B------:R-:W-:Y:S01]  /*4a30*/  R2UR UR18, R144 ;  /* 0x00000000901272ca */ /* 0x000fe200000e0000 */
[----:B------:R-:W-:Y:S01]  /*4a40*/  @!UP0 UIADD3 UR8, UPT, UPT, UR21, 0xc400, URZ ;  /* 0x0000c40015088890 */ /* 0x000fe2000fffe0ff */
[----:B------:R-:W-:Y:S01]  /*4a50*/  R2UR UR16, R145 ;  /* 0x00000000911072ca */ /* 0x000fe200000e0000 */
[----:B------:R-:W-:Y:S01]  /*4a60*/  @!UP0 UIADD3 UR9, UPT, UPT, UR21, 0x48, URZ ;  /* 0x0000004815098890 */ /* 0x000fe2000fffe0ff */
[----:B------:R-:W-:Y:S01]  /*4a70*/  @!P1 R2UR UR4, R0 ;  /* 0x00000000000492ca */ /* 0x000fe200000e0000 */
[----:B------:R-:W-:Y:S01]  /*4a80*/  VOTEU.ALL UP0, P1 ;  /* 0x0000000000ff7886 */ /* 0x000fe20000800000 */
[----:B------:R-:W-:Y:S01]  /*4a90*/  UMOV UR11, UR35 ;  /* 0x00000023000b7c82 */ /* 0x000fe20008000000 */
[----:B------:R-:W-:Y:S01]  /*4aa0*/  UMOV UR12, UR36 ;  /* 0x00000024000c7c82 */ /* 0x000fe20008000000 */
[C---:B------:R-:W-:Y:S01]  /*4ab0*/  ISETP.NE.AND P0, PT, R14.reuse, 0x2, PT ;  /* 0x000000020e00780c */ /* 0x040fe20003f05270 */
[----:B------:R-:W-:Y:S01]  /*4ac0*/  UPLOP3.LUT UP3, UPT, UPT, UPT, UPT, 0x80, 0x8 ;  /* 0x000000000008789c */ /* 0x000fe20003f6f070 */
[----:B------:R-:W-:Y:S01]  /*4ad0*/  IMAD.U32 R8, RZ, RZ, UR5 ;  /* 0x00000005ff087e24 */ /* 0x000fe2000f8e00ff */
[----:B------:R-:W-:Y:S01]  /*4ae0*/  LOP3.LUT R15, R15, 0x1, RZ, 0x3c, !PT ;  /* 0x000000010f0f7812 */ /* 0x000fe200078e3cff */
[----:B------:R-:W-:Y:S01]  /*4af0*/  UMOV UR36, UR29 ;  /* 0x0000001d00247c82 */ /* 0x000fe20008000000 */
[----:B------:R-:W-:Y:S01]  /*4b00*/  SEL R0, RZ, 0x1, P0 ;  /* 0x00000001ff007807 */ /* 0x000fe20000000000 */
[----:B------:R-:W-:Y:S01]  /*4b10*/  UIADD3 UR20, UPT, UPT, UR13, UR18, URZ ;  /* 0x000000120d147290 */ /* 0x000fe2000fffe0ff */
[----:B------:R-:W-:Y:S01]  /*4b20*/  SEL R14, R14, RZ, P0 ;  /* 0x000000ff0e0e7207 */ /* 0x000fe20000000000 */
[----:B------:R-:W-:Y:S01]  /*4b30*/  UIADD3 UR16, UPT, UPT, UR14, UR16, URZ ;  /* 0x000000100e107290 */ /* 0x000fe2000fffe0ff */
[----:B------:R-:W-:Y:S01]  /*4b40*/  IMAD.U32 R9, RZ, RZ, UR4 ;  /* 0x00000004ff097e24 */ /* 0x000fe2000f8e00ff */
[----:B------:R-:W-:Y:S02]  /*4b50*/  @!P1 R2UR UR4, R8 ;  /* 0x00000000080492ca */ /* 0x000fe400000e0000 */
[----:B------:R-:W-:Y:S02]  /*4b60*/  LOP3.LUT R13, R13, R0, RZ, 0x3c, !PT ;  /* 0x000000000d0d7212 */ /* 0x000fe400078e3cff */
[----:B------:R-:W-:Y:S11]  /*4b70*/  @!P1 R2UR UR5, R9 ;  /* 0x00000000090592ca */ /* 0x000ff600000e0000 */
[----:B------:R-:W-:Y:S02]  /*4b80*/  @!UPT UIADD3 URZ, UPT, UPT, URZ, URZ, URZ ;  /* 0x000000fffffff290 */ /* 0x000fe4000fffe0ff */
[----:B------:R2:W-:Y:S01]  /*4b90*/  @!UP0 UTMALDG.3D [UR8], [UR4], desc[UR6] ;  /* 0x00000608040085b4 */ /* 0x0005e20008011000 */
[----:B------:R2:W-:Y:S01]  /*4ba0*/  @!P1 SYNCS.ARRIVE.TRANS64.RED.A0TR RZ, [UR21+0x48], R7 ;  /* 0x00004807ffff99a7 */ /* 0x0005e20008300415 */
[----:B------:R-:W-:Y:S01]  /*4bb0*/  SYNCS.ARRIVE.TRANS64.RED.A1T0 RZ, [UR37], RZ ;  /* 0x000000ffffff79a7 */ /* 0x000fe20008100425 */
[----:B------:R-:W-:Y:S05]  /*4bc0*/  BRA.U UP1, `(.L_x_82) ;  /* 0xfffffff101707547 */ /* 0x000fea000b83ffff */
[----:B------:R-:W-:-:S04]  /*4bd0*/  SHF.L.U32 R2, R15, 0x1f, RZ ;  /* 0x0000001f0f027819 */ /* 0x000fc800000006ff */
[----:B------:R-:W3:Y:S02]  /*4be0*/  SYNCS.PHASECHK.TRANS64.TRYWAIT P0, [UR21+0x50], R2 ;  /* 0x00005002ff0075a7 */ /* 0x000ee40008001115 */
[----:B---3--:R-:W-:Y:S05]  /*4bf0*/  @!P0 BRA `(.L_x_83) ;  /* 0x0000006c00708947 */ /* 0x008fea0003800000 */
.L_x_167:
[----:B------:R-:W4:Y:S02]  /*4c00*/  SYNCS.PHASECHK.TRANS64.TRYWAIT P0, [UR21+0x58], R2 ;  /* 0x00005802ff0075a7 */ /* 0x000f240008001115 */
[----:B----4-:R-:W-:Y:S05]  /*4c10*/  @!P0 BRA `(.L_x_84) ;  /* 0x0000006c00808947 */ /* 0x010fea0003800000 */
.L_x_169:
[----:B------:R-:W4:Y:S02]  /*4c20*/  SYNCS.PHASECHK.TRANS64.TRYWAIT P0, [UR21+0x60], R2 ;  /* 0x00006002ff0075a7 */ /* 0x000f240008001115 */
[----:B----4-:R-:W-:Y:S05]  /*4c30*/  @!P0 BRA `(.L_x_85) ;  /* 0x0000006c00908947 */ /* 0x010fea0003800000 */
.L_x_171:
[----:B---3--:R-:W-:-:S07]  /*4c40*/  MOV R0, UR21 ;  /* 0x0000001500007c02 */ /* 0x008fce0008000f00 */
.L_x_86:
[----:B---3--:R-:W-:-:S04]  /*4c50*/  SHF.L.U32 R2, R15, 0x1f, RZ ;  /* 0x0000001f0f027819 */ /* 0x008fc800000006ff */
[----:B------:R3:W4:Y:S03]  /*4c60*/  SYNCS.PHASECHK.TRANS64.TRYWAIT P0, [R0+URZ+0x68], R2 ;  /* 0x00006802000075a7 */ /* 0x00072600080011ff */
[----:B----4-:R-:W-:Y:S05]  /*4c70*/  @!P0 NANOSLEEP.SYNCS 0x989680 ;  /* 0x009896800000895d */ /* 0x010fea0003900000 */
[----:B------:R-:W4:Y:S02]  /*4c80*/  @!P0 SYNCS.PHASECHK.TRANS64 P0, [R0+URZ+0x68], R2 ;  /* 0x00006802000085a7 */ /* 0x000f2400080010ff */
[----:B-12-4-:R-:W-:Y:S05]  /*4c90*/  @P0 EXIT ;  /* 0x000000000000094d */ /* 0x016fea0003800000 */
[----:B------:R-:W-:Y:S05]  /*4ca0*/  BRA `(.L_x_86) ;  /* 0xfffffffc00e87947 */ /* 0x000fea000383ffff */
.L_x_71:
[----:B------:R-:W-:-:S06]  /*4cb0*/  UISETP.GE.AND UP0, UPT, UR17, 0x4, UPT ;  /* 0x000000041100788c */ /* 0x000fcc000bf06270 */
[----:B------:R-:W-:-:S13]  /*4cc0*/  PLOP3.LUT P0, PT, PT, PT, UP0, 0x80, 0x8 ;  /* 0x000000000008781c */ /* 0x000fda0003f0f008 */
[----:B------:R-:W-:Y:S05]  /*4cd0*/  @!P0 EXIT ;  /* 0x000000000000894d */ /* 0x000fea0003800000 */
[----:B------:R-:W1:Y:S08]  /*4ce0*/  S2UR UR4, SR_CgaCtaId ;  /* 0x00000000000479c3 */ /* 0x000e700000008800 */
[----:B------:R-:W-:Y:S01]  /*4cf0*/  BAR.SYNC.DEFER_BLOCKING 0x6, 0xa0 ;  /* 0x0182800000007b1d */ /* 0x000fe20000010000 */
[C---:B------:R-:W-:Y:S01]  /*4d00*/  IMAD.SHL.U32 R2, R160.reuse, 0x40, RZ ;  /* 0x00000040a0027824 */ /* 0x040fe200078e00ff */
[C---:B------:R-:W-:Y:S01]  /*4d10*/  LOP3.LUT R141, R160.reuse, 0x1, RZ, 0xc0, !PT ;  /* 0x00000001a08d7812 */ /* 0x040fe200078ec0ff */
[----:B------:R-:W-:-:S02]  /*4d20*/  IMAD.SHL.U32 R140, R160, 0x8, RZ ;  /* 0x00000008a08c7824 */ /* 0x000fc400078e00ff */
[----:B------:R-:W-:Y:S02]  /*4d30*/  HFMA2 R157, -RZ, RZ, 0, 5.9604644775390625e-08 ;  /* 0x00000001ff9d7431 */ /* 0x000fe400000001ff */
[----:B------:R-:W-:Y:S01]  /*4d40*/  IMAD.U32 R69, R160, 0x10000, RZ ;  /* 0x00010000a0457824 */ /* 0x000fe200078e00ff */
[----:B------:R-:W-:Y:S01]  /*4d50*/  UMOV UR44, 0x400 ;  /* 0x00000400002c7882 */ /* 0x000fe20000000000 */
[----:B------:R-:W2:Y:S01]  /*4d60*/  LDC.64 R138, c[0x0][0x8b0] ;  /* 0x00022c00ff8a7b82 */ /* 0x000ea20000000a00 */
[----:B------:R-:W-:Y:S01]  /*4d70*/  LOP3.LUT R3, R2, 0x1c0, RZ, 0xc0, !PT ;  /* 0x000001c002037812 */ /* 0x000fe200078ec0ff */
[----:B------:R-:W-:Y:S01]  /*4d80*/  IMAD.MOV.U32 R159, RZ, RZ, 0x2 ;  /* 0x00000002ff9f7424 */ /* 0x000fe200078e00ff */
[----:B------:R-:W-:Y:S01]  /*4d90*/  ISETP.NE.U32.AND P0, PT, R141, 0x1, PT ;  /* 0x000000018d00780c */ /* 0x000fe20003f05070 */
[----:B------:R-:W-:Y:S01]  /*4da0*/  IMAD.MOV.U32 R158, RZ, RZ, 0x4 ;  /* 0x00000004ff9e7424 */ /* 0x000fe200078e00ff */
[----:B------:R-:W-:Y:S01]  /*4db0*/  LOP3.LUT R140, R3, 0x38, R140, 0xf8, !PT ;  /* 0x00000038038c7812 */ /* 0x000fe200078ef88c */
[----:B------:R-:W-:Y:S01]  /*4dc0*/  IMAD.MOV.U32 R68, RZ, RZ, RZ ;  /* 0x000000ffff447224 */ /* 0x000fe200078e00ff */
[----:B------:R-:W-:Y:S01]  /*4dd0*/  LOP3.LUT R69, R69, 0x600000, RZ, 0xc0, !PT ;  /* 0x0060000045457812 */ /* 0x000fe200078ec0ff */
[----:B------:R-:W3:Y:S01]  /*4de0*/  LDC.64 R136, c[0x0][0x8a8] ;  /* 0x00022a00ff887b82 */ /* 0x000ee20000000a00 */
[----:B------:R-:W-:Y:S01]  /*4df0*/  R2P PR, R160, 0x6 ;  /* 0x00000006a0007804 */ /* 0x000fe20000000000 */
[----:B------:R-:W-:Y:S01]  /*4e00*/  IMAD.MOV.U32 R156, RZ, RZ, RZ ;  /* 0x000000ffff9c7224 */ /* 0x000fe200078e00ff */
[----:B------:R-:W-:Y:S01]  /*4e10*/  LOP3.LUT R140, R140, 0x1e00, R2, 0xf8, !PT ;  /* 0x00001e008c8c7812 */ /* 0x000fe200078ef802 */
[----:B------:R-:W-:Y:S01]  /*4e20*/  IMAD.MOV.U32 R149, RZ, RZ, RZ ;  /* 0x000000ffff957224 */ /* 0x000fe200078e00ff */
[----:B------:R-:W-:Y:S01]  /*4e30*/  P2R R2, PR, RZ, 0x1 ;  /* 0x00000001ff027803 */ /* 0x000fe20000000000 */
[----:B------:R-:W4:Y:S01]  /*4e40*/  LDCU UR59, c[0x0][0x370] ;  /* 0x00006e00ff3b77ac */ /* 0x000f220008000800 */
[----:B------:R-:W-:-:S02]  /*4e50*/  LOP3.LUT R160, R160, 0x60, RZ, 0xc0, !PT ;  /* 0x00000060a0a07812 */ /* 0x000fc400078ec0ff */
[----:B------:R-:W-:Y:S01]  /*4e60*/  MOV R155, RZ ;  /* 0x000000ff009b7202 */ /* 0x000fe20000000f00 */
[----:B-1----:R-:W-:Y:S01]  /*4e70*/  ULEA UR44, UR4, UR44, 0x18 ;  /* 0x0000002c042c7291 */ /* 0x002fe2000f8ec0ff */
[----:B------:R-:W-:Y:S01]  /*4e80*/  SEL R159, R159, 0xfffffffe, !P1 ;  /* 0xfffffffe9f9f7807 */ /* 0x000fe20004800000 */
[----:B------:R-:W1:Y:S01]  /*4e90*/  LDCU UR43, c[0x0][0xb0c] ;  /* 0x00016180ff2b77ac */ /* 0x000e620008000800 */
[----:B------:R-:W-:Y:S01]  /*4ea0*/  SEL R158, R158, 0xfffffffc, !P2 ;  /* 0xfffffffc9e9e7807 */ /* 0x000fe20005000000 */
[----:B------:R-:W-:Y:S01]  /*4eb0*/  UIADD3 UR4, UPT, UPT, UR44, 0x400, URZ ;  /* 0x000004002c047890 */ /* 0x000fe2000fffe0ff */
[----:B------:R-:W1:Y:S04]  /*4ec0*/  LDCU UR39, c[0x0][0xb30] ;  /* 0x00016600ff2777ac */ /* 0x000e680008000800 */
[----:B------:R-:W4:Y:S01]  /*4ed0*/  LDS R0, [UR44+0x110] ;  /* 0x0001102cff007984 */ /* 0x000f220008000800 */
[----:B------:R-:W-:Y:S01]  /*4ee0*/  IMAD.U32 R147, RZ, RZ, UR4 ;  /* 0x00000004ff937e24 */ /* 0x000fe2000f8e00ff */
[----:B------:R-:W1:Y:S01]  /*4ef0*/  LDCU.64 UR56, c[0x0][0x888] ;  /* 0x00011100ff3877ac */ /* 0x000e620008000a00 */
[----:B------:R-:W1:Y:S01]  /*4f00*/  LDCU.64 UR40, c[0x0][0xb28] ;  /* 0x00016500ff2877ac */ /* 0x000e620008000a00 */
[----:B------:R-:W1:Y:S01]  /*4f10*/  LDCU.64 UR62, c[0x0][0x890] ;  /* 0x00011200ff3e77ac */ /* 0x000e620008000a00 */
[----:B------:R-:W1:Y:S01]  /*4f20*/  LDCU.128 UR52, c[0x0][0xb10] ;  /* 0x00016200ff3477ac */ /* 0x000e620008000c00 */
[----:B------:R-:W1:Y:S01]  /*4f30*/  LDCU UR58, c[0x0][0x374] ;  /* 0x00006e80ff3a77ac */ /* 0x000e620008000800 */
[----:B------:R-:W-:Y:S01]  /*4f40*/  UMOV UR47, URZ ;  /* 0x000000ff002f7c82 */ /* 0x000fe20008000000 */
[----:B------:R-:W-:Y:S01]  /*4f50*/  UMOV UR46, URZ ;  /* 0x000000ff002e7c82 */ /* 0x000fe20008000000 */
[----:B-1234-:R-:W-:-:S07]  /*4f60*/  IMAD.IADD R69, R0, 0x1, R69 ;  /* 0x0000000100457824 */ /* 0x01efce00078e0245 */
.L_x_130:
[----:B------:R-:W-:Y:S02]  /*4f70*/  LEA R3, R149, UR44, 0x3 ;  /* 0x0000002c95037c11 */ /* 0x000fe4000f8e18ff */
[----:B------:R-:W-:Y:S02]  /*4f80*/  SHF.L.U32 R0, R155, 0x1f, RZ ;  /* 0x0000001f9b007819 */ /* 0x000fe400000006ff */
[----:B-1----:R-:W-:Y:S02]  /*4f90*/  LEA R4, R149, UR44, 0x4 ;  /* 0x0000002c95047c11 */ /* 0x002fe4000f8e20ff */
[----:B------:R-:W1:Y:S02]  /*4fa0*/  SYNCS.PHASECHK.TRANS64.TRYWAIT P0, [R3+URZ+0x80], R0 ;  /* 0x00008000030075a7 */ /* 0x000e6400080011ff */
[----:B-1----:R-:W-:Y:S05]  /*4fb0*/  @!P0 BRA `(.L_x_87) ;  /* 0x0000006800c88947 */ /* 0x002fea0003800000 */
.L_x_172:
        /* <DEDUP_REMOVED lines=8> */
[----:B--2---:R-:W-:Y:S11]  /*5040*/  LOP3.LUT P0, RZ, R6, 0x1, RZ, 0xc0, !PT ;  /* 0x0000000106ff7812 */ /* 0x004ff6000780c0ff */
[----:B------:R-:W-:Y:S02]  /*5050*/  @!UPT UIADD3 URZ, UPT, UPT, URZ, URZ, URZ ;  /* 0x000000fffffff290 */ /* 0x000fe4000fffe0ff */
[----:B---3--:R-:W-:Y:S01]  /*5060*/  VOTEU.ANY UP1, P0 ;  /* 0x0000000000ff7886 */ /* 0x008fe20000020100 */
[----:B------:R-:W-:Y:S01]  /*5070*/  PLOP3.LUT P0, PT, PT, PT, UP1, 0x80, 0x8 ;  /* 0x000000000008781c */ /* 0x000fe20003f0f018 */
[----:B------:R-:W-:Y:S11]  /*5080*/  UP2UR UR61, UPR, URZ, 0x2 ;  /* 0x00000002ff3d7883 */ /* 0x000ff60008000000 */
[----:B------:R-:W-:Y:S01]  /*5090*/  @!UPT UIADD3 URZ, UPT, UPT, URZ, URZ, URZ ;  /* 0x000000fffffff290 */ /* 0x000fe2000fffe0ff */
[----:B-1----:R-:W-:Y:S02]  /*50a0*/  @P0 SHF.R.U32.HI R0, RZ, 0x10, R5 ;  /* 0x00000010ff000819 */ /* 0x002fe40000011605 */
        /* <DEDUP_REMOVED lines=12> */
[----:B------:R-:W2:Y:S01]  /*5170*/  LDCU UR12, c[0x0][0xb20] ;  /* 0x00016400ff0c77ac */ /* 0x000ea20008000800 */
[----:B------:R-:W-:Y:S02]  /*5180*/  UIMAD.WIDE.U32 UR4, UR58, UR55, URZ ;  /* 0x000000373a0472a5 */ /* 0x000fe4000f8e00ff */
[----:B------:R-:W-:Y:S02]  /*5190*/  UIMAD.WIDE.U32 UR6, UR59, UR52, URZ ;  /* 0x000000343b0672a5 */ /* 0x000fe4000f8e00ff */
[----:B------:R-:W-:Y:S02]  /*51a0*/  UISETP.NE.AND UP0, UPT, UR54, 0x1, UPT ;  /* 0x000000013600788c */ /* 0x000fe4000bf05270 */
[----:B------:R-:W-:Y:S02]  /*51b0*/  UIMAD.WIDE.U32 UR8, UR37, UR55, URZ ;  /* 0x00000037250872a5 */ /* 0x000fe4000f8e00ff */
[----:B------:R-:W-:Y:S02]  /*51c0*/  UIMAD.WIDE.U32 UR10, UR38, UR52, URZ ;  /* 0x00000034260a72a5 */ /* 0x000fe4000f8e00ff */
[----:B------:R-:W-:Y:S02]  /*51d0*/  UISETP.NE.AND UP1, UPT, UR43, 0x1, UPT ;  /* 0x000000012b00788c */ /* 0x000fe4000bf25270 */
[----:B------:R-:W-:Y:S01]  /*51e0*/  UISETP.NE.AND UP2, UPT, UR42, 0x1, UPT ;  /* 0x000000012a00788c */ /* 0x000fe2000bf45270 */
[----:B------:R-:W-:Y:S02]  /*51f0*/  UMOV UR4, UR5 ;  /* 0x0000000500047c82 */ /* 0x000fe40008000000 */
[----:B--2---:R-:W-:Y:S03]  /*5200*/  USHF.R.U32.HI UR5, URZ, UR12, UR4 ;  /* 0x0000000cff057299 */ /* 0x004fe60008011604 */
[----:B------:R-:W-:Y:S02]  /*5210*/  UMOV UR4, UR7 ;  /* 0x0000000700047c82 */ /* 0x000fe40008000000 */
[----:B------:R-:W-:Y:S02]  /*5220*/  USHF.R.U32.HI UR7, URZ, UR53, UR4 ;  /* 0x00000035ff077299 */ /* 0x000fe40008011604 */
[----:B------:R-:W-:Y:S02]  /*5230*/  USEL UR4, UR58, UR5, !UP0 ;  /* 0x000000053a047287 */ /* 0x000fe4000c000000 */
[----:B------:R-:W-:Y:S01]  /*5240*/  USEL UR7, UR59, UR7, !UP1 ;  /* 0x000000073b077287 */ /* 0x000fe2000c800000 */
[----:B------:R-:W-:Y:S01]  /*5250*/  UMOV UR5, UR9 ;  /* 0x0000000900057c82 */ /* 0x000fe20008000000 */
[----:B------:R-:W-:Y:S02]  /*5260*/  UIMAD.WIDE.U32 UR8, UR4, UR40, URZ ;  /* 0x00000028040872a5 */ /* 0x000fe4000f8e00ff */
[----:B------:R-:W-:Y:S03]  /*5270*/  USHF.R.U32.HI UR6, URZ, UR12, UR5 ;  /* 0x0000000cff067299 */ /* 0x000fe60008011605 */
[----:B------:R-:W-:Y:S01]  /*5280*/  UMOV UR5, UR11 ;  /* 0x0000000b00057c82 */ /* 0x000fe20008000000 */
[----:B------:R-:W-:Y:S02]  /*5290*/  UIMAD.WIDE.U32 UR10, UR7, UR40, URZ ;  /* 0x00000028070a72a5 */ /* 0x000fe4000f8e00ff */
[----:B------:R-:W-:Y:S02]  /*52a0*/  USHF.R.U32.HI UR12, URZ, UR53, UR5 ;  /* 0x00000035ff0c7299 */ /* 0x000fe40008011605 */
[----:B------:R-:W-:Y:S01]  /*52b0*/  USEL UR6, UR37, UR6, !UP0 ;  /* 0x0000000625067287 */ /* 0x000fe2000c000000 */
[----:B------:R-:W-:Y:S02]  /*52c0*/  UMOV UR5, UR9 ;  /* 0x0000000900057c82 */ /* 0x000fe40008000000 */
[----:B------:R-:W-:Y:S01]  /*52d0*/  UMOV UR10, UR11 ;  /* 0x0000000b000a7c82 */ /* 0x000fe20008000000 */
[----:B------:R-:W-:Y:S02]  /*52e0*/  @UP2 USHF.R.U32.HI UR4, URZ, UR41, UR5 ;  /* 0x00000029ff042299 */ /* 0x000fe40008011605 */
[----:B------:R-:W-:Y:S02]  /*52f0*/  @UP2 USHF.R.U32.HI UR7, URZ, UR41, UR10 ;  /* 0x00000029ff072299 */ /* 0x000fe4000801160a */
[----:B------:R-:W-:Y:S02]  /*5300*/  UIMAD UR4, UR42, UR4, URZ ;  /* 0x000000042a0472a4 */ /* 0x000fe4000f8e02ff */
        /* <DEDUP_REMOVED lines=8> */
[----:B------:R-:W-:Y:S02]  /*5390*/  USEL UR11, UR6, UR4, !UP2 ;  /* 0x00000004060b7287 */ /* 0x000fe4000d000000 */
[----:B------:R-:W-:Y:S02]  /*53a0*/  UIADD3 UR8, UPT, UPT, -UR5, URZ, URZ ;  /* 0x000000ff05087290 */ /* 0x000fe4000fffe1ff */
[----:B------:R-:W-:Y:S01]  /*53b0*/  UIADD3 UR10, UPT, UPT, -UR11, URZ, URZ ;  /* 0x000000ff0b0a7290 */ /* 0x000fe2000fffe1ff */
[----:B------:R-:W-:Y:S01]  /*53c0*/  @!UP0 UMOV UR4, UR9 ;  /* 0x0000000900048c82 */ /* 0x000fe20008000000 */
[----:B------:R-:W-:Y:S02]  /*53d0*/  UIADD3 UR9, UPT, UPT, -UR6, URZ, URZ ;  /* 0x000000ff06097290 */ /* 0x000fe4000fffe1ff */
[----:B------:R-:W-:Y:S02]  /*53e0*/  @!UP0 USHF.R.U32.HI UR4, URZ, UR41, UR4 ;  /* 0x00000029ff048299 */ /* 0x000fe40008011604 */
[----:B------:R-:W-:Y:S02]  /*53f0*/  UIMAD UR10, UR42, UR10, UR6 ;  /* 0x0000000a2a0a72a4 */ /* 0x000fe4000f8e0206 */
[----:B------:R-:W-:Y:S04]  /*5400*/  @!UP0 USEL UR4, UR5, UR4, !UP2 ;  /* 0x0000000405048287 */ /* 0x000fe8000d000000 */
[----:B------:R-:W-:Y:S02]  /*5410*/  @!UP0 UIMAD UR10, UR7, UR10, UR4 ;  /* 0x0000000a070a82a4 */ /* 0x000fe4000f8e0204 */
[----:B------:R-:W-:Y:S02]  /*5420*/  @!UP0 UIADD3 UR11, UPT, UPT, UR11, -UR4, URZ ;  /* 0x800000040b0b8290 */ /* 0x000fe4000fffe0ff */
[----:B------:R-:W-:Y:S02]  /*5430*/  UIMAD UR7, UR43, UR8, UR38 ;  /* 0x000000082b0772a4 */ /* 0x000fe4000f8e0226 */
[----:B------:R-:W-:Y:S02]  /*5440*/  @!UP0 UIMAD UR6, UR11, UR42, UR5 ;  /* 0x0000002a0b0682a4 */ /* 0x000fe4000f8e0205 */
[----:B------:R-:W-:Y:S01]  /*5450*/  UIMAD UR4, UR54, UR9, UR37 ;  /* 0x00000009360472a4 */ /* 0x000fe2000f8e0225 */
[----:B------:R-:W-:Y:S02]  /*5460*/  @!UP0 UMOV UR5, UR10 ;  /* 0x0000000a00058c82 */ /* 0x000fe40008000000 */
[----:B------:R-:W-:Y:S02]  /*5470*/  UIMAD UR38, UR5, UR43, UR7 ;  /* 0x0000002b052672a4 */ /* 0x000fe4000f8e0207 */
[----:B------:R-:W-:Y:S11]  /*5480*/  UIMAD UR37, UR6, UR54, UR4 ;  /* 0x00000036062572a4 */ /* 0x000ff6000f8e0204 */
[----:B------:R-:W-:Y:S01]  /*5490*/  @!UPT UIADD3 URZ, UPT, UPT, URZ, URZ, URZ ;  /* 0x000000fffffff290 */ /* 0x000fe2000fffe0ff */
.L_x_88:
[----:B------:R-:W-:Y:S01]  /*54a0*/  UISETP.NE.AND UP0, UPT, UR39, 0x1, UPT ;  /* 0x000000012700788c */ /* 0x000fe2000bf05270 */
[----:B------:R-:W-:Y:S01]  /*54b0*/  LOP3.LUT P0, RZ, R147, 0x3f0, RZ, 0xc0, !PT ;  /* 0x000003f093ff7812 */ /* 0x000fe2000780c0ff */
[----:B------:R-:W-:Y:S01]  /*54c0*/  USHF.L.U32 UR50, UR16, 0x7, URZ ;  /* 0x0000000710327899 */ /* 0x000fe200080006ff */
[----:B------:R-:W-:Y:S01]  /*54d0*/  BSSY.RECONVERGENT B6, `(.L_x_89) ;  /* 0x0000034000067945 */ /* 0x000fe20003800200 */
[----:B------:R-:W-:Y:S01]  /*54e0*/  USHF.L.U32 UR49, UR20, 0x8, URZ ;  /* 0x0000000814317899 */ /* 0x000fe200080006ff */
[----:B------:R-:W-:Y:S06]  /*54f0*/  IADD3 R149, PT, PT, R149, 0x1, RZ ;  /* 0x0000000195957810 */ /* 0x000fec0007ffe0ff */
[----:B------:R-:W2:Y:S01]  /*5500*/  @!UP0 LDCU.128 UR12, c[0x0][0xb10] ;  /* 0x00016200ff0c87ac */ /* 0x000ea20008000c00 */
[----:B------:R-:W3:Y:S01]  /*5510*/  @!UP0 LDCU UR5, c[0x0][0xb0c] ;  /* 0x00016180ff0587ac */ /* 0x000ee20008000800 */
[----:B------:R-:W4:Y:S01]  /*5520*/  @!UP0 LDCU UR10, c[0x0][0xb20] ;  /* 0x00016400ff0a87ac */ /* 0x000f220008000800 */
[----:B--2---:R-:W-:Y:S02]  /*5530*/  UIMAD.WIDE.U32 UR8, UR38, UR12, URZ ;  /* 0x0000000c260872a5 */ /* 0x004fe4000f8e00ff */
[----:B------:R-:W-:Y:S02]  /*5540*/  UIMAD.WIDE.U32 UR6, UR37, UR15, URZ ;  /* 0x0000000f250672a5 */ /* 0x000fe4000f8e00ff */
[----:B------:R-:W-:Y:S03]  /*5550*/  @!UP0 UISETP.NE.AND UP1, UPT, UR14, 0x1, UPT ;  /* 0x000000010e00888c */ /* 0x000fe6000bf25270 */
[----:B------:R-:W-:Y:S01]  /*5560*/  @!UP0 UMOV UR4, UR9 ;  /* 0x0000000900048c82 */ /* 0x000fe20008000000 */
[----:B---3--:R-:W-:Y:S02]  /*5570*/  @!UP0 UISETP.NE.AND UP2, UPT, UR5, 0x1, UPT ;  /* 0x000000010500888c */ /* 0x008fe4000bf45270 */
[----:B------:R-:W-:Y:S01]  /*5580*/  @!UP0 USHF.R.U32.HI UR4, URZ, UR13, UR4 ;  /* 0x0000000dff048299 */ /* 0x000fe20008011604 */
[----:B------:R-:W-:Y:S02]  /*5590*/  @!UP0 UMOV UR6, UR7 ;  /* 0x0000000700068c82 */ /* 0x000fe40008000000 */
[----:B----4-:R-:W-:Y:S02]  /*55a0*/  @!UP0 USHF.R.U32.HI UR6, URZ, UR10, UR6 ;  /* 0x0000000aff068299 */ /* 0x010fe40008011606 */
[----:B------:R-:W-:Y:S02]  /*55b0*/  @!UP0 USEL UR7, UR38, UR4, !UP2 ;  /* 0x0000000426078287 */ /* 0x000fe4000d000000 */
[----:B------:R-:W-:Y:S04]  /*55c0*/  @!UP0 USEL UR6, UR37, UR6, !UP1 ;  /* 0x0000000625068287 */ /* 0x000fe8000c800000 */
[----:B------:R-:W-:Y:S02]  /*55d0*/  @!UP0 UIADD3 UR4, UPT, UPT, -UR7, UR6, URZ ;  /* 0x0000000607048290 */ /* 0x000fe4000fffe1ff */
[----:B------:R-:W-:Y:S02]  /*55e0*/  @!UP0 UIADD3 UR6, UPT, UPT, UR7, -UR6, URZ ;  /* 0x8000000607068290 */ /* 0x000fe4000fffe0ff */
[----:B------:R-:W-:Y:S02]  /*55f0*/  @!UP0 UIMAD UR38, UR4, UR5, UR38 ;  /* 0x00000005042682a4 */ /* 0x000fe4000f8e0226 */
[----:B------:R-:W-:Y:S01]  /*5600*/  @!UP0 UIMAD UR37, UR6, UR14, UR37 ;  /* 0x0000000e062582a4 */ /* 0x000fe2000f8e0225 */
[----:B------:R-:W-:Y:S11]  /*5610*/  @!P0 BRA `(.L_x_90) ;  /* 0x00000000007c8947 */ /* 0x000ff60003800000 */
[----:B------:R-:W2:Y:S01]  /*5620*/  LDCU.64 UR8, c[0x4][0x80] ;  /* 0x01001000ff0877ac */ /* 0x000ea20008000a00 */
[----:B------:R-:W-:Y:S01]  /*5630*/  MOV R2, 0x0 ;  /* 0x0000000000027802 */ /* 0x000fe20000000f00 */
[----:B------:R-:W-:Y:S02]  /*5640*/  HFMA2 R12, -RZ, RZ, 0, 5.9604644775390625e-08 ;  /* 0x00000001ff0c7431 */ /* 0x000fe400000001ff */
[----:B------:R-:W-:Y:S01]  /*5650*/  IMAD.MOV.U32 R8, RZ, RZ, 0x70 ;  /* 0x00000070ff087424 */ /* 0x000fe200078e00ff */
[----:B------:R3:W4:Y:S01]  /*5660*/  LDC.64 R14, c[0x4][R2] ;  /* 0x01000000020e7b82 */ /* 0x0007220000000a00 */
[----:B------:R-:W1:Y:S01]  /*5670*/  LDCU.64 UR6, c[0x4][0x88] ;  /* 0x01001100ff0677ac */ /* 0x000e620008000a00 */
[----:B------:R-:W-:Y:S01]  /*5680*/  IMAD.MOV.U32 R13, RZ, RZ, RZ ;  /* 0x000000ffff0d7224 */ /* 0x000fe200078e00ff */
[----:B------:R-:W1:Y:S01]  /*5690*/  LDCU.64 UR4, c[0x4][0x8] ;  /* 0x01000100ff0477ac */ /* 0x000e620008000a00 */
[----:B--2---:R-:W-:Y:S01]  /*56a0*/  MOV R5, UR9 ;  /* 0x0000000900057c02 */ /* 0x004fe20008000f00 */
[----:B------:R-:W-:Y:S01]  /*56b0*/  IMAD.U32 R4, RZ, RZ, UR8 ;  /* 0x00000008ff047e24 */ /* 0x000fe2000f8e00ff */
[----:B-1----:R-:W-:Y:S01]  /*56c0*/  MOV R7, UR7 ;  /* 0x0000000700077c02 */ /* 0x002fe20008000f00 */
[----:B------:R-:W-:Y:S01]  /*56d0*/  IMAD.U32 R6, RZ, RZ, UR6 ;  /* 0x00000006ff067e24 */ /* 0x000fe2000f8e00ff */
[----:B------:R-:W-:Y:S01]  /*56e0*/  MOV R11, UR5 ;  /* 0x00000005000b7c02 */ /* 0x000fe20008000f00 */
[----:B------:R-:W-:Y:S02]  /*56f0*/  IMAD.U32 R10, RZ, RZ, UR4 ;  /* 0x00000004ff0a7e24 */ /* 0x000fe4000f8e00ff */
[----:B------:R-:W-:Y:S07]  /*5700*/  LEPC R20, `(.L_x_91) ;  /* 0x000000001014794e */ /* 0x000fee0000000000 */
[----:B---345:R-:W-:Y:S05]  /*5710*/  CALL.ABS.NOINC R14 ;  /* 0x000000000e007343 */ /* 0x038fea0003c00000 */
.L_x_91:
[----:B------:R-:W1:Y:S01]  /*5720*/  LDCU.64 UR8, c[0x4][0x80] ;  /* 0x01001000ff0877ac */ /* 0x000e620008000a00 */
[----:B------:R-:W2:Y:S01]  /*5730*/  LDC.64 R2, c[0x4][R2] ;  /* 0x0100000002027b82 */ /* 0x000ea20000000a00 */
[----:B------:R-:W-:Y:S02]  /*5740*/  HFMA2 R12, -RZ, RZ, 0, 5.9604644775390625e-08 ;  /* 0x00000001ff0c7431 */ /* 0x000fe400000001ff */
[----:B------:R-:W-:Y:S02]  /*5750*/  IMAD.MOV.U32 R8, RZ, RZ, 0x70 ;  /* 0x00000070ff087424 */ /* 0x000fe400078e00ff */
[----:B------:R-:W-:Y:S01]  /*5760*/  IMAD.MOV.U32 R13, RZ, RZ, RZ ;  /* 0x000000ffff0d7224 */ /* 0x000fe200078e00ff */
[----:B------:R-:W3:Y:S01]  /*5770*/  LDCU.64 UR6, c[0x4][0x88] ;  /* 0x01001100ff0677ac */ /* 0x000ee20008000a00 */
[----:B------:R-:W4:Y:S01]  /*5780*/  LDCU.64 UR4, c[0x4][0x8] ;  /* 0x01000100ff0477ac */ /* 0x000f220008000a00 */
[----:B-1----:R-:W-:Y:S02]  /*5790*/  MOV R4, UR8 ;  /* 0x0000000800047c02 */ /* 0x002fe40008000f00 */
[----:B------:R-:W-:Y:S02]  /*57a0*/  MOV R5, UR9 ;  /* 0x0000000900057c02 */ /* 0x000fe40008000f00 */
[----:B---3--:R-:W-:Y:S01]  /*57b0*/  MOV R7, UR7 ;  /* 0x0000000700077c02 */ /* 0x008fe20008000f00 */
[----:B------:R-:W-:Y:S01]  /*57c0*/  IMAD.U32 R6, RZ, RZ, UR6 ;  /* 0x00000006ff067e24 */ /* 0x000fe2000f8e00ff */
[----:B----4-:R-:W-:Y:S01]  /*57d0*/  MOV R11, UR5 ;  /* 0x00000005000b7c02 */ /* 0x010fe20008000f00 */
[----:B------:R-:W-:Y:S02]  /*57e0*/  IMAD.U32 R10, RZ, RZ, UR4 ;  /* 0x00000004ff0a7e24 */ /* 0x000fe4000f8e00ff */
[----:B------:R-:W-:Y:S07]  /*57f0*/  LEPC R20, `(.L_x_90) ;  /* 0x000000001014794e */ /* 0x000fee0000000000 */
[----:B--2---:R-:W-:Y:S05]  /*5800*/  CALL.ABS.NOINC R2 ;  /* 0x0000000002007343 */ /* 0x004fea0003c00000 */
.L_x_90:
[----:B------:R-:W-:Y:S05]  /*5810*/  BSYNC.RECONVERGENT B6 ;  /* 0x0000000000067941 */ /* 0x000fea0003800200 */
.L_x_89:
[----:B------:R-:W-:Y:S01]  /*5820*/  R2UR UR4, R146 ;  /* 0x00000000920472ca */ /* 0x000fe200000e0000 */
[----:B------:R-:W-:Y:S01]  /*5830*/  UISETP.NE.U32.AND UP0, UPT, UR62, URZ, UPT ;  /* 0x000000ff3e00728c */ /* 0x000fe2000bf05070 */
[----:B------:R-:W-:Y:S02]  /*5840*/  ISETP.NE.U32.AND P4, PT, R138, RZ, PT ;  /* 0x000000ff8a00720c */ /* 0x000fe40003f85070 */
[----:B------:R-:W-:Y:S01]  /*5850*/  ISETP.NE.U32.AND P2, PT, RZ, UR56, PT ;  /* 0x00000038ff007c0c */ /* 0x000fe2000bf45070 */
[----:B------:R-:W-:Y:S01]  /*5860*/  UISETP.NE.AND.EX UP1, UPT, UR63, URZ, UPT, UP0 ;  /* 0x000000ff3f00728c */ /* 0x000fe2000bf25300 */
[----:B------:R-:W-:Y:S01]  /*5870*/  ISETP.NE.AND.EX P4, PT, R139, RZ, PT, P4 ;  /* 0x000000ff8b00720c */ /* 0x000fe20003f85340 */
[----:B------:R-:W-:Y:S01]  /*5880*/  UPLOP3.LUT UP0, UPT, UPT, UPT, UPT, 0x40, 0x4 ;  /* 0x000000000004789c */ /* 0x000fe20003f0e870 */
[----:B------:R-:W-:Y:S05]  /*5890*/  ISETP.NE.AND.EX P2, PT, RZ, UR57, PT, P2 ;  /* 0x00000039ff007c0c */ /* 0x000fea000bf45320 */
[----:B------:R-:W-:Y:S06]  /*58a0*/  UISETP.NE.AND UP2, UPT, UR4, URZ, UPT ;  /* 0x000000ff0400728c */ /* 0x000fec000bf45270 */
[----:B------:R-:W-:Y:S05]  /*58b0*/  PLOP3.LUT P1, PT, PT, PT, UP2, 0x80, 0x8 ;  /* 0x000000000008781c */ /* 0x000fea0003f2f028 */
[----:B------:R-:W-:Y:S06]  /*58c0*/  @UP2 UPLOP3.LUT UP0, UPT, UPT, UPT, UP1, 0x80, 0x8 ;  /* 0x000000000008289c */ /* 0x000fec0003f0f010 */
[----:B------:R-:W-:Y:S01]  /*58d0*/  PLOP3.LUT P0, PT, PT, PT, UP0, 0x80, 0x8 ;  /* 0x000000000008781c */ /* 0x000fe20003f0f008 */
[----:B------:R-:W-:Y:S01]  /*58e0*/  @!UPT UIADD3 URZ, UPT, UPT, URZ, URZ, URZ ;  /* 0x000000fffffff290 */ /* 0x000fe2000fffe0ff */
[----:B------:R-:W-:Y:S11]  /*58f0*/  BRA.U !UP1, `(.L_x_92) ;  /* 0x00000001093c7547 */ /* 0x000ff6000b800000 */
[----:B------:R-:W-:Y:S01]  /*5900*/  UISETP.NE.U32.AND UP0, UPT, UR56, URZ, UPT ;  /* 0x000000ff3800728c */ /* 0x000fe2000bf05070 */
[----:B-1----:R-:W-:Y:S01]  /*5910*/  HFMA2 R0, -RZ, RZ, 0, 5.9604644775390625e-08 ;  /* 0x00000001ff007431 */ /* 0x002fe200000001ff */
[----:B------:R-:W1:Y:S01]  /*5920*/  LDCU.64 UR8, c[0x0][0x358] ;  /* 0x00006b00ff0877ac */ /* 0x000e620008000a00 */
[----:B------:R-:W-:Y:S01]  /*5930*/  IMAD.MOV.U32 R142, RZ, RZ, 0x1 ;  /* 0x00000001ff8e7424 */ /* 0x000fe200078e00ff */
[----:B------:R-:W-:Y:S06]  /*5940*/  UISETP.NE.AND.EX UP0, UPT, UR57, URZ, UPT, UP0 ;  /* 0x000000ff3900728c */ /* 0x000fec000bf05300 */
[----:B------:R-:W-:Y:S05]  /*5950*/  PLOP3.LUT P3, PT, PT, PT, UP0, 0x80, 0x8 ;  /* 0x000000000008781c */ /* 0x000fea0003f6f008 */
[----:B------:R-:W2:Y:S01]  /*5960*/  @UP0 LDCU.64 UR4, c[0x0][0x888] ;  /* 0x00011100ff0407ac */ /* 0x000ea20008000a00 */
[----:B------:R-:W-:Y:S07]  /*5970*/  @UP0 UIMAD UR6, UR36, UR62, URZ ;  /* 0x0000003e240602a4 */ /* 0x000fee000f8e02ff */
[----:B------:R-:W-:Y:S01]  /*5980*/  @!P3 PRMT R142, R0, 0x7610, R142 ;  /* 0x00007610008eb816 */ /* 0x000fe2000000008e */
[----:B--2---:R-:W-:Y:S06]  /*5990*/  @UP0 UIMAD.WIDE UR4, UR6, 0x4, UR4 ;  /* 0x00000004060408a5 */ /* 0x004fec000f8e0204 */
[----:B------:R-:W-:Y:S01]  /*59a0*/  IMAD.U32 R2, RZ, RZ, UR4 ;  /* 0x00000004ff027e24 */ /* 0x000fe2000f8e00ff */
[----:B------:R-:W-:Y:S04]  /*59b0*/  MOV R3, UR5 ;  /* 0x0000000500037c02 */ /* 0x000fe80008000f00 */
[----:B------:R-:W2:Y:S01]  /*59c0*/  @!UP0 LDCU UR4, c[0x0][0x880] ;  /* 0x00011000ff0487ac */ /* 0x000ea20008000800 */
[----:B-1---5:R3:W5:Y:S02]  /*59d0*/  @P3 LDG.E R73, desc[UR8][R2.64] ;  /* 0x0000000802493981 */ /* 0x022764000c1e1900 */
[----:B--23--:R-:W-:Y:S02]  /*59e0*/  @!P3 IMAD.U32 R73, RZ, RZ, UR4 ;  /* 0x00000004ff49be24 */ /* 0x00cfe4000f8e00ff */
.L_x_92:
[----:B------:R-:W-:Y:S05]  /*59f0*/  @!P4 BRA `(.L_x_93) ;  /* 0x000000000024c947 */ /* 0x000fea0003800000 */
[----:B------:R-:W-:Y:S01]  /*5a00*/  ISETP.NE.U32.AND P3, PT, R136, RZ, PT ;  /* 0x000000ff8800720c */ /* 0x000fe20003f65070 */
[----:B------:R-:W2:Y:S03]  /*5a10*/  LDCU.64 UR4, c[0x0][0x358] ;  /* 0x00006b00ff0477ac */ /* 0x000ea60008000a00 */
[----:B------:R-:W-:Y:S11]  /*5a20*/  ISETP.NE.AND.EX P3, PT, R137, RZ, PT, P3 ;  /* 0x000000ff8900720c */ /* 0x000ff60003f65330 */
[----:B------:R-:W-:Y:S02]  /*5a30*/  @!UPT UIADD3 URZ, UPT, UPT, URZ, URZ, URZ ;  /* 0x000000fffffff290 */ /* 0x000fe4000fffe0ff */
[----:B------:R-:W3:Y:S01]  /*5a40*/  @P3 LDC.64 R2, c[0x0][0x8a8] ;  /* 0x00022a00ff023b82 */ /* 0x000ee20000000a00 */
[----:B-1----:R-:W-:Y:S04]  /*5a50*/  @P3 IMAD R0, R138, UR36, RZ ;  /* 0x000000248a003c24 */ /* 0x002fe8000f8e02ff */
[----:B---3--:R-:W-:Y:S05]  /*5a60*/  @P3 IMAD.WIDE R2, R0, 0x4, R2 ;  /* 0x0000000400023825 */ /* 0x008fea00078e0202 */
[----:B--2--5:R2:W5:Y:S02]  /*5a70*/  @P3 LDG.E R70, desc[UR4][R2.64] ;  /* 0x0000000402463981 */ /* 0x024564000c1e1900 */
[----:B--2---:R-:W3:Y:S02]  /*5a80*/  @!P3 LDC R70, c[0x0][0x8a0] ;  /* 0x00022800ff46bb82 */ /* 0x004ee40000000800 */
.L_x_93:
[----:B-----5:R-:W-:Y:S01]  /*5a90*/  FSETP.NEU.AND P3, PT, R73, RZ, PT ;  /* 0x000000ff4900720b */ /* 0x020fe20003f6d000 */
[----:B------:R-:W-:Y:S01]  /*5aa0*/  IMAD.SHL.U32 R164, R140, 0x2, RZ ;  /* 0x000000028ca47824 */ /* 0x000fe200078e00ff */
[----:B------:R-:W-:Y:S01]  /*5ab0*/  SEL R3, RZ, 0xffffffff, P2 ;  /* 0xffffffffff037807 */ /* 0x000fe20001000000 */
[----:B------:R-:W-:Y:S01]  /*5ac0*/  IMAD.SHL.U32 R80, R158, 0x10, RZ ;  /* 0x000000109e507824 */ /* 0x000fe200078e00ff */
[----:B------:R-:W-:Y:S01]  /*5ad0*/  @P1 LOP3.LUT P2, RZ, R142, 0xff, RZ, 0xc0, !PT ;  /* 0x000000ff8eff1812 */ /* 0x000fe2000784c0ff */
[----:B------:R-:W-:Y:S01]  /*5ae0*/  VIADD R163, R164, UR44 ;  /* 0x0000002ca4a37c36 */ /* 0x000fe20008000000 */
[----:B-1----:R-:W-:Y:S01]  /*5af0*/  @P1 SEL R0, RZ, 0xffffffff, P3 ;  /* 0xffffffffff001807 */ /* 0x002fe20001800000 */
[----:B------:R-:W-:Y:S01]  /*5b00*/  IMAD.MOV.U32 R82, RZ, RZ, -0x10 ;  /* 0xfffffff0ff527424 */ /* 0x000fe200078e00ff */
[----:B------:R-:W-:Y:S01]  /*5b10*/  LOP3.LUT R157, R157, 0x1, RZ, 0x3c, !PT ;  /* 0x000000019d9d7812 */ /* 0x000fe200078e3cff */
[----:B------:R-:W-:Y:S01]  /*5b20*/  IMAD.SHL.U32 R81, R159, 0x10, RZ ;  /* 0x000000109f517824 */ /* 0x000fe200078e00ff */
[----:B------:R-:W-:Y:S01]  /*5b30*/  @P0 SEL R0, R3, R0, !P2 ;  /* 0x0000000003000207 */ /* 0x000fe20005000000 */
[C---:B------:R-:W-:Y:S01]  /*5b40*/  IMAD.IADD R153, R163.reuse, 0x1, R80 ;  /* 0x00000001a3997824 */ /* 0x040fe200078e0250 */
[----:B------:R-:W-:Y:S01]  /*5b50*/  LEA R74, R68, UR44, 0x3 ;  /* 0x0000002c444a7c11 */ /* 0x000fe2000f8e18ff */
[----:B------:R-:W-:Y:S01]  /*5b60*/  IMAD.IADD R162, R163, 0x1, R81 ;  /* 0x00000001a3a27824 */ /* 0x000fe200078e0251 */
[----:B------:R-:W-:Y:S01]  /*5b70*/  @P1 LOP3.LUT R0, R0, 0x1, RZ, 0xc0, !PT ;  /* 0x0000000100001812 */ /* 0x000fe200078ec0ff */
[----:B------:R-:W-:Y:S01]  /*5b80*/  IMAD.IADD R151, R81, 0x1, R153 ;  /* 0x0000000151977824 */ /* 0x000fe200078e0299 */
[----:B------:R-:W-:Y:S01]  /*5b90*/  PLOP3.LUT P2, PT, PT, PT, UP1, 0x80, 0x8 ;  /* 0x000000000008781c */ /* 0x000fe20003f4f018 */
[----:B------:R-:W-:Y:S01]  /*5ba0*/  BSSY B1, `(.L_x_94) ;  /* 0x000004a000017945 */ /* 0x000fe20003800000 */
[----:B------:R-:W-:Y:S01]  /*5bb0*/  ISETP.NE.U32.OR P5, PT, R0, 0x1, !P1 ;  /* 0x000000010000780c */ /* 0x000fe20004fa5470 */
[----:B------:R-:W-:Y:S01]  /*5bc0*/  IMAD.MOV.U32 R83, RZ, RZ, 0x1 ;  /* 0x00000001ff537424 */ /* 0x000fe200078e00ff */
[----:B------:R-:W-:Y:S01]  /*5bd0*/  LOP3.LUT P4, R148, R142, 0xff, RZ, 0xc0, !PT ;  /* 0x000000ff8e947812 */ /* 0x000fe2000788c0ff */
[----:B------:R-:W-:Y:S01]  /*5be0*/  IMAD R71, R68, 0x100, R69 ;  /* 0x0000010044477824 */ /* 0x000fe200078e0245 */
[----:B------:R-:W-:Y:S01]  /*5bf0*/  SEL R2, RZ, 0xffffffff, P3 ;  /* 0xffffffffff027807 */ /* 0x000fe20001800000 */
[----:B------:R-:W-:Y:S01]  /*5c00*/  IMAD.MOV.U32 R75, RZ, RZ, RZ ;  /* 0x000000ffff4b7224 */ /* 0x000fe200078e00ff */
[----:B------:R-:W-:Y:S02]  /*5c10*/  P2R R161, PR, RZ, 0x20 ;  /* 0x00000020ffa17803 */ /* 0x000fe40000000000 */
[----:B------:R-:W-:Y:S02]  /*5c20*/  CS2R R134, SRZ ;  /* 0x0000000000867805 */ /* 0x000fe4000001ff00 */
[----:B------:R-:W-:Y:S02]  /*5c30*/  CS2R R132, SRZ ;  /* 0x0000000000847805 */ /* 0x000fe4000001ff00 */
[----:B------:R-:W-:Y:S02]  /*5c40*/  CS2R R126, SRZ ;  /* 0x00000000007e7805 */ /* 0x000fe4000001ff00 */
[----:B------:R-:W-:Y:S02]  /*5c50*/  CS2R R124, SRZ ;  /* 0x00000000007c7805 */ /* 0x000fe4000001ff00 */
[----:B------:R-:W-:Y:S02]  /*5c60*/  @P2 SEL R2, R3, R2, !P4 ;  /* 0x0000000203022207 */ /* 0x000fe40006000000 */
[----:B------:R-:W-:Y:S02]  /*5c70*/  CS2R R118, SRZ ;  /* 0x0000000000767805 */ /* 0x000fe4000001ff00 */
[----:B------:R-:W-:Y:S02]  /*5c80*/  @P5 SHF.L.U32 R0, R157, 0x1f, RZ ;  /* 0x0000001f9d005819 */ /* 0x000fe400000006ff */
[----:B------:R-:W-:Y:S02]  /*5c90*/  CS2R R116, SRZ ;  /* 0x0000000000747805 */ /* 0x000fe4000001ff00 */
[----:B------:R-:W-:Y:S02]  /*5ca0*/  LOP3.LUT R2, R2, 0x1, RZ, 0xc0, !PT ;  /* 0x0000000102027812 */ /* 0x000fe400078ec0ff */
[----:B------:R-:W-:Y:S01]  /*5cb0*/  CS2R R110, SRZ ;  /* 0x00000000006e7805 */ /* 0x000fe2000001ff00 */
[----:B------:R1:W2:Y:S01]  /*5cc0*/  @P5 SYNCS.PHASECHK.TRANS64.TRYWAIT P1, [UR44+0x30], R0 ;  /* 0x00003000ff0055a7 */ /* 0x0002a2000802112c */
[----:B------:R-:W-:Y:S02]  /*5cd0*/  CS2R R108, SRZ ;  /* 0x00000000006c7805 */ /* 0x000fe4000001ff00 */
[----:B------:R-:W-:Y:S02]  /*5ce0*/  ISETP.NE.U32.AND P2, PT, R2, 0x1, PT ;  /* 0x000000010200780c */ /* 0x000fe40003f45070 */
[----:B------:R-:W-:Y:S02]  /*5cf0*/  CS2R R102, SRZ ;  /* 0x0000000000667805 */ /* 0x000fe4000001ff00 */
[----:B------:R-:W-:Y:S02]  /*5d00*/  CS2R R100, SRZ ;  /* 0x0000000000647805 */ /* 0x000fe4000001ff00 */
[----:B------:R-:W-:Y:S02]  /*5d10*/  CS2R R94, SRZ ;  /* 0x00000000005e7805 */ /* 0x000fe4000001ff00 */
[----:B------:R-:W-:Y:S02]  /*5d20*/  P2R R96, PR, RZ, 0x4 ;  /* 0x00000004ff607803 */ /* 0x000fe40000000000 */
[----:B------:R-:W-:Y:S02]  /*5d30*/  CS2R R92, SRZ ;  /* 0x00000000005c7805 */ /* 0x000fe4000001ff00 */
[----:B------:R-:W-:Y:S02]  /*5d40*/  ISETP.NE.U32.AND P2, PT, R141, 0x1, PT ;  /* 0x000000018d00780c */ /* 0x000fe40003f45070 */
[----:B------:R-:W-:Y:S02]  /*5d50*/  CS2R R86, SRZ ;  /* 0x0000000000567805 */ /* 0x000fe4000001ff00 */
[----:B------:R-:W-:Y:S02]  /*5d60*/  CS2R R84, SRZ ;  /* 0x0000000000547805 */ /* 0x000fe4000001ff00 */
[----:B------:R-:W-:Y:S02]  /*5d70*/  CS2R R78, SRZ ;  /* 0x00000000004e7805 */ /* 0x000fe4000001ff00 */
[----:B------:R-:W-:Y:S02]  /*5d80*/  SEL R82, R82, 0x10, !P2 ;  /* 0x0000001052527807 */ /* 0x000fe40005000000 */
[----:B------:R-:W-:Y:S03]  /*5d90*/  CS2R R76, SRZ ;  /* 0x00000000004c7805 */ /* 0x000fe6000001ff00 */
[----:B------:R-:W-:Y:S02]  /*5da0*/  IMAD.IADD R163, R163, 0x1, R82 ;  /* 0x00000001a3a37824 */ /* 0x000fe400078e0252 */
[C---:B------:R-:W-:Y:S02]  /*5db0*/  IMAD.IADD R154, R82.reuse, 0x1, R162 ;  /* 0x00000001529a7824 */ /* 0x040fe400078e02a2 */
[----:B------:R-:W-:Y:S01]  /*5dc0*/  IMAD.IADD R152, R82, 0x1, R153 ;  /* 0x0000000152987824 */ /* 0x000fe200078e0299 */
[----:B-1----:R-:W-:Y:S01]  /*5dd0*/  SHF.L.U32 R0, R156, 0x1f, RZ ;  /* 0x0000001f9c007819 */ /* 0x002fe200000006ff */
[----:B------:R-:W-:Y:S03]  /*5de0*/  IMAD.IADD R150, R82, 0x1, R151 ;  /* 0x0000000152967824 */ /* 0x000fe600078e0297 */
[----:B------:R1:W4:Y:S01]  /*5df0*/  SYNCS.PHASECHK.TRANS64.TRYWAIT P0, [R74+URZ+0xa0], R0 ;  /* 0x0000a0004a0075a7 */ /* 0x00032200080011ff */
[----:B--2---:R-:W-:Y:S01]  /*5e00*/  @P5 SEL R83, RZ, 0x1, !P1 ;  /* 0x00000001ff535807 */ /* 0x004fe20004800000 */
[----:B-1----:R-:W-:Y:S06]  /*5e10*/  @!P5 BRA `(.L_x_95) ;  /* 0x000000000088d947 */ /* 0x002fec0003800000 */
[----:B------:R-:W-:Y:S01]  /*5e20*/  IMAD.MOV.U32 R135, RZ, RZ, RZ ;  /* 0x000000ffff877224 */ /* 0x000fe200078e00ff */
[----:B------:R-:W-:Y:S01]  /*5e30*/  ISETP.NE.AND P1, PT, R83, RZ, PT ;  /* 0x000000ff5300720c */ /* 0x000fe20003f25270 */
[----:B------:R-:W-:Y:S01]  /*5e40*/  BSSY B0, `(.L_x_96) ;  /* 0x0000014000007945 */ /* 0x000fe20003800000 */
[----:B------:R-:W-:Y:S02]  /*5e50*/  CS2R R78, SRZ ;  /* 0x00000000004e7805 */ /* 0x000fe4000001ff00 */
        /* <DEDUP_REMOVED lines=13> */
[----:B------:R-:W-:Y:S01]  /*5f30*/  CS2R R132, SRZ ;  /* 0x0000000000847805 */ /* 0x000fe2000001ff00 */
[----:B------:R-:W-:Y:S06]  /*5f40*/  @P1 BRA `(.L_x_97) ;  /* 0x00000000000c1947 */ /* 0x000fec0003800000 */
[----:B------:R-:W-:Y:S04]  /*5f50*/  SHF.L.U32 R3, R157, 0x1f, RZ ;  /* 0x0000001f9d037819 */ /* 0x000fe800000006ff */
[----:B------:R-:W1:Y:S02]  /*5f60*/  SYNCS.PHASECHK.TRANS64.TRYWAIT P1, [UR44+0x30], R3 ;  /* 0x00003003ff0075a7 */ /* 0x000e64000802112c */
[----:B-1----:R-:W-:Y:S05]  /*5f70*/  @!P1 BRA `(.L_x_98) ;  /* 0x0000005800ec9947 */ /* 0x002fea0003800000 */
.L_x_97:
[----:B------:R-:W-:Y:S05]  /*5f80*/  BSYNC B0 ;  /* 0x0000000000007941 */ /* 0x000fea0003800000 */
.L_x_96:
[----:B------:R-:W-:Y:S01]  /*5f90*/  ISETP.NE.AND P1, PT, R96, RZ, PT ;  /* 0x000000ff6000720c */ /* 0x000fe20003f25270 */
[----:B------:R-:W-:Y:S11]  /*5fa0*/  HFMA2 R75, -RZ, RZ, 0, 5.9604644775390625e-08 ;  /* 0x00000001ff4b7431 */ /* 0x000ff600000001ff */
[----:B------:R-:W-:Y:S01]  /*5fb0*/  @!UPT UIADD3 URZ, UPT, UPT, URZ, URZ, URZ ;  /* 0x000000fffffff290 */ /* 0x000fe2000fffe0ff */
[----:B------:R2:W1:Y:S04]  /*5fc0*/  @P1 LDS.128 R76, [R164+UR44+0x400] ;  /* 0x0004002ca44c1984 */ /* 0x0004680008000c00 */
[----:B------:R2:W1:Y:S04]  /*5fd0*/  @P1 LDS.128 R84, [R163+0x400] ;  /* 0x00040000a3541984 */ /* 0x0004680000000c00 */
[----:B------:R2:W1:Y:S04]  /*5fe0*/  @P1 LDS.128 R92, [R162+0x400] ;  /* 0x00040000a25c1984 */ /* 0x0004680000000c00 */
[----:B------:R2:W1:Y:S04]  /*5ff0*/  @P1 LDS.128 R100, [R154+0x400] ;  /* 0x000400009a641984 */ /* 0x0004680000000c00 */
[----:B------:R2:W1:Y:S04]  /*6000*/  @P1 LDS.128 R108, [R153+0x400] ;  /* 0x00040000996c1984 */ /* 0x0004680000000c00 */
[----:B------:R2:W1:Y:S04]  /*6010*/  @P1 LDS.128 R116, [R152+0x400] ;  /* 0x0004000098741984 */ /* 0x0004680000000c00 */
[----:B------:R2:W1:Y:S04]  /*6020*/  @P1 LDS.128 R124, [R151+0x400] ;  /* 0x00040000977c1984 */ /* 0x0004680000000c00 */
[----:B------:R2:W1:Y:S02]  /*6030*/  @P1 LDS.128 R132, [R150+0x400] ;  /* 0x0004000096841984 */ /* 0x0004640000000c00 */
.L_x_95:
[----:B------:R-:W-:Y:S05]  /*6040*/  BSYNC B1 ;  /* 0x0000000000017941 */ /* 0x000fea0003800000 */
.L_x_94:
[----:B-1----:R-:W-:Y:S04]  /*6050*/  SHF.R.U32.HI R2, RZ, 0x15, R71 ;  /* 0x00000015ff027819 */ /* 0x002fe80000011647 */
[----:B------:R-:W-:Y:S01]  /*6060*/  LOP3.LUT P1, RZ, R2, 0x3, R143, 0x48, !PT ;  /* 0x0000000302ff7812 */ /* 0x000fe2000782488f */
[----:B------:R-:W-:Y:S01]  /*6070*/  @!UPT UIADD3 URZ, UPT, UPT, URZ, URZ, URZ ;  /* 0x000000fffffff290 */ /* 0x000fe2000fffe0ff */
[----:B----4-:R-:W-:Y:S11]  /*6080*/  @P0 BRA `(.L_x_99) ;  /* 0x0000000000080947 */ /* 0x010ff60003800000 */
[----:B------:R-:W1:Y:S02]  /*6090*/  SYNCS.PHASECHK.TRANS64.TRYWAIT P0, [R74+URZ+0xa0], R0 ;  /* 0x0000a0004a0075a7 */ /* 0x000e6400080011ff */
[----:B-1----:R-:W-:Y:S05]  /*60a0*/  @!P0 BRA `(.L_x_100) ;  /* 0x0000005800b88947 */ /* 0x002fea0003800000 */
.L_x_99:
[----:B------:R-:W-:Y:S05]  /*60b0*/  @!P1 BRA `(.L_x_101) ;  /* 0x0000000000409947 */ /* 0x000fea0003800000 */
[----:B------:R-:W4:Y:S01]  /*60c0*/  LDCU.64 UR8, c[0x4][0x70] ;  /* 0x01000e00ff0877ac */ /* 0x000f220008000a00 */
[----:B------:R-:W-:Y:S01]  /*60d0*/  MOV R3, 0x0 ;  /* 0x0000000000037802 */ /* 0x000fe20000000f00 */
[----:B------:R-:W-:Y:S02]  /*60e0*/  HFMA2 R12, -RZ, RZ, 0, 5.9604644775390625e-08 ;  /* 0x00000001ff0c7431 */ /* 0x000fe400000001ff */
[----:B------:R-:W-:Y:S02]  /*60f0*/  IMAD.MOV.U32 R8, RZ, RZ, 0x192 ;  /* 0x00000192ff087424 */ /* 0x000fe400078e00ff */
[----:B------:R-:W-:Y:S01]  /*6100*/  IMAD.MOV.U32 R13, RZ, RZ, RZ ;  /* 0x000000ffff0d7224 */ /* 0x000fe200078e00ff */
[----:B------:R-:W5:Y:S01]  /*6110*/  LDCU.64 UR6, c[0x4][0x78] ;  /* 0x01000f00ff0677ac */ /* 0x000f620008000a00 */
[----:B------:R-:W1:Y:S01]  /*6120*/  LDC.64 R2, c[0x4][R3] ;  /* 0x0100000003027b82 */ /* 0x000e620000000a00 */
[----:B------:R-:W2:Y:S01]  /*6130*/  LDCU.64 UR4, c[0x4][0x10] ;  /* 0x01000200ff0477ac */ /* 0x000ea20008000a00 */
[----:B----4-:R-:W-:Y:S01]  /*6140*/  MOV R5, UR9 ;  /* 0x0000000900057c02 */ /* 0x010fe20008000f00 */
[----:B------:R-:W-:Y:S01]  /*6150*/  IMAD.U32 R4, RZ, RZ, UR8 ;  /* 0x00000008ff047e24 */ /* 0x000fe2000f8e00ff */
[----:B-----5:R-:W-:Y:S01]  /*6160*/  MOV R7, UR7 ;  /* 0x0000000700077c02 */ /* 0x020fe20008000f00 */
[----:B------:R-:W-:Y:S01]  /*6170*/  IMAD.U32 R6, RZ, RZ, UR6 ;  /* 0x00000006ff067e24 */ /* 0x000fe2000f8e00ff */
[----:B--2---:R-:W-:Y:S01]  /*6180*/  MOV R11, UR5 ;  /* 0x00000005000b7c02 */ /* 0x004fe20008000f00 */
[----:B------:R-:W-:Y:S02]  /*6190*/  IMAD.U32 R10, RZ, RZ, UR4 ;  /* 0x00000004ff0a7e24 */ /* 0x000fe4000f8e00ff */
[----:B------:R-:W-:Y:S07]  /*61a0*/  LEPC R20, `(.L_x_101) ;  /* 0x000000001014794e */ /* 0x000fee0000000000 */
[----:B-1-3--:R-:W-:Y:S05]  /*61b0*/  CALL.ABS.NOINC R2 ;  /* 0x0000000002007343 */ /* 0x00afea0003c00000 */
.L_x_101:
[----:B------:R-:W-:Y:S01]  /*61c0*/  SHF.L.U32 R3, R76, 0x10, RZ ;  /* 0x000000104c037819 */ /* 0x000fe200000006ff */
[----:B------:R-:W-:Y:S05]  /*61d0*/  WARPSYNC.ALL ;  /* 0x0000000000007948 */ /* 0x000fea0003800000 */
[----:B------:R-:W-:Y:S01]  /*61e0*/  R2UR UR4, R71 ;  /* 0x00000000470472ca */ /* 0x000fe200000e0000 */
[----:B------:R-:W-:Y:S01]  /*61f0*/  BSSY.RECONVERGENT B0, `(.L_x_102) ;  /* 0x00000fc000007945 */ /* 0x000fe20003800200 */
[----:B------:R-:W-:Y:S02]  /*6200*/  LOP3.LUT R72, R79, 0xffff0000, RZ, 0xc0, !PT ;  /* 0xffff00004f487812 */ /* 0x000fe400078ec0ff */
[----:B------:R-:W-:Y:S09]  /*6210*/  ISETP.NE.AND P0, PT, R160, RZ, PT ;  /* 0x000000ffa000720c */ /* 0x000ff20003f05270 */
[----:B------:R-:W1:Y:S02]  /*6220*/  LDTM.x64 R4, tmem[UR4] ;  /* 0x00000004000479ee */ /* 0x000e640008340000 */
[----:B-1-3--:R-:W-:Y:S01]  /*6230*/  FMUL R0, R70, R4 ;  /* 0x0000000446007220 */ /* 0x00afe20000400000 */
[----:B------:R-:W-:Y:S01]  /*6240*/  LOP3.LUT R4, R76, 0xffff0000, RZ, 0xc0, !PT ;  /* 0xffff00004c047812 */ /* 0x000fe200078ec0ff */
[C---:B------:R-:W-:Y:S01]  /*6250*/  FMUL R2, R70.reuse, R5 ;  /* 0x0000000546027220 */ /* 0x040fe20000400000 */
[----:B------:R-:W-:Y:S01]  /*6260*/  SHF.L.U32 R5, R77, 0x10, RZ ;  /* 0x000000104d057819 */ /* 0x000fe200000006ff */
[----:B------:R-:W-:Y:S01]  /*6270*/  FFMA R0, R73, R3, R0 ;  /* 0x0000000349007223 */ /* 0x000fe20000000000 */
[C---:B------:R-:W-:Y:S01]  /*6280*/  FMUL R3, R70.reuse, R6 ;  /* 0x0000000646037220 */ /* 0x040fe20000400000 */
[----:B------:R-:W-:Y:S01]  /*6290*/  LOP3.LUT R6, R77, 0xffff0000, RZ, 0xc0, !PT ;  /* 0xffff00004d067812 */ /* 0x000fe200078ec0ff */
[C---:B------:R-:W-:Y:S01]  /*62a0*/  FFMA R2, R73.reuse, R4, R2 ;  /* 0x0000000449027223 */ /* 0x040fe20000000002 */
[----:B------:R-:W-:Y:S01]  /*62b0*/  FMUL R7, R70, R7 ;  /* 0x0000000746077220 */ /* 0x000fe20000400000 */
[C---:B------:R-:W-:Y:S01]  /*62c0*/  FFMA R3, R73.reuse, R5, R3 ;  /* 0x0000000549037223 */ /* 0x040fe20000000003 */
[----:B------:R-:W-:Y:S01]  /*62d0*/  SHF.L.U32 R5, R78, 0x10, RZ ;  /* 0x000000104e057819 */ /* 0x000fe200000006ff */
[----:B------:R-:W-:Y:S01]  /*62e0*/  FMUL R4, R70, R8 ;  /* 0x0000000846047220 */ /* 0x000fe20000400000 */
[----:B------:R-:W-:Y:S01]  /*62f0*/  F2FP.BF16.F32.PACK_AB R88, R2, R0 ;  /* 0x000000000258723e */ /* 0x000fe200000010ff */
[C---:B------:R-:W-:Y:S01]  /*6300*/  FFMA R7, R73.reuse, R6, R7 ;  /* 0x0000000649077223 */ /* 0x040fe20000000007 */
[----:B------:R-:W-:Y:S01]  /*6310*/  LOP3.LUT R6, R78, 0xffff0000, RZ, 0xc0, !PT ;  /* 0xffff00004e067812 */ /* 0x000fe200078ec0ff */
[----:B------:R-:W-:Y:S01]  /*6320*/  FFMA R4, R73, R5, R4 ;  /* 0x0000000549047223 */ /* 0x000fe20000000004 */
[----:B------:R-:W-:Y:S01]  /*6330*/  SHF.L.U32 R8, R79, 0x10, RZ ;  /* 0x000000104f087819 */ /* 0x000fe200000006ff */
[C---:B------:R-:W-:Y:S01]  /*6340*/  FMUL R0, R70.reuse, R9 ;  /* 0x0000000946007220 */ /* 0x040fe20000400000 */
[----:B------:R-:W-:Y:S01]  /*6350*/  F2FP.BF16.F32.PACK_AB R89, R7, R3 ;  /* 0x000000030759723e */ /* 0x000fe200000010ff */
[----:B------:R-:W-:Y:S01]  /*6360*/  FMUL R2, R70, R10 ;  /* 0x0000000a46027220 */ /* 0x000fe20000400000 */
[----:B------:R-:W-:Y:S01]  /*6370*/  SHF.L.U32 R7, R84, 0x10, RZ ;  /* 0x0000001054077819 */ /* 0x000fe200000006ff */
[----:B------:R-:W-:Y:S01]  /*6380*/  FMUL R5, R70, R11 ;  /* 0x0000000b46057220 */ /* 0x000fe20000400000 */
[----:B------:R-:W-:Y:S01]  /*6390*/  LOP3.LUT R9, R87, 0xffff0000, RZ, 0xc0, !PT ;  /* 0xffff000057097812 */ /* 0x000fe200078ec0ff */
[C---:B------:R-:W-:Y:S01]  /*63a0*/  FFMA R0, R73.reuse, R6, R0 ;  /* 0x0000000649007223 */ /* 0x040fe20000000000 */
[C---:B------:R-:W-:Y:S01]  /*63b0*/  FFMA R2, R73.reuse, R8, R2 ;  /* 0x0000000849027223 */ /* 0x040fe20000000002 */
[----:B------:R-:W-:Y:S01]  /*63c0*/  LOP3.LUT R8, R84, 0xffff0000, RZ, 0xc0, !PT ;  /* 0xffff000054087812 */ /* 0x000fe200078ec0ff */
[----:B------:R-:W-:Y:S01]  /*63d0*/  FFMA R5, R73, R72, R5 ;  /* 0x0000004849057223 */ /* 0x000fe20000000005 */
[----:B------:R-:W-:Y:S01]  /*63e0*/  SHF.L.U32 R72, R93, 0x10, RZ ;  /* 0x000000105d487819 */ /* 0x000fe200000006ff */
[----:B------:R-:W-:Y:S01]  /*63f0*/  FMUL R3, R70, R12 ;  /* 0x0000000c46037220 */ /* 0x000fe20000400000 */
[----:B------:R-:W-:Y:S01]  /*6400*/  F2FP.BF16.F32.PACK_AB R90, R0, R4 ;  /* 0x00000004005a723e */ /* 0x000fe200000010ff */
[C---:B------:R-:W-:Y:S01]  /*6410*/  FMUL R6, R70.reuse, R13 ;  /* 0x0000000d46067220 */ /* 0x040fe20000400000 */
[----:B------:R-:W-:Y:S01]  /*6420*/  F2FP.BF16.F32.PACK_AB R91, R5, R2 ;  /* 0x00000002055b723e */ /* 0x000fe200000010ff */
[----:B------:R-:W-:Y:S01]  /*6430*/  FFMA R3, R73, R7, R3 ;  /* 0x0000000749037223 */ /* 0x000fe20000000003 */
[----:B------:R-:W-:Y:S01]  /*6440*/  SHF.L.U32 R5, R85, 0x10, RZ ;  /* 0x0000001055057819 */ /* 0x000fe200000006ff */
[----:B------:R-:W-:Y:S01]  /*6450*/  FFMA R6, R73, R8, R6 ;  /* 0x0000000849067223 */ /* 0x000fe20000000006 */
[----:B------:R-:W-:Y:S01]  /*6460*/  LOP3.LUT R7, R85, 0xffff0000, RZ, 0xc0, !PT ;  /* 0xffff000055077812 */ /* 0x000fe200078ec0ff */
[----:B------:R-:W-:Y:S01]  /*6470*/  FMUL R0, R70, R14 ;  /* 0x0000000e46007220 */ /* 0x000fe20000400000 */
[----:B------:R-:W-:Y:S01]  /*6480*/  SHF.L.U32 R8, R86, 0x10, RZ ;  /* 0x0000001056087819 */ /* 0x000fe200000006ff */
[----:B------:R-:W-:Y:S01]  /*6490*/  FMUL R2, R70, R15 ;  /* 0x0000000f46027220 */ /* 0x000fe20000400000 */
[----:B------:R-:W-:Y:S01]  /*64a0*/  F2FP.BF16.F32.PACK_AB R104, R6, R3 ;  /* 0x000000030668723e */ /* 0x000fe200000010ff */
[----:B------:R-:W-:Y:S01]  /*64b0*/  FMUL R4, R70, R16 ;  /* 0x0000001046047220 */ /* 0x000fe20000400000 */
        /* <DEDUP_REMOVED lines=8> */
[----:B------:R-:W-:Y:S01]  /*6540*/  FMUL R6, R70, R19 ;  /* 0x0000001346067220 */ /* 0x000fe20000400000 */
[C---:B------:R-:W-:Y:S01]  /*6550*/  FFMA R3, R73.reuse, R7, R3 ;  /* 0x0000000749037223 */ /* 0x040fe20000000003 */
[C---:B------:R-:W-:Y:S01]  /*6560*/  SHF.L.U32 R7, R92.reuse, 0x10, RZ ;  /* 0x000000105c077819 */ /* 0x040fe200000006ff */
[----:B------:R-:W-:Y:S01]  /*6570*/  FFMA R5, R73, R8, R5 ;  /* 0x0000000849057223 */ /* 0x000fe20000000005 */
[----:B------:R-:W-:Y:S01]  /*6580*/  LOP3.LUT R8, R92, 0xffff0000, RZ, 0xc0, !PT ;  /* 0xffff00005c087812 */ /* 0x000fe200078ec0ff */
[C---:B------:R-:W-:Y:S01]  /*6590*/  FMUL R0, R70.reuse, R20 ;  /* 0x0000001446007220 */ /* 0x040fe20000400000 */
[----:B------:R-:W-:Y:S01]  /*65a0*/  F2FP.BF16.F32.PACK_AB R106, R3, R4 ;  /* 0x00000004036a723e */ /* 0x000fe200000010ff */
[C---:B------:R-:W-:Y:S01]  /*65b0*/  FMUL R2, R70.reuse, R21 ;  /* 0x0000001546027220 */ /* 0x040fe20000400000 */
[C---:B------:R-:W-:Y:S01]  /*65c0*/  FFMA R6, R73.reuse, R9, R6 ;  /* 0x0000000949067223 */ /* 0x040fe20000000006 */
[C---:B------:R-:W-:Y:S01]  /*65d0*/  FFMA R0, R73.reuse, R7, R0 ;  /* 0x0000000749007223 */ /* 0x040fe20000000000 */
[C---:B------:R-:W-:Y:S01]  /*65e0*/  FMUL R14, R70.reuse, R33 ;  /* 0x00000021460e7220 */ /* 0x040fe20000400000 */
[----:B------:R-:W-:Y:S01]  /*65f0*/  FFMA R2, R73, R8, R2 ;  /* 0x0000000849027223 */ /* 0x000fe20000000002 */
[----:B------:R-:W-:Y:S01]  /*6600*/  FMUL R33, R70, R52 ;  /* 0x0000003446217220 */ /* 0x000fe20000400000 */
[----:B------:R-:W-:Y:S01]  /*6610*/  F2FP.BF16.F32.PACK_AB R107, R6, R5 ;  /* 0x00000005066b723e */ /* 0x000fe200000010ff */
[----:B------:R1:W-:Y:S01]  /*6620*/  STS.128 [R164+UR44+0x400], R88 ;  /* 0x00040058a4007988 */ /* 0x0003e20008000c2c */
[----:B------:R-:W-:Y:S01]  /*6630*/  FMUL R3, R70, R22 ;  /* 0x0000001646037220 */ /* 0x000fe20000400000 */
[----:B------:R-:W-:Y:S01]  /*6640*/  F2FP.BF16.F32.PACK_AB R52, R2, R0 ;  /* 0x000000000234723e */ /* 0x000fe200000010ff */
[C---:B------:R-:W-:Y:S01]  /*6650*/  FMUL R4, R70.reuse, R23 ;  /* 0x0000001746047220 */ /* 0x040fe20000400000 */
[----:B------:R-:W-:Y:S01]  /*6660*/  LOP3.LUT R0, R93, 0xffff0000, RZ, 0xc0, !PT ;  /* 0xffff00005d007812 */ /* 0x000fe200078ec0ff */
[----:B------:R-:W-:Y:S01]  /*6670*/  FMUL R11, R70, R30 ;  /* 0x0000001e460b7220 */ /* 0x000fe20000400000 */
[----:B------:R-:W-:Y:S01]  /*6680*/  SHF.L.U32 R2, R94, 0x10, RZ ;  /* 0x000000105e027819 */ /* 0x000fe200000006ff */
[C---:B------:R-:W-:Y:S01]  /*6690*/  FMUL R12, R70.reuse, R31 ;  /* 0x0000001f460c7220 */ /* 0x040fe20000400000 */
[----:B------:R-:W-:Y:S01]  /*66a0*/  FMUL R30, R70, R49 ;  /* 0x00000031461e7220 */ /* 0x000fe20000400000 */
[----:B------:R-:W-:Y:S01]  /*66b0*/  LOP3.LUT R49, R94, 0xffff0000, RZ, 0xc0, !PT ;  /* 0xffff00005e317812 */ /* 0x000fe200078ec0ff */
[C---:B------:R-:W-:Y:S01]  /*66c0*/  FMUL R5, R70.reuse, R24 ;  /* 0x0000001846057220 */ /* 0x040fe20000400000 */
[C---:B------:R-:W-:Y:S01]  /*66d0*/  FMUL R13, R70.reuse, R32 ;  /* 0x00000020460d7220 */ /* 0x040fe20000400000 */
[C---:B------:R-:W-:Y:S01]  /*66e0*/  FMUL R31, R70.reuse, R50 ;  /* 0x00000032461f7220 */ /* 0x040fe20000400000 */
[----:B------:R-:W-:Y:S01]  /*66f0*/  SHF.L.U32 R50, R95, 0x10, RZ ;  /* 0x000000105f327819 */ /* 0x000fe200000006ff */
[----:B------:R-:W-:Y:S01]  /*6700*/  FFMA R3, R73, R72, R3 ;  /* 0x0000004849037223 */ /* 0x000fe20000000003 */
[C---:B------:R-:W-:Y:S01]  /*6710*/  FMUL R6, R70.reuse, R25 ;  /* 0x0000001946067220 */ /* 0x040fe20000400000 */
[----:B------:R-:W-:Y:S01]  /*6720*/  FMUL R32, R70, R51 ;  /* 0x0000003346207220 */ /* 0x000fe20000400000 */
[----:B------:R-:W-:Y:S01]  /*6730*/  LOP3.LUT R51, R95, 0xffff0000, RZ, 0xc0, !PT ;  /* 0xffff00005f337812 */ /* 0x000fe200078ec0ff */
[C---:B------:R-:W-:Y:S01]  /*6740*/  FFMA R4, R73.reuse, R0, R4 ;  /* 0x0000000049047223 */ /* 0x040fe20000000004 */
[----:B------:R-:W-:Y:S01]  /*6750*/  SHF.L.U32 R0, R100, 0x10, RZ ;  /* 0x0000001064007819 */ /* 0x000fe200000006ff */
[C---:B------:R-:W-:Y:S01]  /*6760*/  FMUL R7, R70.reuse, R26 ;  /* 0x0000001a46077220 */ /* 0x040fe20000400000 */
[----:B------:R-:W-:Y:S01]  /*6770*/  FMUL R8, R70, R27 ;  /* 0x0000001b46087220 */ /* 0x000fe20000400000 */
[C---:B------:R-:W-:Y:S01]  /*6780*/  FFMA R5, R73.reuse, R2, R5 ;  /* 0x0000000249057223 */ /* 0x040fe20000000005 */
[----:B------:R-:W-:Y:S01]  /*6790*/  LOP3.LUT R2, R100, 0xffff0000, RZ, 0xc0, !PT ;  /* 0xffff000064027812 */ /* 0x000fe200078ec0ff */
[C---:B------:R-:W-:Y:S01]  /*67a0*/  FMUL R9, R70.reuse, R28 ;  /* 0x0000001c46097220 */ /* 0x040fe20000400000 */
[C---:B------:R-:W-:Y:S01]  /*67b0*/  FFMA R6, R73.reuse, R49, R6 ;  /* 0x0000003149067223 */ /* 0x040fe20000000006 */
[C---:B------:R-:W-:Y:S01]  /*67c0*/  FMUL R15, R70.reuse, R34 ;  /* 0x00000022460f7220 */ /* 0x040fe20000400000 */
[----:B------:R-:W-:Y:S01]  /*67d0*/  FMUL R34, R70, R53 ;  /* 0x0000003546227220 */ /* 0x000fe20000400000 */
[----:B------:R-:W-:Y:S01]  /*67e0*/  F2FP.BF16.F32.PACK_AB R53, R4, R3 ;  /* 0x000000030435723e */ /* 0x000fe200000010ff */
[----:B------:R-:W-:Y:S01]  /*67f0*/  FFMA R7, R73, R50, R7 ;  /* 0x0000003249077223 */ /* 0x000fe20000000007 */
[----:B------:R-:W-:Y:S01]  /*6800*/  SHF.L.U32 R3, R101, 0x10, RZ ;  /* 0x0000001065037819 */ /* 0x000fe200000006ff */
[----:B------:R-:W-:Y:S01]  /*6810*/  FFMA R8, R73, R51, R8 ;  /* 0x0000003349087223 */ /* 0x000fe20000000008 */
[----:B------:R-:W-:Y:S01]  /*6820*/  SHF.L.U32 R4, R135, 0x10, RZ ;  /* 0x0000001087047819 */ /* 0x000fe200000006ff */
[----:B------:R-:W-:Y:S01]  /*6830*/  FFMA R9, R73, R0, R9 ;  /* 0x0000000049097223 */ /* 0x000fe20000000009 */
[----:B------:R-:W-:Y:S01]  /*6840*/  LOP3.LUT R0, R101, 0xffff0000, RZ, 0xc0, !PT ;  /* 0xffff000065007812 */ /* 0x000fe200078ec0ff */
[C---:B------:R-:W-:Y:S01]  /*6850*/  FMUL R10, R70.reuse, R29 ;  /* 0x0000001d460a7220 */ /* 0x040fe20000400000 */
[C---:B------:R-:W-:Y:S01]  /*6860*/  FMUL R16, R70.reuse, R35 ;  /* 0x0000002346107220 */ /* 0x040fe20000400000 */
[C---:B------:R-:W-:Y:S01]  /*6870*/  FMUL R17, R70.reuse, R36 ;  /* 0x0000002446117220 */ /* 0x040fe20000400000 */
[----:B------:R-:W-:Y:S01]  /*6880*/  FMUL R18, R70, R37 ;  /* 0x0000002546127220 */ /* 0x000fe20000400000 */
[C---:B------:R-:W-:Y:S01]  /*6890*/  FFMA R10, R73.reuse, R2, R10 ;  /* 0x00000002490a7223 */ /* 0x040fe2000000000a */
[C---:B------:R-:W-:Y:S01]  /*68a0*/  SHF.L.U32 R2, R102.reuse, 0x10, RZ ;  /* 0x0000001066027819 */ /* 0x040fe200000006ff */
[----:B------:R-:W-:Y:S01]  /*68b0*/  FFMA R11, R73, R3, R11 ;  /* 0x00000003490b7223 */ /* 0x000fe2000000000b */
[----:B------:R-:W-:Y:S01]  /*68c0*/  SHF.L.U32 R3, R103, 0x10, RZ ;  /* 0x0000001067037819 */ /* 0x000fe200000006ff */
[C---:B------:R-:W-:Y:S01]  /*68d0*/  FFMA R12, R73.reuse, R0, R12 ;  /* 0x00000000490c7223 */ /* 0x040fe2000000000c */
[----:B------:R-:W-:Y:S01]  /*68e0*/  LOP3.LUT R0, R102, 0xffff0000, RZ, 0xc0, !PT ;  /* 0xffff000066007812 */ /* 0x000fe200078ec0ff */
[----:B------:R-:W-:Y:S01]  /*68f0*/  FFMA R13, R73, R2, R13 ;  /* 0x00000002490d7223 */ /* 0x000fe2000000000d */
[----:B------:R-:W-:Y:S01]  /*6900*/  LOP3.LUT R2, R103, 0xffff0000, RZ, 0xc0, !PT ;  /* 0xffff000067027812 */ /* 0x000fe200078ec0ff */
        /* <DEDUP_REMOVED lines=14> */
[C---:B------:R-:W-:Y:S01]  /*69f0*/  FFMA R19, R73.reuse, R3, R19 ;  /* 0x0000000349137223 */ /* 0x040fe20000000013 */
[----:B------:R-:W-:Y:S01]  /*6a00*/  LOP3.LUT R3, R110, 0xffff0000, RZ, 0xc0, !PT ;  /* 0xffff00006e037812 */ /* 0x000fe200078ec0ff */
[----:B------:R-:W-:Y:S01]  /*6a10*/  FFMA R20, R73, R0, R20 ;  /* 0x0000000049147223 */ /* 0x000fe20000000014 */
[----:B------:R-:W-:Y:S01]  /*6a20*/  SHF.L.U32 R0, R111, 0x10, RZ ;  /* 0x000000106f007819 */ /* 0x000fe200000006ff */
[----:B------:R-:W-:Y:S01]  /*6a30*/  FMUL R23, R70, R42 ;  /* 0x0000002a46177220 */ /* 0x000fe20000400000 */
[----:B------:R-:W-:Y:S01]  /*6a40*/  FFMA R21, R73, R2, R21 ;  /* 0x0000000249157223 */ /* 0x000fe20000000015 */
[----:B------:R-:W-:Y:S01]  /*6a50*/  LOP3.LUT R2, R111, 0xffff0000, RZ, 0xc0, !PT ;  /* 0xffff00006f027812 */ /* 0x000fe200078ec0ff */
[----:B------:R-:W-:Y:S01]  /*6a60*/  FFMA R22, R73, R3, R22 ;  /* 0x0000000349167223 */ /* 0x000fe20000000016 */
[----:B------:R-:W-:Y:S01]  /*6a70*/  SHF.L.U32 R3, R117, 0x10, RZ ;  /* 0x0000001075037819 */ /* 0x000fe200000006ff */
[C---:B------:R-:W-:Y:S01]  /*6a80*/  FFMA R23, R73.reuse, R0, R23 ;  /* 0x0000000049177223 */ /* 0x040fe20000000017 */
[----:B------:R-:W-:Y:S01]  /*6a90*/  SHF.L.U32 R0, R116, 0x10, RZ ;  /* 0x0000001074007819 */ /* 0x000fe200000006ff */
[C---:B------:R-:W-:Y:S01]  /*6aa0*/  FMUL R24, R70.reuse, R43 ;  /* 0x0000002b46187220 */ /* 0x040fe20000400000 */
[C---:B------:R-:W-:Y:S01]  /*6ab0*/  FMUL R25, R70.reuse, R44 ;  /* 0x0000002c46197220 */ /* 0x040fe20000400000 */
[C---:B------:R-:W-:Y:S01]  /*6ac0*/  FMUL R26, R70.reuse, R45 ;  /* 0x0000002d461a7220 */ /* 0x040fe20000400000 */
[----:B------:R-:W-:Y:S01]  /*6ad0*/  FMUL R27, R70, R46 ;  /* 0x0000002e461b7220 */ /* 0x000fe20000400000 */
        /* <DEDUP_REMOVED lines=12> */
[C---:B------:R-:W-:Y:S01]  /*6ba0*/  FFMA R29, R73.reuse, R2, R29 ;  /* 0x00000002491d7223 */ /* 0x040fe2000000001d */
[----:B------:R-:W-:Y:S01]  /*6bb0*/  SHF.L.U32 R2, R124, 0x10, RZ ;  /* 0x000000107c027819 */ /* 0x000fe200000006ff */
[----:B------:R1:W-:Y:S01]  /*6bc0*/  STS.128 [R163+0x400], R104 ;  /* 0x00040068a3007388 */ /* 0x0003e20000000c00 */
[----:B------:R-:W-:Y:S01]  /*6bd0*/  FMUL R35, R70, R54 ;  /* 0x0000003646237220 */ /* 0x000fe20000400000 */
[----:B------:R-:W-:Y:S01]  /*6be0*/  F2FP.BF16.F32.PACK_AB R54, R6, R5 ;  /* 0x000000050636723e */ /* 0x000fe200000010ff */
[----:B------:R-:W-:Y:S01]  /*6bf0*/  FFMA R30, R73, R0, R30 ;  /* 0x00000000491e7223 */ /* 0x000fe2000000001e */
[----:B------:R-:W-:Y:S01]  /*6c00*/  LOP3.LUT R0, R119, 0xffff0000, RZ, 0xc0, !PT ;  /* 0xffff000077007812 */ /* 0x000fe200078ec0ff */
[----:B------:R-:W-:Y:S01]  /*6c10*/  FMUL R36, R70, R55 ;  /* 0x0000003746247220 */ /* 0x000fe20000400000 */
[----:B------:R-:W-:Y:S01]  /*6c20*/  F2FP.BF16.F32.PACK_AB R55, R8, R7 ;  /* 0x000000070837723e */ /* 0x000fe200000010ff */
[C---:B------:R-:W-:Y:S01]  /*6c30*/  FFMA R31, R73.reuse, R3, R31 ;  /* 0x00000003491f7223 */ /* 0x040fe2000000001f */
[----:B------:R-:W-:Y:S01]  /*6c40*/  LOP3.LUT R3, R124, 0xffff0000, RZ, 0xc0, !PT ;  /* 0xffff00007c037812 */ /* 0x000fe200078ec0ff */
[----:B------:R-:W-:Y:S01]  /*6c50*/  FFMA R32, R73, R0, R32 ;  /* 0x0000000049207223 */ /* 0x000fe20000000020 */
[----:B------:R-:W-:Y:S01]  /*6c60*/  SHF.L.U32 R0, R125, 0x10, RZ ;  /* 0x000000107d007819 */ /* 0x000fe200000006ff */
[----:B------:R1:W-:Y:S01]  /*6c70*/  STS.128 [R162+0x400], R52 ;  /* 0x00040034a2007388 */ /* 0x0003e20000000c00 */
[----:B------:R-:W-:Y:S01]  /*6c80*/  F2FP.BF16.F32.PACK_AB R8, R10, R9 ;  /* 0x000000090a08723e */ /* 0x000fe200000010ff */
[----:B------:R-:W-:Y:S01]  /*6c90*/  FFMA R33, R73, R2, R33 ;  /* 0x0000000249217223 */ /* 0x000fe20000000021 */
[----:B------:R-:W-:Y:S01]  /*6ca0*/  LOP3.LUT R2, R125, 0xffff0000, RZ, 0xc0, !PT ;  /* 0xffff00007d027812 */ /* 0x000fe200078ec0ff */
[C---:B------:R-:W-:Y:S01]  /*6cb0*/  FFMA R34, R73.reuse, R3, R34 ;  /* 0x0000000349227223 */ /* 0x040fe20000000022 */
[----:B------:R-:W-:Y:S01]  /*6cc0*/  F2FP.BF16.F32.PACK_AB R9, R12, R11 ;  /* 0x0000000b0c09723e */ /* 0x000fe200000010ff */
[C---:B------:R-:W-:Y:S01]  /*6cd0*/  FFMA R35, R73.reuse, R0, R35 ;  /* 0x0000000049237223 */ /* 0x040fe20000000023 */
[----:B------:R-:W-:Y:S01]  /*6ce0*/  F2FP.BF16.F32.PACK_AB R10, R14, R13 ;  /* 0x0000000d0e0a723e */ /* 0x000fe200000010ff */
[----:B------:R-:W-:Y:S01]  /*6cf0*/  FFMA R36, R73, R2, R36 ;  /* 0x0000000249247223 */ /* 0x000fe20000000024 */
[----:B------:R-:W-:Y:S01]  /*6d00*/  F2FP.BF16.F32.PACK_AB R11, R16, R15 ;  /* 0x0000000f100b723e */ /* 0x000fe200000010ff */
[----:B------:R-:W-:Y:S01]  /*6d10*/  FMUL R37, R70, R56 ;  /* 0x0000003846257220 */ /* 0x000fe20000400000 */
[----:B------:R-:W-:Y:S01]  /*6d20*/  SHF.L.U32 R0, R126, 0x10, RZ ;  /* 0x000000107e007819 */ /* 0x000fe200000006ff */
[----:B------:R-:W-:Y:S01]  /*6d30*/  FMUL R38, R70, R57 ;  /* 0x0000003946267220 */ /* 0x000fe20000400000 */
[----:B------:R-:W-:Y:S01]  /*6d40*/  LOP3.LUT R2, R126, 0xffff0000, RZ, 0xc0, !PT ;  /* 0xffff00007e027812 */ /* 0x000fe200078ec0ff */
[----:B------:R1:W-:Y:S01]  /*6d50*/  STS.128 [R154+0x400], R8 ;  /* 0x000400089a007388 */ /* 0x0003e20000000c00 */
[----:B------:R-:W-:Y:S01]  /*6d60*/  SHF.L.U32 R3, R127, 0x10, RZ ;  /* 0x000000107f037819 */ /* 0x000fe200000006ff */
[----:B------:R-:W-:Y:S01]  /*6d70*/  FFMA R37, R73, R0, R37 ;  /* 0x0000000049257223 */ /* 0x000fe20000000025 */
[----:B------:R-:W-:Y:S01]  /*6d80*/  LOP3.LUT R0, R127, 0xffff0000, RZ, 0xc0, !PT ;  /* 0xffff00007f007812 */ /* 0x000fe200078ec0ff */
[----:B------:R-:W-:Y:S01]  /*6d90*/  FMUL R39, R70, R58 ;  /* 0x0000003a46277220 */ /* 0x000fe20000400000 */
[----:B------:R-:W-:Y:S01]  /*6da0*/  F2FP.BF16.F32.PACK_AB R12, R18, R17 ;  /* 0x00000011120c723e */ /* 0x000fe200000010ff */
[----:B------:R-:W-:Y:S01]  /*6db0*/  FMUL R40, R70, R59 ;  /* 0x0000003b46287220 */ /* 0x000fe20000400000 */
[----:B------:R-:W-:Y:S01]  /*6dc0*/  F2FP.BF16.F32.PACK_AB R13, R20, R19 ;  /* 0x00000013140d723e */ /* 0x000fe200000010ff */
[C---:B------:R-:W-:Y:S01]  /*6dd0*/  FFMA R38, R73.reuse, R2, R38 ;  /* 0x0000000249267223 */ /* 0x040fe20000000026 */
[----:B------:R-:W-:Y:S01]  /*6de0*/  F2FP.BF16.F32.PACK_AB R14, R22, R21 ;  /* 0x00000015160e723e */ /* 0x000fe200000010ff */
[C---:B------:R-:W-:Y:S01]  /*6df0*/  FFMA R39, R73.reuse, R3, R39 ;  /* 0x0000000349277223 */ /* 0x040fe20000000027 */
[----:B------:R-:W-:Y:S01]  /*6e00*/  F2FP.BF16.F32.PACK_AB R15, R24, R23 ;  /* 0x00000017180f723e */ /* 0x000fe200000010ff */
[----:B------:R-:W-:Y:S01]  /*6e10*/  FFMA R40, R73, R0, R40 ;  /* 0x0000000049287223 */ /* 0x000fe20000000028 */
[----:B------:R-:W-:Y:S01]  /*6e20*/  SHF.L.U32 R2, R132, 0x10, RZ ;  /* 0x0000001084027819 */ /* 0x000fe200000006ff */
[----:B------:R-:W-:Y:S01]  /*6e30*/  FMUL R41, R70, R60 ;  /* 0x0000003c46297220 */ /* 0x000fe20000400000 */
[----:B------:R-:W-:Y:S01]  /*6e40*/  LOP3.LUT R0, R132, 0xffff0000, RZ, 0xc0, !PT ;  /* 0xffff000084007812 */ /* 0x000fe200078ec0ff */
[----:B------:R1:W-:Y:S01]  /*6e50*/  STS.128 [R153+0x400], R12 ;  /* 0x0004000c99007388 */ /* 0x0003e20000000c00 */
[C---:B------:R-:W-:Y:S01]  /*6e60*/  FMUL R42, R70.reuse, R61 ;  /* 0x0000003d462a7220 */ /* 0x040fe20000400000 */
[----:B------:R-:W-:Y:S01]  /*6e70*/  SHF.L.U32 R3, R133, 0x10, RZ ;  /* 0x0000001085037819 */ /* 0x000fe200000006ff */
[----:B------:R-:W-:Y:S01]  /*6e80*/  FMUL R43, R70, R62 ;  /* 0x0000003e462b7220 */ /* 0x000fe20000400000 */
[----:B------:R-:W-:Y:S01]  /*6e90*/  F2FP.BF16.F32.PACK_AB R16, R26, R25 ;  /* 0x000000191a10723e */ /* 0x000fe200000010ff */
[C---:B------:R-:W-:Y:S01]  /*6ea0*/  FFMA R41, R73.reuse, R2, R41 ;  /* 0x0000000249297223 */ /* 0x040fe20000000029 */
[----:B------:R-:W-:Y:S01]  /*6eb0*/  F2FP.BF16.F32.PACK_AB R17, R28, R27 ;  /* 0x0000001b1c11723e */ /* 0x000fe200000010ff */
[C---:B------:R-:W-:Y:S01]  /*6ec0*/  FFMA R42, R73.reuse, R0, R42 ;  /* 0x00000000492a7223 */ /* 0x040fe2000000002a */
[----:B------:R-:W-:Y:S01]  /*6ed0*/  F2FP.BF16.F32.PACK_AB R18, R30, R29 ;  /* 0x0000001d1e12723e */ /* 0x000fe200000010ff */
[----:B------:R-:W-:Y:S01]  /*6ee0*/  FFMA R43, R73, R3, R43 ;  /* 0x00000003492b7223 */ /* 0x000fe2000000002b */
[----:B------:R-:W-:Y:S01]  /*6ef0*/  F2FP.BF16.F32.PACK_AB R19, R32, R31 ;  /* 0x0000001f2013723e */ /* 0x000fe200000010ff */
[C---:B------:R-:W-:Y:S01]  /*6f00*/  FMUL R44, R70.reuse, R63 ;  /* 0x0000003f462c7220 */ /* 0x040fe20000400000 */
[----:B------:R-:W-:Y:S01]  /*6f10*/  LOP3.LUT R0, R133, 0xffff0000, RZ, 0xc0, !PT ;  /* 0xffff000085007812 */ /* 0x000fe200078ec0ff */
[----:B------:R-:W-:Y:S01]  /*6f20*/  FMUL R45, R70, R64 ;  /* 0x00000040462d7220 */ /* 0x000fe20000400000 */
[C---:B------:R-:W-:Y:S01]  /*6f30*/  SHF.L.U32 R2, R134.reuse, 0x10, RZ ;  /* 0x0000001086027819 */ /* 0x040fe200000006ff */
[----:B------:R1:W-:Y:S01]  /*6f40*/  STS.128 [R152+0x400], R16 ;  /* 0x0004001098007388 */ /* 0x0003e20000000c00 */
[----:B------:R-:W-:Y:S01]  /*6f50*/  LOP3.LUT R3, R134, 0xffff0000, RZ, 0xc0, !PT ;  /* 0xffff000086037812 */ /* 0x000fe200078ec0ff */
[C---:B------:R-:W-:Y:S01]  /*6f60*/  FMUL R46, R70.reuse, R65 ;  /* 0x00000041462e7220 */ /* 0x040fe20000400000 */
[----:B------:R-:W-:Y:S01]  /*6f70*/  LOP3.LUT R5, R135, 0xffff0000, RZ, 0xc0, !PT ;  /* 0xffff000087057812 */ /* 0x000fe200078ec0ff */
[C---:B------:R-:W-:Y:S01]  /*6f80*/  FMUL R47, R70.reuse, R66 ;  /* 0x00000042462f7220 */ /* 0x040fe20000400000 */
[C---:B------:R-:W-:Y:S01]  /*6f90*/  FFMA R44, R73.reuse, R0, R44 ;  /* 0x00000000492c7223 */ /* 0x040fe2000000002c */
[----:B------:R-:W-:Y:S01]  /*6fa0*/  FMUL R48, R70, R67 ;  /* 0x0000004346307220 */ /* 0x000fe20000400000 */
[----:B------:R-:W-:Y:S01]  /*6fb0*/  F2FP.BF16.F32.PACK_AB R20, R34, R33 ;  /* 0x000000212214723e */ /* 0x000fe200000010ff */
[C---:B------:R-:W-:Y:S01]  /*6fc0*/  FFMA R45, R73.reuse, R2, R45 ;  /* 0x00000002492d7223 */ /* 0x040fe2000000002d */
[----:B------:R-:W-:Y:S01]  /*6fd0*/  F2FP.BF16.F32.PACK_AB R21, R36, R35 ;  /* 0x000000232415723e */ /* 0x000fe200000010ff */
[C---:B------:R-:W-:Y:S01]  /*6fe0*/  FFMA R46, R73.reuse, R3, R46 ;  /* 0x00000003492e7223 */ /* 0x040fe2000000002e */
[----:B------:R-:W-:Y:S01]  /*6ff0*/  F2FP.BF16.F32.PACK_AB R22, R38, R37 ;  /* 0x000000252616723e */ /* 0x000fe200000010ff */
[C---:B------:R-:W-:Y:S01]  /*7000*/  FFMA R47, R73.reuse, R4, R47 ;  /* 0x00000004492f7223 */ /* 0x040fe2000000002f */
[----:B------:R-:W-:Y:S01]  /*7010*/  F2FP.BF16.F32.PACK_AB R23, R40, R39 ;  /* 0x000000272817723e */ /* 0x000fe200000010ff */
[----:B------:R-:W-:Y:S01]  /*7020*/  FFMA R48, R73, R5, R48 ;  /* 0x0000000549307223 */ /* 0x000fe20000000030 */
[----:B------:R-:W-:Y:S02]  /*7030*/  F2FP.BF16.F32.PACK_AB R4, R42, R41 ;  /* 0x000000292a04723e */ /* 0x000fe400000010ff */
[----:B------:R-:W-:Y:S01]  /*7040*/  F2FP.BF16.F32.PACK_AB R5, R44, R43 ;  /* 0x0000002b2c05723e */ /* 0x000fe200000010ff */
[----:B------:R1:W-:Y:S01]  /*7050*/  STS.128 [R151+0x400], R20 ;  /* 0x0004001497007388 */ /* 0x0003e20000000c00 */
[----:B------:R-:W-:Y:S02]  /*7060*/  F2FP.BF16.F32.PACK_AB R6, R46, R45 ;  /* 0x0000002d2e06723e */ /* 0x000fe400000010ff */
[----:B------:R-:W-:Y:S05]  /*7070*/  F2FP.BF16.F32.PACK_AB R7, R48, R47 ;  /* 0x0000002f3007723e */ /* 0x000fea00000010ff */
[----:B------:R1:W-:Y:S01]  /*7080*/  STS.128 [R150+0x400], R4 ;  /* 0x0004000496007388 */ /* 0x0003e20000000c00 */
[----:B------:R-:W-:Y:S01]  /*7090*/  @!PT LDS RZ, [RZ] ;  /* 0x00000000fffff984 */ /* 0x000fe20000000800 */
[----:B------:R-:W-:Y:S01]  /*70a0*/  @!PT LDS RZ, [RZ] ;  /* 0x00000000fffff984 */ /* 0x000fe20000000800 */
[----:B------:R-:W-:Y:S01]  /*70b0*/  @!PT LDS RZ, [RZ] ;  /* 0x00000000fffff984 */ /* 0x000fe20000000800 */
[----:B------:R-:W-:Y:S01]  /*70c0*/  @!PT LDS RZ, [RZ] ;  /* 0x00000000fffff984 */ /* 0x000fe20000000800 */
[----:B------:R3:W-:Y:S07]  /*70d0*/  MEMBAR.ALL.CTA ;  /* 0x0000000000007992 */ /* 0x0007ee0000008000 */
[----:B---3--:R-:W3:Y:S02]  /*70e0*/  FENCE.VIEW.ASYNC.S ;  /* 0x00000000000073c6 */ /* 0x008ee40000000000 */
[----:B---3--:R-:W-:Y:S06]  /*70f0*/  BAR.SYNC.DEFER_BLOCKING 0x1, 0x80 ;  /* 0x0042000000007b1d */ /* 0x008fec0000010000 */
[----:B------:R-:W-:Y:S05]  /*7100*/  @P0 BRA `(.L_x_103) ;  /* 0x0000000000280947 */ /* 0x000fea0003800000 */
[----:B------:R-:W3:Y:S01]  /*7110*/  LDCU.64 UR6, c[0x0][0x348] ;  /* 0x00006900ff0677ac */ /* 0x000ee20008000a00 */
[----:B------:R-:W-:Y:S01]  /*7120*/  UIADD3 UR4, UPT, UPT, UR44, 0x400, URZ ;  /* 0x000004002c047890 */ /* 0x000fe2000fffe0ff */
[----:B------:R-:W-:Y:S05]  /*7130*/  UMOV UR51, UR36 ;  /* 0x0000002400337c82 */ /* 0x000fea0008000000 */
[----:B------:R-:W-:Y:S04]  /*7140*/  MOV R147, UR4 ;  /* 0x0000000400937c02 */ /* 0x000fe80008000f00 */
[----:B------:R-:W-:Y:S01]  /*7150*/  R2UR UR48, R147 ;  /* 0x00000000933072ca */ /* 0x000fe200000e0000 */
[----:B---3--:R-:W-:Y:S04]  /*7160*/  UIADD3 UR4, UP0, UPT, UR6, 0x680, URZ ;  /* 0x0000068006047890 */ /* 0x008fe8000ff1e0ff */
[----:B------:R-:W-:Y:S09]  /*7170*/  UIADD3.X UR5, UPT, UPT, URZ, UR7, URZ, UP0, !UPT ;  /* 0x00000007ff057290 */ /* 0x000ff200087fe4ff */
[----:B------:R3:W-:Y:S01]  /*7180*/  UTMASTG.3D [UR48], [UR4] ;  /* 0x00000030040073b5 */ /* 0x0007e20008010000 */
[----:B------:R0:W-:Y:S01]  /*7190*/  UTMACMDFLUSH ;  /* 0x00000000000079b7 */ /* 0x0001e20000000000 */
[----:B---3--:R-:W-:Y:S04]  /*71a0*/  DEPBAR.LE SB0, 0x1 ;  /* 0x000080400000791a */ /* 0x008fe80000000000 */
.L_x_103:
[----:B------:R-:W-:Y:S05]  /*71b0*/  BSYNC.RECONVERGENT B0 ;  /* 0x0000000000007941 */ /* 0x000fea0003800200 */
.L_x_102:
[----:B------:R-:W-:Y:S01]  /*71c0*/  BAR.SYNC.DEFER_BLOCKING 0x1, 0x80 ;  /* 0x0042000000007b1d */ /* 0x000fe20000010000 */
[----:B------:R-:W-:Y:S01]  /*71d0*/  ISETP.NE.AND P1, PT, R161, RZ, PT ;  /* 0x000000ffa100720c */ /* 0x000fe20003f25270 */
[----:B------:R-:W-:Y:S01]  /*71e0*/  UISETP.NE.AND UP0, UPT, UR47, URZ, UPT ;  /* 0x000000ff2f00728c */ /* 0x000fe2000bf05270 */
[----:B------:R-:W-:Y:S11]  /*71f0*/  LEA R2, R75, UR44, 0x3 ;  /* 0x0000002c4b027c11 */ /* 0x000ff6000f8e18ff */
[----:B-1----:R-:W-:Y:S01]  /*7200*/  @P1 SHF.L.U32 R4, R157, 0x1f, RZ ;  /* 0x0000001f9d041819 */ /* 0x002fe200000006ff */
[----:B------:R-:W-:Y:S06]  /*7210*/  BRA.U !UP0, `(.L_x_104) ;  /* 0x0000000108247547 */ /* 0x000fec000b800000 */
[----:B------:R-:W1:Y:S01]  /*7220*/  S2R R0, SR_CgaCtaId ;  /* 0x0000000000007919 */ /* 0x000e620000008800 */
[----:B------:R-:W-:Y:S01]  /*7230*/  IMAD.U32 R3, RZ, RZ, UR46 ;  /* 0x0000002eff037e24 */ /* 0x000fe2000f8e00ff */
[----:B------:R-:W-:Y:S04]  /*7240*/  UIADD3 UR4, UPT, UPT, UR46, 0x1, URZ ;  /* 0x000000012e047890 */ /* 0x000fe8000fffe0ff */
[----:B------:R-:W-:Y:S01]  /*7250*/  @P1 LEA R3, R3, UR44, 0x3 ;  /* 0x0000002c03031c11 */ /* 0x000fe2000f8e18ff */
[----:B------:R-:W-:Y:S04]  /*7260*/  UISETP.NE.AND UP0, UPT, UR4, 0x4, UPT ;  /* 0x000000040400788c */ /* 0x000fe8000bf05270 */
[----:B------:R-:W-:Y:S01]  /*7270*/  @P1 VIADD R3, R3, 0x50 ;  /* 0x0000005003031836 */ /* 0x000fe20000000000 */
[----:B------:R-:W-:Y:S04]  /*7280*/  USEL UR46, UR4, URZ, UP0 ;  /* 0x000000ff042e7287 */ /* 0x000fe80008000000 */
[----:B-1----:R-:W-:Y:S04]  /*7290*/  @P1 PRMT R0, R0, 0x654, R3 ;  /* 0x0000065400001816 */ /* 0x002fe80000000003 */
[----:B------:R1:W-:Y:S04]  /*72a0*/  @P1 SYNCS.ARRIVE.TRANS64.RED.A1T0 RZ, [R0+URZ], RZ ;  /* 0x000000ff00ff19a7 */ /* 0x0003e800081004ff */
.L_x_104:
[----:B------:R-:W3:Y:S01]  /*72b0*/  @P1 SYNCS.PHASECHK.TRANS64.TRYWAIT P0, [R2+URZ+0x30], R4 ;  /* 0x00003004020015a7 */ /* 0x000ee200080011ff */
[----:B------:R-:W-:Y:S01]  /*72c0*/  BSSY B1, `(.L_x_105) ;  /* 0x000001f000017945 */ /* 0x000fe20003800000 */
[----:B---3--:R-:W-:Y:S03]  /*72d0*/  @P1 SEL R83, RZ, 0x1, !P0 ;  /* 0x00000001ff531807 */ /* 0x008fe60004000000 */
[----:B------:R-:W-:Y:S05]  /*72e0*/  @!P1 BRA `(.L_x_106) ;  /* 0x0000000000709947 */ /* 0x000fea0003800000 */
[----:B------:R-:W-:Y:S01]  /*72f0*/  ISETP.NE.AND P1, PT, R96, RZ, PT ;  /* 0x000000ff6000720c */ /* 0x000fe20003f25270 */
[----:B------:R-:W-:Y:S01]  /*7300*/  BSSY B0, `(.L_x_107) ;  /* 0x000000b000007945 */ /* 0x000fe20003800000 */
[----:B------:R-:W-:Y:S11]  /*7310*/  ISETP.NE.AND P0, PT, R83, RZ, PT ;  /* 0x000000ff5300720c */ /* 0x000ff60003f05270 */
[----:B------:R-:W-:Y:S05]  /*7320*/  @P1 IMAD R6, R75, 0x4000, R164 ;  /* 0x000040004b061824 */ /* 0x000fea00078e02a4 */
[----:B------:R-:W-:Y:S04]  /*7330*/  @P1 IADD3 R5, PT, PT, R6, UR44, RZ ;  /* 0x0000002c06051c10 */ /* 0x000fe8000fffe0ff */
[----:B------:R-:W-:Y:S01]  /*7340*/  @P1 IADD3 R4, PT, PT, R81, R5, RZ ;  /* 0x0000000551041210 */ /* 0x000fe20007ffe0ff */
[--C-:B------:R-:W-:Y:S02]  /*7350*/  @P1 IMAD.IADD R3, R80, 0x1, R5.reuse ;  /* 0x0000000150031824 */ /* 0x100fe400078e0205 */
[----:B------:R-:W-:Y:S01]  /*7360*/  @P1 IMAD.IADD R5, R82, 0x1, R5 ;  /* 0x0000000152051824 */ /* 0x000fe200078e0205 */
[----:B------:R-:W-:Y:S06]  /*7370*/  @P0 BRA `(.L_x_108) ;  /* 0x00000000000c0947 */ /* 0x000fec0003800000 */
[----:B-1----:R-:W-:Y:S04]  /*7380*/  SHF.L.U32 R0, R157, 0x1f, RZ ;  /* 0x0000001f9d007819 */ /* 0x002fe800000006ff */
[----:B------:R-:W1:Y:S02]  /*7390*/  SYNCS.PHASECHK.TRANS64.TRYWAIT P0, [R2+URZ+0x30], R0 ;  /* 0x00003000020075a7 */ /* 0x000e6400080011ff */
[----:B-1----:R-:W-:Y:S05]  /*73a0*/  @!P0 BRA `(.L_x_109) ;  /* 0x00000048000c8947 */ /* 0x002fea0003800000 */
.L_x_108:
[----:B------:R-:W-:Y:S05]  /*73b0*/  BSYNC B0 ;  /* 0x0000000000007941 */ /* 0x000fea0003800000 */
.L_x_107:
[----:B------:R-:W-:Y:S01]  /*73c0*/  ISETP.NE.AND P0, PT, R96, RZ, PT ;  /* 0x000000ff6000720c */ /* 0x000fe20003f05270 */
[----:B------:R-:W-:Y:S11]  /*73d0*/  VIADD R75, R75, 0x1 ;  /* 0x000000014b4b7836 */ /* 0x000ff60000000000 */
[----:B------:R-:W-:Y:S01]  /*73e0*/  @!UPT UIADD3 URZ, UPT, UPT, URZ, URZ, URZ ;  /* 0x000000fffffff290 */ /* 0x000fe2000fffe0ff */
[----:B------:R3:W4:Y:S01]  /*73f0*/  @P0 LDS.128 R84, [R5+0x400] ;  /* 0x0004000005540984 */ /* 0x0007220000000c00 */
[--C-:B-1----:R-:W-:Y:S01]  /*7400*/  @P0 IMAD.IADD R0, R81, 0x1, R3.reuse ;  /* 0x0000000151000824 */ /* 0x102fe200078e0203 */
[C---:B------:R-:W-:Y:S02]  /*7410*/  @P0 IADD3 R2, PT, PT, R82.reuse, R4, RZ ;  /* 0x0000000452020210 */ /* 0x040fe40007ffe0ff */
[----:B------:R1:W2:Y:S04]  /*7420*/  @P0 LDS.128 R92, [R4+0x400] ;  /* 0x00040000045c0984 */ /* 0x0002a80000000c00 */
[----:B------:R2:W2:Y:S04]  /*7430*/  @P0 LDS.128 R76, [R6+UR44+0x400] ;  /* 0x0004002c064c0984 */ /* 0x0004a80008000c00 */
[----:B------:R2:W2:Y:S04]  /*7440*/  @P0 LDS.128 R100, [R2+0x400] ;  /* 0x0004000002640984 */ /* 0x0004a80000000c00 */
[----:B------:R2:W2:Y:S04]  /*7450*/  @P0 LDS.128 R108, [R3+0x400] ;  /* 0x00040000036c0984 */ /* 0x0004a80000000c00 */
[----:B------:R2:W2:Y:S01]  /*7460*/  @P0 LDS.128 R124, [R0+0x400] ;  /* 0x00040000007c0984 */ /* 0x0004a20000000c00 */
[C---:B---3--:R-:W-:Y:S01]  /*7470*/  @P0 IMAD.IADD R5, R82.reuse, 0x1, R3 ;  /* 0x0000000152050824 */ /* 0x048fe200078e0203 */
[----:B-1----:R-:W-:Y:S04]  /*7480*/  @P0 IADD3 R4, PT, PT, R82, R0, RZ ;  /* 0x0000000052040210 */ /* 0x002fe80007ffe0ff */
[----:B------:R3:W1:Y:S04]  /*7490*/  @P0 LDS.128 R116, [R5+0x400] ;  /* 0x0004000005740984 */ /* 0x0006680000000c00 */
[----:B------:R3:W1:Y:S02]  /*74a0*/  @P0 LDS.128 R132, [R4+0x400] ;  /* 0x0004000004840984 */ /* 0x0006640000000c00 */
.L_x_106:
[----:B------:R-:W-:Y:S05]  /*74b0*/  BSYNC B1 ;  /* 0x0000000000017941 */ /* 0x000fea0003800000 */
.L_x_105:
[----:B-12---:R-:W-:Y:S05]  /*74c0*/  VIADD R0, R71, 0x40 ;  /* 0x0000004047007836 */ /* 0x006fea0000000000 */
[----:B------:R-:W-:Y:S04]  /*74d0*/  SHF.R.U32.HI R0, RZ, 0x15, R0 ;  /* 0x00000015ff007819 */ /* 0x000fe80000011600 */
[----:B------:R-:W-:Y:S11]  /*74e0*/  LOP3.LUT P0, RZ, R0, 0x3, R143, 0x48, !PT ;  /* 0x0000000300ff7812 */ /* 0x000ff6000780488f */
[----:B------:R-:W-:Y:S02]  /*74f0*/  @!UPT UIADD3 URZ, UPT, UPT, URZ, URZ, URZ ;  /* 0x000000fffffff290 */ /* 0x000fe4000fffe0ff */
[----:B------:R-:W-:Y:S05]  /*7500*/  @!P0 BRA `(.L_x_110) ;  /* 0x0000000000408947 */ /* 0x000fea0003800000 */
[----:B------:R-:W3:Y:S01]  /*7510*/  LDCU.64 UR8, c[0x4][0x70] ;  /* 0x01000e00ff0877ac */ /* 0x000ee20008000a00 */
[----:B------:R-:W-:Y:S01]  /*7520*/  MOV R3, 0x0 ;  /* 0x0000000000037802 */ /* 0x000fe20000000f00 */
[----:B------:R-:W-:Y:S02]  /*7530*/  HFMA2 R12, -RZ, RZ, 0, 5.9604644775390625e-08 ;  /* 0x00000001ff0c7431 */ /* 0x000fe400000001ff */
[----:B------:R-:W-:Y:S02]  /*7540*/  IMAD.MOV.U32 R8, RZ, RZ, 0x192 ;  /* 0x00000192ff087424 */ /* 0x000fe400078e00ff */
[----:B------:R-:W-:Y:S01]  /*7550*/  IMAD.MOV.U32 R13, RZ, RZ, RZ ;  /* 0x000000ffff0d7224 */ /* 0x000fe200078e00ff */
[----:B------:R-:W1:Y:S01]  /*7560*/  LDCU.64 UR6, c[0x4][0x78] ;  /* 0x01000f00ff0677ac */ /* 0x000e620008000a00 */
[----:B------:R-:W2:Y:S01]  /*7570*/  LDC.64 R2, c[0x4][R3] ;  /* 0x0100000003027b82 */ /* 0x000ea20000000a00 */
[----:B------:R-:W5:Y:S01]  /*7580*/  LDCU.64 UR4, c[0x4][0x10] ;  /* 0x01000200ff0477ac */ /* 0x000f620008000a00 */
[----:B---3--:R-:W-:Y:S01]  /*7590*/  MOV R5, UR9 ;  /* 0x0000000900057c02 */ /* 0x008fe20008000f00 */
[----:B------:R-:W-:Y:S01]  /*75a0*/  IMAD.U32 R4, RZ, RZ, UR8 ;  /* 0x00000008ff047e24 */ /* 0x000fe2000f8e00ff */
[----:B-1----:R-:W-:Y:S01]  /*75b0*/  MOV R7, UR7 ;  /* 0x0000000700077c02 */ /* 0x002fe20008000f00 */
[----:B------:R-:W-:Y:S01]  /*75c0*/  IMAD.U32 R6, RZ, RZ, UR6 ;  /* 0x00000006ff067e24 */ /* 0x000fe2000f8e00ff */
[----:B-----5:R-:W-:Y:S01]  /*75d0*/  MOV R11, UR5 ;  /* 0x00000005000b7c02 */ /* 0x020fe20008000f00 */
[----:B------:R-:W-:Y:S02]  /*75e0*/  IMAD.U32 R10, RZ, RZ, UR4 ;  /* 0x00000004ff0a7e24 */ /* 0x000fe4000f8e00ff */
[----:B------:R-:W-:Y:S07]  /*75f0*/  LEPC R20, `(.L_x_110) ;  /* 0x000000001014794e */ /* 0x000fee0000000000 */
[----:B--2-4-:R-:W-:Y:S05]  /*7600*/  CALL.ABS.NOINC R2 ;  /* 0x0000000002007343 */ /* 0x014fea0003c00000 */
.L_x_110:
[----:B------:R-:W-:Y:S01]  /*7610*/  SHF.L.U32 R3, R76, 0x10, RZ ;  /* 0x000000104c037819 */ /* 0x000fe200000006ff */
[----:B------:R-:W-:Y:S05]  /*7620*/  WARPSYNC.ALL ;  /* 0x0000000000007948 */ /* 0x000fea0003800000 */
[----:B------:R-:W-:Y:S01]  /*7630*/  R2UR UR4, R71 ;  /* 0x00000000470472ca */ /* 0x000fe200000e0000 */
[----:B------:R-:W1:Y:S01]  /*7640*/  S2R R165, SR_CgaCtaId ;  /* 0x0000000000a57919 */ /* 0x000e620000008800 */
[----:B------:R-:W-:Y:S01]  /*7650*/  LOP3.LUT R72, R79, 0xffff0000, RZ, 0xc0, !PT ;  /* 0xffff00004f487812 */ /* 0x000fe200078ec0ff */
[----:B------:R-:W-:Y:S01]  /*7660*/  BSSY.RECONVERGENT B0, `(.L_x_111) ;  /* 0x0000102000007945 */ /* 0x000fe20003800200 */
[----:B------:R-:W-:Y:S02]  /*7670*/  ISETP.NE.AND P6, PT, R161, RZ, PT ;  /* 0x000000ffa100720c */ /* 0x000fe40003fc5270 */
[----:B------:R-:W-:Y:S07]  /*7680*/  ISETP.NE.AND P0, PT, R160, RZ, PT ;  /* 0x000000ffa000720c */ /* 0x000fee0003f05270 */
[----:B---3--:R-:W2:Y:S02]  /*7690*/  LDTM.x64 R4, tmem[UR4+0x40] ;  /* 0x00004004000479ee */ /* 0x008ea40008340000 */
[----:B--2---:R-:W-:Y:S01]  /*76a0*/  FMUL R0, R70, R4 ;  /* 0x0000000446007220 */ /* 0x004fe20000400000 */
        /* <DEDUP_REMOVED lines=19> */
[----:B----4-:R-:W-:Y:S01]  /*77e0*/  SHF.L.U32 R7, R84, 0x10, RZ ;  /* 0x0000001054077819 */ /* 0x010fe200000006ff */
        /* <DEDUP_REMOVED lines=42> */
[----:B------:R-:W-:Y:S01]  /*7a90*/  STS.128 [R164+UR44+0x4400], R88 ;  /* 0x00440058a4007988 */ /* 0x000fe20008000c2c */
        /* <DEDUP_REMOVED lines=30> */
[----:B------:R-:W-:Y:S01]  /*7c80*/  FMUL R10, R70, R29 ;  /* 0x0000001d460a7220 */ /* 0x000fe20000400000 */
[----:B------:R-:W-:Y:S01]  /*7c90*/  SHF.L.U32 R4, R111, 0x10, RZ ;  /* 0x000000106f047819 */ /* 0x000fe200000006ff */
[C---:B------:R-:W-:Y:S01]  /*7ca0*/  FFMA R8, R73.reuse, R51, R8 ;  /* 0x0000003349087223 */ /* 0x040fe20000000008 */
[----:B------:R-:W-:Y:S01]  /*7cb0*/  FFMA R9, R73, R0, R9 ;  /* 0x0000000049097223 */ /* 0x000fe20000000009 */
[----:B------:R-:W-:Y:S01]  /*7cc0*/  LOP3.LUT R0, R101, 0xffff0000, RZ, 0xc0, !PT ;  /* 0xffff000065007812 */ /* 0x000fe200078ec0ff */
        /* <DEDUP_REMOVED lines=16> */
[----:B------:R-:W-:Y:S01]  /*7dd0*/  STS.128 [R163+0x4400], R104 ;  /* 0x00440068a3007388 */ /* 0x000fe20000000c00 */
[C---:B------:R-:W-:Y:S01]  /*7de0*/  FMUL R18, R70.reuse, R37 ;  /* 0x0000002546127220 */ /* 0x040fe20000400000 */
[C---:B------:R-:W-:Y:S01]  /*7df0*/  FMUL R19, R70.reuse, R38 ;  /* 0x0000002646137220 */ /* 0x040fe20000400000 */
[----:B------:R-:W-:Y:S01]  /*7e00*/  FMUL R35, R70, R54 ;  /* 0x0000003646237220 */ /* 0x000fe20000400000 */
[----:B------:R-:W-:Y:S01]  /*7e10*/  F2FP.BF16.F32.PACK_AB R54, R6, R5 ;  /* 0x000000050636723e */ /* 0x000fe200000010ff */
[----:B------:R-:W-:Y:S01]  /*7e20*/  FMUL R36, R70, R55 ;  /* 0x0000003746247220 */ /* 0x000fe20000400000 */
[----:B------:R-:W-:Y:S01]  /*7e30*/  F2FP.BF16.F32.PACK_AB R55, R8, R7 ;  /* 0x000000070837723e */ /* 0x000fe200000010ff */
[----:B------:R-:W-:Y:S01]  /*7e40*/  FFMA R17, R73, R0, R17 ;  /* 0x0000000049117223 */ /* 0x000fe20000000011 */
[----:B------:R-:W-:Y:S01]  /*7e50*/  LOP3.LUT R0, R109, 0xffff0000, RZ, 0xc0, !PT ;  /* 0xffff00006d007812 */ /* 0x000fe200078ec0ff */
[----:B------:R-:W-:Y:S01]  /*7e60*/  FFMA R18, R73, R2, R18 ;  /* 0x0000000249127223 */ /* 0x000fe20000000012 */
[----:B------:R-:W-:Y:S01]  /*7e70*/  SHF.L.U32 R2, R110, 0x10, RZ ;  /* 0x000000106e027819 */ /* 0x000fe200000006ff */
[----:B------:R-:W-:Y:S01]  /*7e80*/  FMUL R20, R70, R39 ;  /* 0x0000002746147220 */ /* 0x000fe20000400000 */
[----:B------:R-:W-:Y:S01]  /*7e90*/  LOP3.LUT R5, R111, 0xffff0000, RZ, 0xc0, !PT ;  /* 0xffff00006f057812 */ /* 0x000fe200078ec0ff */
[C---:B------:R-:W-:Y:S01]  /*7ea0*/  FFMA R19, R73.reuse, R3, R19 ;  /* 0x0000000349137223 */ /* 0x040fe20000000013 */
[----:B------:R-:W-:Y:S01]  /*7eb0*/  LOP3.LUT R3, R110, 0xffff0000, RZ, 0xc0, !PT ;  /* 0xffff00006e037812 */ /* 0x000fe200078ec0ff */
[----:B------:R-:W-:Y:S01]  /*7ec0*/  FMUL R21, R70, R40 ;  /* 0x0000002846157220 */ /* 0x000fe20000400000 */
[----:B------:R-:W-:Y:S01]  /*7ed0*/  F2FP.BF16.F32.PACK_AB R8, R10, R9 ;  /* 0x000000090a08723e */ /* 0x000fe200000010ff */
[----:B------:R-:W-:Y:S01]  /*7ee0*/  FMUL R22, R70, R41 ;  /* 0x0000002946167220 */ /* 0x000fe20000400000 */
[----:B------:R-:W-:Y:S01]  /*7ef0*/  F2FP.BF16.F32.PACK_AB R9, R12, R11 ;  /* 0x0000000b0c09723e */ /* 0x000fe200000010ff */
[----:B------:R-:W-:Y:S01]  /*7f00*/  STS.128 [R162+0x4400], R52 ;  /* 0x00440034a2007388 */ /* 0x000fe20000000c00 */
[----:B------:R-:W-:Y:S01]  /*7f10*/  F2FP.BF16.F32.PACK_AB R10, R14, R13 ;  /* 0x0000000d0e0a723e */ /* 0x000fe200000010ff */
[C---:B------:R-:W-:Y:S01]  /*7f20*/  FFMA R20, R73.reuse, R0, R20 ;  /* 0x0000000049147223 */ /* 0x040fe20000000014 */
[----:B------:R-:W-:Y:S01]  /*7f30*/  SHF.L.U32 R0, R116, 0x10, RZ ;  /* 0x0000001074007819 */ /* 0x000fe200000006ff */
[----:B------:R-:W-:Y:S01]  /*7f40*/  FMUL R23, R70, R42 ;  /* 0x0000002a46177220 */ /* 0x000fe20000400000 */
[----:B------:R-:W-:Y:S01]  /*7f50*/  F2FP.BF16.F32.PACK_AB R11, R16, R15 ;  /* 0x0000000f100b723e */ /* 0x000fe200000010ff */
[----:B------:R-:W-:Y:S01]  /*7f60*/  FMUL R24, R70, R43 ;  /* 0x0000002b46187220 */ /* 0x000fe20000400000 */
[C---:B------:R-:W-:Y:S01]  /*7f70*/  FFMA R21, R73.reuse, R2, R21 ;  /* 0x0000000249157223 */ /* 0x040fe20000000015 */
[----:B------:R-:W-:Y:S01]  /*7f80*/  LOP3.LUT R2, R116, 0xffff0000, RZ, 0xc0, !PT ;  /* 0xffff000074027812 */ /* 0x000fe200078ec0ff */
[----:B------:R-:W-:Y:S01]  /*7f90*/  FMUL R25, R70, R44 ;  /* 0x0000002c46197220 */ /* 0x000fe20000400000 */
[----:B------:R-:W-:Y:S01]  /*7fa0*/  FFMA R22, R73, R3, R22 ;  /* 0x0000000349167223 */ /* 0x000fe20000000016 */
[----:B------:R-:W-:Y:S01]  /*7fb0*/  SHF.L.U32 R3, R117, 0x10, RZ ;  /* 0x0000001075037819 */ /* 0x000fe200000006ff */
[C---:B------:R-:W-:Y:S01]  /*7fc0*/  FFMA R23, R73.reuse, R4, R23 ;  /* 0x0000000449177223 */ /* 0x040fe20000000017 */
[----:B------:R-:W-:Y:S01]  /*7fd0*/  F2FP.BF16.F32.PACK_AB R4, R18, R17 ;  /* 0x000000111204723e */ /* 0x000fe200000010ff */
[----:B------:R-:W-:Y:S01]  /*7fe0*/  FMUL R26, R70, R45 ;  /* 0x0000002d461a7220 */ /* 0x000fe20000400000 */
[----:B------:R-:W-:Y:S01]  /*7ff0*/  F2FP.BF16.F32.PACK_AB R6, R22, R21 ;  /* 0x000000151606723e */ /* 0x000fe200000010ff */
[C---:B------:R-:W-:Y:S01]  /*8000*/  FFMA R24, R73.reuse, R5, R24 ;  /* 0x0000000549187223 */ /* 0x040fe20000000018 */
[----:B------:R-:W-:Y:S01]  /*8010*/  F2FP.BF16.F32.PACK_AB R5, R20, R19 ;  /* 0x000000131405723e */ /* 0x000fe200000010ff */
[----:B------:R-:W-:Y:S01]  /*8020*/  FFMA R25, R73, R0, R25 ;  /* 0x0000000049197223 */ /* 0x000fe20000000019 */
[----:B------:R-:W-:Y:S01]  /*8030*/  LOP3.LUT R0, R117, 0xffff0000, RZ, 0xc0, !PT ;  /* 0xffff000075007812 */ /* 0x000fe200078ec0ff */
[----:B------:R-:W-:Y:S01]  /*8040*/  FMUL R27, R70, R46 ;  /* 0x0000002e461b7220 */ /* 0x000fe20000400000 */
[----:B------:R-:W-:Y:S01]  /*8050*/  F2FP.BF16.F32.PACK_AB R7, R24, R23 ;  /* 0x000000171807723e */ /* 0x000fe200000010ff */
[----:B------:R2:W-:Y:S01]  /*8060*/  STS.128 [R154+0x4400], R8 ;  /* 0x004400089a007388 */ /* 0x0005e20000000c00 */
[C---:B------:R-:W-:Y:S01]  /*8070*/  FFMA R26, R73.reuse, R2, R26 ;  /* 0x00000002491a7223 */ /* 0x040fe2000000001a */
[----:B------:R-:W-:Y:S01]  /*8080*/  SHF.L.U32 R2, R118, 0x10, RZ ;  /* 0x0000001076027819 */ /* 0x000fe200000006ff */
[C---:B------:R-:W-:Y:S01]  /*8090*/  FMUL R28, R70.reuse, R47 ;  /* 0x0000002f461c7220 */ /* 0x040fe20000400000 */
[----:B------:R-:W-:Y:S01]  /*80a0*/  FMUL R29, R70, R48 ;  /* 0x00000030461d7220 */ /* 0x000fe20000400000 */
[C---:B------:R-:W-:Y:S01]  /*80b0*/  FFMA R27, R73.reuse, R3, R27 ;  /* 0x00000003491b7223 */ /* 0x040fe2000000001b */
[----:B------:R-:W-:Y:S01]  /*80c0*/  LOP3.LUT R3, R118, 0xffff0000, RZ, 0xc0, !PT ;  /* 0xffff000076037812 */ /* 0x000fe200078ec0ff */
[----:B------:R-:W-:Y:S01]  /*80d0*/  FFMA R28, R73, R0, R28 ;  /* 0x00000000491c7223 */ /* 0x000fe2000000001c */
[----:B------:R-:W-:Y:S01]  /*80e0*/  SHF.L.U32 R0, R119, 0x10, RZ ;  /* 0x0000001077007819 */ /* 0x000fe200000006ff */
[----:B------:R-:W-:Y:S01]  /*80f0*/  FFMA R29, R73, R2, R29 ;  /* 0x00000002491d7223 */ /* 0x000fe2000000001d */
[----:B------:R-:W-:Y:S01]  /*8100*/  LOP3.LUT R2, R119, 0xffff0000, RZ, 0xc0, !PT ;  /* 0xffff000077027812 */ /* 0x000fe200078ec0ff */
[----:B------:R3:W-:Y:S01]  /*8110*/  STS.128 [R153+0x4400], R4 ;  /* 0x0044000499007388 */ /* 0x0007e20000000c00 */
[C---:B------:R-:W-:Y:S01]  /*8120*/  FFMA R30, R73.reuse, R3, R30 ;  /* 0x00000003491e7223 */ /* 0x040fe2000000001e */
[C---:B------:R-:W-:Y:S01]  /*8130*/  LOP3.LUT R3, R124.reuse, 0xffff0000, RZ, 0xc0, !PT ;  /* 0xffff00007c037812 */ /* 0x040fe200078ec0ff */
[C---:B------:R-:W-:Y:S01]  /*8140*/  FFMA R31, R73.reuse, R0, R31 ;  /* 0x00000000491f7223 */ /* 0x040fe2000000001f */
[----:B------:R-:W-:Y:S01]  /*8150*/  SHF.L.U32 R0, R124, 0x10, RZ ;  /* 0x000000107c007819 */ /* 0x000fe200000006ff */
[----:B------:R-:W-:Y:S01]  /*8160*/  FFMA R32, R73, R2, R32 ;  /* 0x0000000249207223 */ /* 0x000fe20000000020 */
[----:B------:R-:W-:Y:S01]  /*8170*/  SHF.L.U32 R2, R125, 0x10, RZ ;  /* 0x000000107d027819 */ /* 0x000fe200000006ff */
[C---:B------:R-:W-:Y:S01]  /*8180*/  FMUL R37, R70.reuse, R56 ;  /* 0x0000003846257220 */ /* 0x040fe20000400000 */
[----:B------:R-:W-:Y:S01]  /*8190*/  FMUL R38, R70, R57 ;  /* 0x0000003946267220 */ /* 0x000fe20000400000 */
[----:B------:R-:W-:Y:S01]  /*81a0*/  FFMA R33, R73, R0, R33 ;  /* 0x0000000049217223 */ /* 0x000fe20000000021 */
[----:B------:R-:W-:Y:S01]  /*81b0*/  LOP3.LUT R0, R125, 0xffff0000, RZ, 0xc0, !PT ;  /* 0xffff00007d007812 */ /* 0x000fe200078ec0ff */
[----:B------:R-:W-:Y:S01]  /*81c0*/  FFMA R34, R73, R3, R34 ;  /* 0x0000000349227223 */ /* 0x000fe20000000022 */
[----:B------:R-:W-:Y:S01]  /*81d0*/  SHF.L.U32 R3, R127, 0x10, RZ ;  /* 0x000000107f037819 */ /* 0x000fe200000006ff */
[C---:B------:R-:W-:Y:S01]  /*81e0*/  FFMA R35, R73.reuse, R2, R35 ;  /* 0x0000000249237223 */ /* 0x040fe20000000023 */
[C---:B------:R-:W-:Y:S01]  /*81f0*/  SHF.L.U32 R2, R126.reuse, 0x10, RZ ;  /* 0x000000107e027819 */ /* 0x040fe200000006ff */
[C---:B------:R-:W-:Y:S01]  /*8200*/  FFMA R36, R73.reuse, R0, R36 ;  /* 0x0000000049247223 */ /* 0x040fe20000000024 */
[----:B------:R-:W-:Y:S01]  /*8210*/  LOP3.LUT R0, R126, 0xffff0000, RZ, 0xc0, !PT ;  /* 0xffff00007e007812 */ /* 0x000fe200078ec0ff */
[----:B------:R-:W-:Y:S01]  /*8220*/  FMUL R39, R70, R58 ;  /* 0x0000003a46277220 */ /* 0x000fe20000400000 */
[----:B------:R-:W-:Y:S01]  /*8230*/  F2FP.BF16.F32.PACK_AB R12, R34, R33 ;  /* 0x00000021220c723e */ /* 0x000fe200000010ff */
[----:B------:R-:W-:Y:S01]  /*8240*/  FFMA R37, R73, R2, R37 ;  /* 0x0000000249257223 */ /* 0x000fe20000000025 */
[----:B------:R-:W-:Y:S01]  /*8250*/  LOP3.LUT R2, R127, 0xffff0000, RZ, 0xc0, !PT ;  /* 0xffff00007f027812 */ /* 0x000fe200078ec0ff */
[----:B------:R-:W-:Y:S01]  /*8260*/  FMUL R40, R70, R59 ;  /* 0x0000003b46287220 */ /* 0x000fe20000400000 */
[----:B--2---:R-:W-:Y:S01]  /*8270*/  F2FP.BF16.F32.PACK_AB R8, R26, R25 ;  /* 0x000000191a08723e */ /* 0x004fe200000010ff */
[C---:B------:R-:W-:Y:S01]  /*8280*/  FFMA R38, R73.reuse, R0, R38 ;  /* 0x0000000049267223 */ /* 0x040fe20000000026 */
[C---:B------:R-:W-:Y:S01]  /*8290*/  SHF.L.U32 R0, R132.reuse, 0x10, RZ ;  /* 0x0000001084007819 */ /* 0x040fe200000006ff */
[----:B------:R-:W-:Y:S01]  /*82a0*/  FFMA R39, R73, R3, R39 ;  /* 0x0000000349277223 */ /* 0x000fe20000000027 */
[----:B------:R-:W-:Y:S01]  /*82b0*/  SHF.L.U32 R3, R133, 0x10, RZ ;  /* 0x0000001085037819 */ /* 0x000fe200000006ff */
[C---:B------:R-:W-:Y:S01]  /*82c0*/  FFMA R40, R73.reuse, R2, R40 ;  /* 0x0000000249287223 */ /* 0x040fe20000000028 */
[----:B------:R-:W-:Y:S01]  /*82d0*/  LOP3.LUT R2, R132, 0xffff0000, RZ, 0xc0, !PT ;  /* 0xffff000084027812 */ /* 0x000fe200078ec0ff */
[----:B------:R-:W-:Y:S01]  /*82e0*/  FMUL R41, R70, R60 ;  /* 0x0000003c46297220 */ /* 0x000fe20000400000 */
[----:B------:R-:W-:Y:S01]  /*82f0*/  F2FP.BF16.F32.PACK_AB R9, R28, R27 ;  /* 0x0000001b1c09723e */ /* 0x000fe200000010ff */
[----:B------:R-:W-:Y:S01]  /*8300*/  FMUL R42, R70, R61 ;  /* 0x0000003d462a7220 */ /* 0x000fe20000400000 */
[----:B------:R-:W-:Y:S01]  /*8310*/  F2FP.BF16.F32.PACK_AB R10, R30, R29 ;  /* 0x0000001d1e0a723e */ /* 0x000fe200000010ff */
[----:B------:R-:W-:Y:S01]  /*8320*/  FMUL R43, R70, R62 ;  /* 0x0000003e462b7220 */ /* 0x000fe20000400000 */
[----:B------:R-:W-:Y:S01]  /*8330*/  F2FP.BF16.F32.PACK_AB R11, R32, R31 ;  /* 0x0000001f200b723e */ /* 0x000fe200000010ff */
[C---:B------:R-:W-:Y:S01]  /*8340*/  FFMA R41, R73.reuse, R0, R41 ;  /* 0x0000000049297223 */ /* 0x040fe20000000029 */
[----:B------:R-:W-:Y:S01]  /*8350*/  FFMA R42, R73, R2, R42 ;  /* 0x00000002492a7223 */ /* 0x000fe2000000002a */
[----:B------:R-:W-:Y:S01]  /*8360*/  LOP3.LUT R0, R133, 0xffff0000, RZ, 0xc0, !PT ;  /* 0xffff000085007812 */ /* 0x000fe200078ec0ff */
[----:B------:R-:W-:Y:S01]  /*8370*/  FFMA R43, R73, R3, R43 ;  /* 0x00000003492b7223 */ /* 0x000fe2000000002b */
[----:B------:R-:W-:Y:S01]  /*8380*/  STS.128 [R152+0x4400], R8 ;  /* 0x0044000898007388 */ /* 0x000fe20000000c00 */
[----:B------:R-:W-:Y:S01]  /*8390*/  SHF.L.U32 R2, R134, 0x10, RZ ;  /* 0x0000001086027819 */ /* 0x000fe200000006ff */
[----:B------:R-:W-:Y:S01]  /*83a0*/  FMUL R44, R70, R63 ;  /* 0x0000003f462c7220 */ /* 0x000fe20000400000 */
[----:B------:R-:W-:Y:S01]  /*83b0*/  LOP3.LUT R3, R134, 0xffff0000, RZ, 0xc0, !PT ;  /* 0xffff000086037812 */ /* 0x000fe200078ec0ff */
[C---:B------:R-:W-:Y:S01]  /*83c0*/  FMUL R45, R70.reuse, R64 ;  /* 0x00000040462d7220 */ /* 0x040fe20000400000 */
[C---:B---3--:R-:W-:Y:S01]  /*83d0*/  SHF.L.U32 R4, R135.reuse, 0x10, RZ ;  /* 0x0000001087047819 */ /* 0x048fe200000006ff */
        /* <DEDUP_REMOVED lines=11> */
[----:B------:R-:W-:Y:S01]  /*8490*/  FFMA R48, R73, R5, R48 ;  /* 0x0000000549307223 */ /* 0x000fe20000000030 */
[----:B------:R-:W-:Y:S02]  /*84a0*/  F2FP.BF16.F32.PACK_AB R4, R42, R41 ;  /* 0x000000292a04723e */ /* 0x000fe400000010ff */
[----:B------:R-:W-:Y:S01]  /*84b0*/  STS.128 [R151+0x4400], R12 ;  /* 0x0044000c97007388 */ /* 0x000fe20000000c00 */
[----:B------:R-:W-:Y:S02]  /*84c0*/  F2FP.BF16.F32.PACK_AB R5, R44, R43 ;  /* 0x0000002b2c05723e */ /* 0x000fe400000010ff */
[----:B------:R-:W-:Y:S02]  /*84d0*/  F2FP.BF16.F32.PACK_AB R6, R46, R45 ;  /* 0x0000002d2e06723e */ /* 0x000fe400000010ff */
[----:B------:R-:W-:Y:S02]  /*84e0*/  F2FP.BF16.F32.PACK_AB R7, R48, R47 ;  /* 0x0000002f3007723e */ /* 0x000fe400000010ff */
[----:B------:R-:W-:Y:S02]  /*84f0*/  MOV R0, UR46 ;  /* 0x0000002e00007c02 */ /* 0x000fe40008000f00 */
[----:B------:R-:W-:Y:S01]  /*8500*/  @P6 SHF.L.U32 R2, R157, 0x1f, RZ ;  /* 0x0000001f9d026819 */ /* 0x000fe200000006ff */
[----:B------:R2:W-:Y:S01]  /*8510*/  STS.128 [R150+0x4400], R4 ;  /* 0x0044000496007388 */ /* 0x0005e20000000c00 */
[----:B------:R-:W-:Y:S04]  /*8520*/  @P6 LEA R0, R0, UR44, 0x3 ;  /* 0x0000002c00006c11 */ /* 0x000fe8000f8e18ff */
[----:B------:R-:W-:Y:S01]  /*8530*/  @P6 IADD3 R0, PT, PT, R0, 0x50, RZ ;  /* 0x0000005000006810 */ /* 0x000fe20007ffe0ff */
[----:B------:R-:W-:Y:S01]  /*8540*/  @!PT LDS RZ, [RZ] ;  /* 0x00000000fffff984 */ /* 0x000fe20000000800 */
[----:B------:R-:W-:Y:S01]  /*8550*/  @!PT LDS RZ, [RZ] ;  /* 0x00000000fffff984 */ /* 0x000fe20000000800 */
[----:B------:R-:W-:Y:S01]  /*8560*/  @!PT LDS RZ, [RZ] ;  /* 0x00000000fffff984 */ /* 0x000fe20000000800 */
[----:B------:R-:W-:Y:S01]  /*8570*/  @!PT LDS RZ, [RZ] ;  /* 0x00000000fffff984 */ /* 0x000fe20000000800 */
[----:B------:R3:W-:Y:S06]  /*8580*/  MEMBAR.ALL.CTA ;  /* 0x0000000000007992 */ /* 0x0007ec0000008000 */
[----:B---3--:R-:W3:Y:S01]  /*8590*/  FENCE.VIEW.ASYNC.S ;  /* 0x00000000000073c6 */ /* 0x008ee20000000000 */
[----:B-1----:R-:W-:Y:S02]  /*85a0*/  @P6 PRMT R0, R165, 0x654, R0 ;  /* 0x00000654a5006816 */ /* 0x002fe40000000000 */
[----:B--2---:R-:W-:Y:S01]  /*85b0*/  LEA R6, R75, UR44, 0x3 ;  /* 0x0000002c4b067c11 */ /* 0x004fe2000f8e18ff */
[----:B---3--:R-:W-:Y:S06]  /*85c0*/  BAR.SYNC.DEFER_BLOCKING 0x1, 0x80 ;  /* 0x0042000000007b1d */ /* 0x008fec0000010000 */
[----:B------:R-:W-:Y:S05]  /*85d0*/  @P0 BRA `(.L_x_112) ;  /* 0x0000000000280947 */ /* 0x000fea0003800000 */
[----:B------:R-:W1:Y:S01]  /*85e0*/  LDCU.64 UR6, c[0x0][0x348] ;  /* 0x00006900ff0677ac */ /* 0x000e620008000a00 */
[----:B------:R-:W-:Y:S02]  /*85f0*/  UIADD3 UR9, UPT, UPT, UR49, 0x40, URZ ;  /* 0x0000004031097890 */ /* 0x000fe4000fffe0ff */
[----:B------:R-:W-:Y:S01]  /*8600*/  UIADD3 UR8, UPT, UPT, UR44, 0x4400, URZ ;  /* 0x000044002c087890 */ /* 0x000fe2000fffe0ff */
[----:B------:R-:W-:Y:S01]  /*8610*/  UMOV UR10, UR50 ;  /* 0x00000032000a7c82 */ /* 0x000fe20008000000 */
[----:B------:R-:W-:Y:S01]  /*8620*/  UMOV UR11, UR36 ;  /* 0x00000024000b7c82 */ /* 0x000fe20008000000 */
[----:B-1----:R-:W-:Y:S04]  /*8630*/  UIADD3 UR4, UP0, UPT, UR6, 0x680, URZ ;  /* 0x0000068006047890 */ /* 0x002fe8000ff1e0ff */
[----:B------:R-:W-:Y:S09]  /*8640*/  UIADD3.X UR5, UPT, UPT, URZ, UR7, URZ, UP0, !UPT ;  /* 0x00000007ff057290 */ /* 0x000ff200087fe4ff */
[----:B------:R1:W-:Y:S01]  /*8650*/  UTMASTG.3D [UR8], [UR4] ;  /* 0x00000008040073b5 */ /* 0x0003e20008010000 */
[----:B------:R0:W-:Y:S01]  /*8660*/  UTMACMDFLUSH ;  /* 0x00000000000079b7 */ /* 0x0001e20000000000 */
[----:B-1----:R-:W-:Y:S04]  /*8670*/  DEPBAR.LE SB0, 0x1 ;  /* 0x000080400000791a */ /* 0x002fe80000000000 */
.L_x_112:
[----:B------:R-:W-:Y:S05]  /*8680*/  BSYNC.RECONVERGENT B0 ;  /* 0x0000000000007941 */ /* 0x000fea0003800200 */
.L_x_111:
[----:B------:R-:W-:Y:S01]  /*8690*/  BAR.SYNC.DEFER_BLOCKING 0x1, 0x80 ;  /* 0x0042000000007b1d */ /* 0x000fe20000010000 */
[----:B------:R-:W-:Y:S04]  /*86a0*/  UIADD3 UR4, UPT, UPT, UR46, 0x1, URZ ;  /* 0x000000012e047890 */ /* 0x000fe8000fffe0ff */
[----:B------:R-:W-:Y:S04]  /*86b0*/  UISETP.NE.AND UP0, UPT, UR4, 0x4, UPT ;  /* 0x000000040400788c */ /* 0x000fe8000bf05270 */
[----:B------:R-:W-:Y:S01]  /*86c0*/  USEL UR45, UR4, URZ, UP0 ;  /* 0x000000ff042d7287 */ /* 0x000fe20008000000 */
[----:B------:R1:W-:Y:S01]  /*86d0*/  @P6 SYNCS.ARRIVE.TRANS64.RED.A1T0 RZ, [R0+URZ], RZ ;  /* 0x000000ff00ff69a7 */ /* 0x0003e200081004ff */
[----:B------:R-:W-:Y:S01]  /*86e0*/  BSSY B1, `(.L_x_113) ;  /* 0x0000020000017945 */ /* 0x000fe20003800000 */
[----:B------:R-:W2:Y:S02]  /*86f0*/  @P6 SYNCS.PHASECHK.TRANS64.TRYWAIT P0, [R6+URZ+0x30], R2 ;  /* 0x00003002060065a7 */ /* 0x000ea400080011ff */
[----:B--2---:R-:W-:Y:S01]  /*8700*/  @P6 SEL R83, RZ, 0x1, !P0 ;  /* 0x00000001ff536807 */ /* 0x004fe20004000000 */
[----:B-1----:R-:W-:Y:S06]  /*8710*/  @!P6 BRA `(.L_x_114) ;  /* 0x000000000070e947 */ /* 0x002fec0003800000 */
        /* <DEDUP_REMOVED lines=9> */
[----:B------:R-:W-:Y:S04]  /*87b0*/  SHF.L.U32 R5, R157, 0x1f, RZ ;  /* 0x0000001f9d057819 */ /* 0x000fe800000006ff */
[----:B------:R-:W1:Y:S02]  /*87c0*/  SYNCS.PHASECHK.TRANS64.TRYWAIT P0, [R6+URZ+0x30], R5 ;  /* 0x00003005060075a7 */ /* 0x000e6400080011ff */
[----:B-1----:R-:W-:Y:S05]  /*87d0*/  @!P0 BRA `(.L_x_117) ;  /* 0x0000003400148947 */ /* 0x002fea0003800000 */
.L_x_116:
[----:B------:R-:W-:Y:S05]  /*87e0*/  BSYNC B0 ;  /* 0x0000000000007941 */ /* 0x000fea0003800000 */
.L_x_115:
[----:B------:R-:W-:Y:S01]  /*87f0*/  ISETP.NE.AND P0, PT, R96, RZ, PT ;  /* 0x000000ff6000720c */ /* 0x000fe20003f05270 */
[----:B------:R-:W-:Y:S11]  /*8800*/  VIADD R75, R75, 0x1 ;  /* 0x000000014b4b7836 */ /* 0x000ff60000000000 */
[----:B------:R-:W-:Y:S01]  /*8810*/  @!UPT UIADD3 URZ, UPT, UPT, URZ, URZ, URZ ;  /* 0x000000fffffff290 */ /* 0x000fe2000fffe0ff */
[----:B------:R2:W3:Y:S01]  /*8820*/  @P0 LDS.128 R76, [R4+UR44+0x400] ;  /* 0x0004002c044c0984 */ /* 0x0004e20008000c00 */
[C---:B-1----:R-:W-:Y:S03]  /*8830*/  @P0 IADD3 R5, PT, PT, R82.reuse, R2, RZ ;  /* 0x0000000252050210 */ /* 0x042fe60007ffe0ff */
[----:B------:R1:W4:Y:S04]  /*8840*/  @P0 LDS.128 R84, [R3+0x400] ;  /* 0x0004000003540984 */ /* 0x0003280000000c00 */
[----:B------:R5:W3:Y:S04]  /*8850*/  @P0 LDS.128 R92, [R2+0x400] ;  /* 0x00040000025c0984 */ /* 0x000ae80000000c00 */
[----:B------:R3:W3:Y:S04]  /*8860*/  @P0 LDS.128 R100, [R5+0x400] ;  /* 0x0004000005640984 */ /* 0x0006e80000000c00 */
[----:B------:R3:W3:Y:S01]  /*8870*/  @P0 LDS.128 R108, [R0+0x400] ;  /* 0x00040000006c0984 */ /* 0x0006e20000000c00 */
[--C-:B--2---:R-:W-:Y:S02]  /*8880*/  @P0 IMAD.IADD R4, R81, 0x1, R0.reuse ;  /* 0x0000000151040824 */ /* 0x104fe400078e0200 */
[C---:B-1----:R-:W-:Y:S03]  /*8890*/  @P0 IMAD.IADD R3, R82.reuse, 0x1, R0 ;  /* 0x0000000152030824 */ /* 0x042fe600078e0200 */
[----:B------:R1:W2:Y:S01]  /*88a0*/  @P0 LDS.128 R124, [R4+0x400] ;  /* 0x00040000047c0984 */ /* 0x0002a20000000c00 */
[----:B-----5:R-:W-:Y:S03]  /*88b0*/  @P0 IADD3 R2, PT, PT, R82, R4, RZ ;  /* 0x0000000452020210 */ /* 0x020fe60007ffe0ff */
[----:B------:R1:W1:Y:S04]  /*88c0*/  @P0 LDS.128 R116, [R3+0x400] ;  /* 0x0004000003740984 */ /* 0x0002680000000c00 */
[----:B------:R1:W1:Y:S02]  /*88d0*/  @P0 LDS.128 R132, [R2+0x400] ;  /* 0x0004000002840984 */ /* 0x0002640000000c00 */
.L_x_114:
[----:B------:R-:W-:Y:S05]  /*88e0*/  BSYNC B1 ;  /* 0x0000000000017941 */ /* 0x000fea0003800000 */
.L_x_113:
[----:B---3--:R-:W-:Y:S05]  /*88f0*/  VIADD R0, R71, 0x80 ;  /* 0x0000008047007836 */ /* 0x008fea0000000000 */
[----:B------:R-:W-:Y:S04]  /*8900*/  SHF.R.U32.HI R0, RZ, 0x15, R0 ;  /* 0x00000015ff007819 */ /* 0x000fe80000011600 */
[----:B------:R-:W-:Y:S11]  /*8910*/  LOP3.LUT P0, RZ, R0, 0x3, R143, 0x48, !PT ;  /* 0x0000000300ff7812 */ /* 0x000ff6000780488f */
[----:B------:R-:W-:Y:S02]  /*8920*/  @!UPT UIADD3 URZ, UPT, UPT, URZ, URZ, URZ ;  /* 0x000000fffffff290 */ /* 0x000fe4000fffe0ff */
[----:B------:R-:W-:Y:S05]  /*8930*/  @!P0 BRA `(.L_x_118) ;  /* 0x0000000000408947 */ /* 0x000fea0003800000 */
[----:B------:R-:W3:Y:S01]  /*8940*/  LDCU.64 UR8, c[0x4][0x70] ;  /* 0x01000e00ff0877ac */ /* 0x000ee20008000a00 */
[----:B-1----:R-:W-:Y:S01]  /*8950*/  MOV R3, 0x0 ;  /* 0x0000000000037802 */ /* 0x002fe20000000f00 */
        /* <DEDUP_REMOVED lines=14> */
.L_x_118:
[----:B-1----:R-:W-:Y:S01]  /*8a40*/  SHF.L.U32 R3, R76, 0x10, RZ ;  /* 0x000000104c037819 */ /* 0x002fe200000006ff */
[----:B------:R-:W-:Y:S05]  /*8a50*/  WARPSYNC.ALL ;  /* 0x0000000000007948 */ /* 0x000fea0003800000 */
[----:B------:R-:W-:Y:S01]  /*8a60*/  R2UR UR4, R71 ;  /* 0x00000000470472ca */ /* 0x000fe200000e0000 */
[----:B------:R-:W-:Y:S01]  /*8a70*/  BSSY.RECONVERGENT B0, `(.L_x_119) ;  /* 0x0000103000007945 */ /* 0x000fe20003800200 */
[----:B------:R-:W-:Y:S02]  /*8a80*/  LOP3.LUT R72, R79, 0xffff0000, RZ, 0xc0, !PT ;  /* 0xffff00004f487812 */ /* 0x000fe400078ec0ff */
[----:B------:R-:W-:Y:S02]  /*8a90*/  ISETP.NE.AND P6, PT, R161, RZ, PT ;  /* 0x000000ffa100720c */ /* 0x000fe40003fc5270 */
[----:B------:R-:W-:Y:S07]  /*8aa0*/  ISETP.NE.AND P0, PT, R160, RZ, PT ;  /* 0x000000ffa000720c */ /* 0x000fee0003f05270 */
[----:B------:R-:W1:Y:S02]  /*8ab0*/  LDTM.x64 R4, tmem[UR4+0x80] ;  /* 0x00008004000479ee */ /* 0x000e640008340000 */
[----:B-1----:R-:W-:Y:S01]  /*8ac0*/  FMUL R0, R70, R4 ;  /* 0x0000000446007220 */ /* 0x002fe20000400000 */
        /* <DEDUP_REMOVED lines=20> */
[C---:B------:R-:W-:Y:S01]  /*8c10*/  FFMA R0, R73.reuse, R6, R0 ;  /* 0x0000000649007223 */ /* 0x040fe20000000000 */
[----:B------:R-:W-:Y:S01]  /*8c20*/  FMUL R5, R70, R11 ;  /* 0x0000000b46057220 */ /* 0x000fe20000400000 */
[C---:B------:R-:W-:Y:S01]  /*8c30*/  FFMA R2, R73.reuse, R8, R2 ;  /* 0x0000000849027223 */ /* 0x040fe20000000002 */
[----:B------:R-:W-:Y:S01]  /*8c40*/  LOP3.LUT R8, R84, 0xffff0000, RZ, 0xc0, !PT ;  /* 0xffff000054087812 */ /* 0x000fe200078ec0ff */
[----:B------:R-:W-:Y:S01]  /*8c50*/  FMUL R3, R70, R12 ;  /* 0x0000000c46037220 */ /* 0x000fe20000400000 */
[----:B------:R-:W-:Y:S01]  /*8c60*/  F2FP.BF16.F32.PACK_AB R90, R0, R4 ;  /* 0x00000004005a723e */ /* 0x000fe200000010ff */
[C---:B------:R-:W-:Y:S01]  /*8c70*/  FMUL R6, R70.reuse, R13 ;  /* 0x0000000d46067220 */ /* 0x040fe20000400000 */
[----:B------:R-:W-:Y:S01]  /*8c80*/  FFMA R5, R73, R72, R5 ;  /* 0x0000004849057223 */ /* 0x000fe20000000005 */
[----:B------:R-:W-:Y:S01]  /*8c90*/  SHF.L.U32 R72, R85, 0x10, RZ ;  /* 0x0000001055487819 */ /* 0x000fe200000006ff */
[C---:B------:R-:W-:Y:S01]  /*8ca0*/  FFMA R3, R73.reuse, R7, R3 ;  /* 0x0000000749037223 */ /* 0x040fe20000000003 */
[----:B------:R-:W-:Y:S01]  /*8cb0*/  FFMA R6, R73, R8, R6 ;  /* 0x0000000849067223 */ /* 0x000fe20000000006 */
[C---:B------:R-:W-:Y:S01]  /*8cc0*/  FMUL R4, R70.reuse, R16 ;  /* 0x0000001046047220 */ /* 0x040fe20000400000 */
[----:B------:R-:W-:Y:S01]  /*8cd0*/  F2FP.BF16.F32.PACK_AB R91, R5, R2 ;  /* 0x00000002055b723e */ /* 0x000fe200000010ff */
[C---:B------:R-:W-:Y:S01]  /*8ce0*/  FMUL R16, R70.reuse, R27 ;  /* 0x0000001b46107220 */ /* 0x040fe20000400000 */
[C---:B------:R-:W-:Y:S01]  /*8cf0*/  FMUL R27, R70.reuse, R38 ;  /* 0x00000026461b7220 */ /* 0x040fe20000400000 */
[C---:B------:R-:W-:Y:S01]  /*8d00*/  FMUL R38, R70.reuse, R49 ;  /* 0x0000003146267220 */ /* 0x040fe20000400000 */
[----:B------:R-:W-:Y:S01]  /*8d10*/  FMUL R49, R70, R60 ;  /* 0x0000003c46317220 */ /* 0x000fe20000400000 */
[----:B------:R-:W-:Y:S01]  /*8d20*/  F2FP.BF16.F32.PACK_AB R60, R6, R3 ;  /* 0x00000003063c723e */ /* 0x000fe200000010ff */
[----:B------:R-:W-:Y:S01]  /*8d30*/  STS.128 [R164+UR44+0x8400], R88 ;  /* 0x00840058a4007988 */ /* 0x000fe20008000c2c */
[----:B------:R-:W-:Y:S01]  /*8d40*/  LOP3.LUT R3, R85, 0xffff0000, RZ, 0xc0, !PT ;  /* 0xffff000055037812 */ /* 0x000fe200078ec0ff */
[----:B------:R-:W-:Y:S01]  /*8d50*/  FMUL R0, R70, R14 ;  /* 0x0000000e46007220 */ /* 0x000fe20000400000 */
[----:B------:R-:W-:Y:S01]  /*8d60*/  SHF.L.U32 R6, R86, 0x10, RZ ;  /* 0x0000001056067819 */ /* 0x000fe200000006ff */
[C---:B------:R-:W-:Y:S01]  /*8d70*/  FMUL R2, R70.reuse, R15 ;  /* 0x0000000f46027220 */ /* 0x040fe20000400000 */
[C---:B------:R-:W-:Y:S01]  /*8d80*/  FMUL R13, R70.reuse, R24 ;  /* 0x00000018460d7220 */ /* 0x040fe20000400000 */
[C---:B------:R-:W-:Y:S01]  /*8d90*/  FFMA R0, R73.reuse, R72, R0 ;  /* 0x0000004849007223 */ /* 0x040fe20000000000 */
[C---:B------:R-:W-:Y:S01]  /*8da0*/  FMUL R5, R70.reuse, R17 ;  /* 0x0000001146057220 */ /* 0x040fe20000400000 */
[----:B------:R-:W-:Y:S01]  /*8db0*/  FFMA R2, R73, R3, R2 ;  /* 0x0000000349027223 */ /* 0x000fe20000000002 */
[----:B------:R-:W-:Y:S01]  /*8dc0*/  SHF.L.U32 R3, R93, 0x10, RZ ;  /* 0x000000105d037819 */ /* 0x000fe200000006ff */
[C---:B------:R-:W-:Y:S01]  /*8dd0*/  FMUL R14, R70.reuse, R25 ;  /* 0x00000019460e7220 */ /* 0x040fe20000400000 */
        /* <DEDUP_REMOVED lines=8> */
[----:B------:R-:W-:Y:S01]  /*8e60*/  FMUL R46, R70, R57 ;  /* 0x00000039462e7220 */ /* 0x000fe20000400000 */
[----:B------:R-:W-:Y:S01]  /*8e70*/  LOP3.LUT R57, R86, 0xffff0000, RZ, 0xc0, !PT ;  /* 0xffff000056397812 */ /* 0x000fe200078ec0ff */
[C---:B------:R-:W-:Y:S01]  /*8e80*/  FMUL R37, R70.reuse, R48 ;  /* 0x0000003046257220 */ /* 0x040fe20000400000 */
[C---:B------:R-:W-:Y:S01]  /*8e90*/  FMUL R39, R70.reuse, R50 ;  /* 0x0000003246277220 */ /* 0x040fe20000400000 */
[C---:B------:R-:W-:Y:S01]  /*8ea0*/  FMUL R47, R70.reuse, R58 ;  /* 0x0000003a462f7220 */ /* 0x040fe20000400000 */
[C---:B------:R-:W-:Y:S01]  /*8eb0*/  SHF.L.U32 R58, R87.reuse, 0x10, RZ ;  /* 0x00000010573a7819 */ /* 0x040fe200000006ff */
[----:B------:R-:W-:Y:S01]  /*8ec0*/  FMUL R50, R70, R61 ;  /* 0x0000003d46327220 */ /* 0x000fe20000400000 */
[----:B------:R-:W-:Y:S01]  /*8ed0*/  F2FP.BF16.F32.PACK_AB R61, R2, R0 ;  /* 0x00000000023d723e */ /* 0x000fe200000010ff */
[C---:B------:R-:W-:Y:S01]  /*8ee0*/  FMUL R48, R70.reuse, R59 ;  /* 0x0000003b46307220 */ /* 0x040fe20000400000 */
[----:B------:R-:W-:Y:S01]  /*8ef0*/  LOP3.LUT R59, R87, 0xffff0000, RZ, 0xc0, !PT ;  /* 0xffff0000573b7812 */ /* 0x000fe200078ec0ff */
[----:B------:R-:W-:Y:S01]  /*8f00*/  FMUL R7, R70, R18 ;  /* 0x0000001246077220 */ /* 0x000fe20000400000 */
[----:B------:R-:W-:Y:S01]  /*8f10*/  SHF.L.U32 R0, R92, 0x10, RZ ;  /* 0x000000105c007819 */ /* 0x000fe200000006ff */
[----:B------:R-:W-:Y:S01]  /*8f20*/  FMUL R8, R70, R19 ;  /* 0x0000001346087220 */ /* 0x000fe20000400000 */
[----:B------:R-:W-:Y:S01]  /*8f30*/  LOP3.LUT R2, R92, 0xffff0000, RZ, 0xc0, !PT ;  /* 0xffff00005c027812 */ /* 0x000fe200078ec0ff */
[C---:B------:R-:W-:Y:S01]  /*8f40*/  FFMA R4, R73.reuse, R6, R4 ;  /* 0x0000000649047223 */ /* 0x040fe20000000004 */
[C---:B------:R-:W-:Y:S01]  /*8f50*/  FMUL R9, R70.reuse, R20 ;  /* 0x0000001446097220 */ /* 0x040fe20000400000 */
[C---:B------:R-:W-:Y:S01]  /*8f60*/  FFMA R5, R73.reuse, R57, R5 ;  /* 0x0000003949057223 */ /* 0x040fe20000000005 */
[C---:B------:R-:W-:Y:S01]  /*8f70*/  FFMA R7, R73.reuse, R58, R7 ;  /* 0x0000003a49077223 */ /* 0x040fe20000000007 */
[C---:B------:R-:W-:Y:S01]  /*8f80*/  FMUL R10, R70.reuse, R21 ;  /* 0x00000015460a7220 */ /* 0x040fe20000400000 */
[C---:B------:R-:W-:Y:S01]  /*8f90*/  FFMA R8, R73.reuse, R59, R8 ;  /* 0x0000003b49087223 */ /* 0x040fe20000000008 */
[----:B------:R-:W-:Y:S01]  /*8fa0*/  FFMA R9, R73, R0, R9 ;  /* 0x0000000049097223 */ /* 0x000fe20000000009 */
[----:B------:R-:W-:Y:S01]  /*8fb0*/  LOP3.LUT R0, R93, 0xffff0000, RZ, 0xc0, !PT ;  /* 0xffff00005d007812 */ /* 0x000fe200078ec0ff */
[----:B------:R-:W-:Y:S01]  /*8fc0*/  FMUL R11, R70, R22 ;  /* 0x00000016460b7220 */ /* 0x000fe20000400000 */
[C---:B------:R-:W-:Y:S01]  /*8fd0*/  FFMA R10, R73.reuse, R2, R10 ;  /* 0x00000002490a7223 */ /* 0x040fe2000000000a */
[----:B------:R-:W-:Y:S01]  /*8fe0*/  SHF.L.U32 R2, R94, 0x10, RZ ;  /* 0x000000105e027819 */ /* 0x000fe200000006ff */
[C---:B------:R-:W-:Y:S01]  /*8ff0*/  FMUL R12, R70.reuse, R23 ;  /* 0x00000017460c7220 */ /* 0x040fe20000400000 */
[----:B------:R-:W-:Y:S01]  /*9000*/  FFMA R11, R73, R3, R11 ;  /* 0x00000003490b7223 */ /* 0x000fe2000000000b */
[----:B------:R-:W-:Y:S01]  /*9010*/  SHF.L.U32 R3, R95, 0x10, RZ ;  /* 0x000000105f037819 */ /* 0x000fe200000006ff */
        /* <DEDUP_REMOVED lines=11> */
[----:B------:R-:W-:Y:S01]  /*90d0*/  FFMA R16, R73, R2, R16 ;  /* 0x0000000249107223 */ /* 0x000fe20000000010 */
[----:B------:R-:W-:Y:S01]  /*90e0*/  LOP3.LUT R2, R100, 0xffff0000, RZ, 0xc0, !PT ;  /* 0xffff000064027812 */ /* 0x000fe200078ec0ff */
[C---:B------:R-:W-:Y:S01]  /*90f0*/  FMUL R30, R70.reuse, R41 ;  /* 0x00000029461e7220 */ /* 0x040fe20000400000 */
[C---:B------:R-:W-:Y:S01]  /*9100*/  FMUL R40, R70.reuse, R51 ;  /* 0x0000003346287220 */ /* 0x040fe20000400000 */
[C---:B------:R-:W-:Y:S01]  /*9110*/  FMUL R41, R70.reuse, R52 ;  /* 0x0000003446297220 */ /* 0x040fe20000400000 */
[C---:B------:R-:W-:Y:S01]  /*9120*/  FMUL R51, R70.reuse, R62 ;  /* 0x0000003e46337220 */ /* 0x040fe20000400000 */
[----:B------:R-:W-:Y:S01]  /*9130*/  F2FP.BF16.F32.PACK_AB R62, R5, R4 ;  /* 0x00000004053e723e */ /* 0x000fe200000010ff */
[----:B------:R-:W-:Y:S01]  /*9140*/  FMUL R52, R70, R63 ;  /* 0x0000003f46347220 */ /* 0x000fe20000400000 */
[----:B------:R-:W-:Y:S01]  /*9150*/  F2FP.BF16.F32.PACK_AB R63, R8, R7 ;  /* 0x00000007083f723e */ /* 0x000fe200000010ff */
[----:B------:R-:W-:Y:S01]  /*9160*/  FFMA R17, R73, R0, R17 ;  /* 0x0000000049117223 */ /* 0x000fe20000000011 */
[----:B------:R-:W-:Y:S01]  /*9170*/  LOP3.LUT R0, R101, 0xffff0000, RZ, 0xc0, !PT ;  /* 0xffff000065007812 */ /* 0x000fe200078ec0ff */
[C---:B------:R-:W-:Y:S01]  /*9180*/  FFMA R18, R73.reuse, R2, R18 ;  /* 0x0000000249127223 */ /* 0x040fe20000000012 */
[C---:B------:R-:W-:Y:S01]  /*9190*/  SHF.L.U32 R2, R102.reuse, 0x10, RZ ;  /* 0x0000001066027819 */ /* 0x040fe200000006ff */
[----:B------:R-:W-:Y:S01]  /*91a0*/  FFMA R19, R73, R3, R19 ;  /* 0x0000000349137223 */ /* 0x000fe20000000013 */
[----:B------:R-:W-:Y:S01]  /*91b0*/  LOP3.LUT R3, R102, 0xffff0000, RZ, 0xc0, !PT ;  /* 0xffff000066037812 */ /* 0x000fe200078ec0ff */
[C---:B------:R-:W-:Y:S01]  /*91c0*/  FMUL R20, R70.reuse, R31 ;  /* 0x0000001f46147220 */ /* 0x040fe20000400000 */
[C---:B------:R-:W-:Y:S01]  /*91d0*/  SHF.L.U32 R4, R103.reuse, 0x10, RZ ;  /* 0x0000001067047819 */ /* 0x040fe200000006ff */
[----:B------:R-:W-:Y:S01]  /*91e0*/  FMUL R21, R70, R32 ;  /* 0x0000002046157220 */ /* 0x000fe20000400000 */
[----:B------:R-:W-:Y:S01]  /*91f0*/  F2FP.BF16.F32.PACK_AB R8, R10, R9 ;  /* 0x000000090a08723e */ /* 0x000fe200000010ff */
[----:B------:R-:W-:Y:S01]  /*9200*/  STS.128 [R163+0x8400], R60 ;  /* 0x0084003ca3007388 */ /* 0x000fe20000000c00 */
        /* <DEDUP_REMOVED lines=8> */
[C---:B------:R-:W-:Y:S01]  /*9290*/  SHF.L.U32 R0, R108.reuse, 0x10, RZ ;  /* 0x000000106c007819 */ /* 0x040fe200000006ff */
[C---:B------:R-:W-:Y:S01]  /*92a0*/  FFMA R22, R73.reuse, R3, R22 ;  /* 0x0000000349167223 */ /* 0x040fe20000000016 */
[----:B------:R-:W-:Y:S01]  /*92b0*/  LOP3.LUT R2, R108, 0xffff0000, RZ, 0xc0, !PT ;  /* 0xffff00006c027812 */ /* 0x000fe200078ec0ff */
[C---:B------:R-:W-:Y:S01]  /*92c0*/  FFMA R23, R73.reuse, R4, R23 ;  /* 0x0000000449177223 */ /* 0x040fe20000000017 */
[----:B------:R-:W-:Y:S01]  /*92d0*/  F2FP.BF16.F32.PACK_AB R4, R18, R17 ;  /* 0x000000111204723e */ /* 0x000fe200000010ff */
[C---:B------:R-:W-:Y:S01]  /*92e0*/  FFMA R24, R73.reuse, R5, R24 ;  /* 0x0000000549187223 */ /* 0x040fe20000000018 */
[----:B------:R-:W-:Y:S01]  /*92f0*/  F2FP.BF16.F32.PACK_AB R5, R20, R19 ;  /* 0x000000131405723e */ /* 0x000fe200000010ff */
[----:B------:R-:W-:Y:S01]  /*9300*/  STS.128 [R162+0x8400], R8 ;  /* 0x00840008a2007388 */ /* 0x000fe20000000c00 */
[----:B------:R-:W-:Y:S01]  /*9310*/  F2FP.BF16.F32.PACK_AB R6, R22, R21 ;  /* 0x000000151606723e */ /* 0x000fe200000010ff */
[C---:B------:R-:W-:Y:S01]  /*9320*/  FFMA R25, R73.reuse, R0, R25 ;  /* 0x0000000049197223 */ /* 0x040fe20000000019 */
[----:B------:R-:W-:Y:S01]  /*9330*/  F2FP.BF16.F32.PACK_AB R7, R24, R23 ;  /* 0x000000171807723e */ /* 0x000fe200000010ff */
[----:B------:R-:W-:Y:S01]  /*9340*/  FFMA R26, R73, R2, R26 ;  /* 0x00000002491a7223 */ /* 0x000fe2000000001a */
[C---:B------:R-:W-:Y:S01]  /*9350*/  SHF.L.U32 R3, R109.reuse, 0x10, RZ ;  /* 0x000000106d037819 */ /* 0x040fe200000006ff */
[----:B------:R-:W-:Y:S01]  /*9360*/  FMUL R31, R70, R42 ;  /* 0x0000002a461f7220 */ /* 0x000fe20000400000 */
[----:B------:R-:W-:Y:S01]  /*9370*/  LOP3.LUT R0, R109, 0xffff0000, RZ, 0xc0, !PT ;  /* 0xffff00006d007812 */ /* 0x000fe200078ec0ff */
[----:B------:R1:W-:Y:S01]  /*9380*/  STS.128 [R154+0x8400], R4 ;  /* 0x008400049a007388 */ /* 0x0003e20000000c00 */
[C---:B------:R-:W-:Y:S01]  /*9390*/  SHF.L.U32 R2, R110.reuse, 0x10, RZ ;  /* 0x000000106e027819 */ /* 0x040fe200000006ff */
[C---:B------:R-:W-:Y:S01]  /*93a0*/  FFMA R27, R73.reuse, R3, R27 ;  /* 0x00000003491b7223 */ /* 0x040fe2000000001b */
[----:B------:R-:W-:Y:S01]  /*93b0*/  LOP3.LUT R3, R110, 0xffff0000, RZ, 0xc0, !PT ;  /* 0xffff00006e037812 */ /* 0x000fe200078ec0ff */
[C---:B------:R-:W-:Y:S01]  /*93c0*/  FFMA R28, R73.reuse, R0, R28 ;  /* 0x00000000491c7223 */ /* 0x040fe2000000001c */
[C---:B------:R-:W-:Y:S01]  /*93d0*/  SHF.L.U32 R0, R116.reuse, 0x10, RZ ;  /* 0x0000001074007819 */ /* 0x040fe200000006ff */
[C---:B------:R-:W-:Y:S01]  /*93e0*/  FFMA R29, R73.reuse, R2, R29 ;  /* 0x00000002491d7223 */ /* 0x040fe2000000001d */
[----:B------:R-:W-:Y:S01]  /*93f0*/  LOP3.LUT R2, R116, 0xffff0000, RZ, 0xc0, !PT ;  /* 0xffff000074027812 */ /* 0x000fe200078ec0ff */
        /* <DEDUP_REMOVED lines=13> */
[C---:B-1----:R-:W-:Y:S02]  /*94d0*/  SHF.L.U32 R4, R111.reuse, 0x10, RZ ;  /* 0x000000106f047819 */ /* 0x042fe400000006ff */
[----:B------:R-:W-:Y:S02]  /*94e0*/  LOP3.LUT R5, R111, 0xffff0000, RZ, 0xc0, !PT ;  /* 0xffff00006f057812 */ /* 0x000fe400078ec0ff */
[----:B------:R-:W-:Y:S01]  /*94f0*/  F2FP.BF16.F32.PACK_AB R6, R30, R29 ;  /* 0x0000001d1e06723e */ /* 0x000fe200000010ff */
[C---:B------:R-:W-:Y:S01]  /*9500*/  FFMA R31, R73.reuse, R4, R31 ;  /* 0x00000004491f7223 */ /* 0x040fe2000000001f */
[----:B------:R-:W-:Y:S01]  /*9510*/  F2FP.BF16.F32.PACK_AB R4, R26, R25 ;  /* 0x000000191a04723e */ /* 0x000fe200000010ff */
[C---:B------:R-:W-:Y:S01]  /*9520*/  FFMA R32, R73.reuse, R5, R32 ;  /* 0x0000000549207223 */ /* 0x040fe20000000020 */
[----:B------:R-:W-:Y:S01]  /*9530*/  F2FP.BF16.F32.PACK_AB R5, R28, R27 ;  /* 0x0000001b1c05723e */ /* 0x000fe200000010ff */
[----:B------:R-:W-:Y:S01]  /*9540*/  FFMA R33, R73, R0, R33 ;  /* 0x0000000049217223 */ /* 0x000fe20000000021 */
[----:B------:R-:W-:Y:S01]  /*9550*/  LOP3.LUT R0, R117, 0xffff0000, RZ, 0xc0, !PT ;  /* 0xffff000075007812 */ /* 0x000fe200078ec0ff */
[C---:B------:R-:W-:Y:S01]  /*9560*/  FFMA R34, R73.reuse, R2, R34 ;  /* 0x0000000249227223 */ /* 0x040fe20000000022 */
[----:B------:R-:W-:Y:S01]  /*9570*/  SHF.L.U32 R2, R118, 0x10, RZ ;  /* 0x0000001076027819 */ /* 0x000fe200000006ff */
[C---:B------:R-:W-:Y:S01]  /*9580*/  FFMA R35, R73.reuse, R3, R35 ;  /* 0x0000000349237223 */ /* 0x040fe20000000023 */
[----:B------:R-:W-:Y:S01]  /*9590*/  F2FP.BF16.F32.PACK_AB R7, R32, R31 ;  /* 0x0000001f2007723e */ /* 0x000fe200000010ff */
[C---:B------:R-:W-:Y:S01]  /*95a0*/  FFMA R36, R73.reuse, R0, R36 ;  /* 0x0000000049247223 */ /* 0x040fe20000000024 */
[----:B------:R-:W-:Y:S01]  /*95b0*/  LOP3.LUT R0, R118, 0xffff0000, RZ, 0xc0, !PT ;  /* 0xffff000076007812 */ /* 0x000fe200078ec0ff */
[----:B------:R-:W-:Y:S01]  /*95c0*/  FFMA R37, R73, R2, R37 ;  /* 0x0000000249257223 */ /* 0x000fe20000000025 */
[----:B------:R-:W-:Y:S01]  /*95d0*/  SHF.L.U32 R3, R119, 0x10, RZ ;  /* 0x0000001077037819 */ /* 0x000fe200000006ff */
[----:B------:R1:W-:Y:S01]  /*95e0*/  STS.128 [R153+0x8400], R4 ;  /* 0x0084000499007388 */ /* 0x0003e20000000c00 */
[C---:B--2---:R-:W-:Y:S01]  /*95f0*/  SHF.L.U32 R2, R124.reuse, 0x10, RZ ;  /* 0x000000107c027819 */ /* 0x044fe200000006ff */
[----:B------:R-:W-:Y:S01]  /*9600*/  FFMA R38, R73, R0, R38 ;  /* 0x0000000049267223 */ /* 0x000fe20000000026 */
[----:B------:R-:W-:Y:S01]  /*9610*/  LOP3.LUT R0, R119, 0xffff0000, RZ, 0xc0, !PT ;  /* 0xffff000077007812 */ /* 0x000fe200078ec0ff */
[C---:B------:R-:W-:Y:S01]  /*9620*/  FFMA R39, R73.reuse, R3, R39 ;  /* 0x0000000349277223 */ /* 0x040fe20000000027 */
[----:B------:R-:W-:Y:S02]  /*9630*/  LOP3.LUT R3, R124, 0xffff0000, RZ, 0xc0, !PT ;  /* 0xffff00007c037812 */ /* 0x000fe400078ec0ff */
[----:B------:R-:W-:Y:S01]  /*9640*/  F2FP.BF16.F32.PACK_AB R8, R34, R33 ;  /* 0x000000212208723e */ /* 0x000fe200000010ff */
[----:B------:R-:W-:Y:S01]  /*9650*/  FFMA R40, R73, R0, R40 ;  /* 0x0000000049287223 */ /* 0x000fe20000000028 */
[----:B------:R-:W-:Y:S01]  /*9660*/  SHF.L.U32 R0, R125, 0x10, RZ ;  /* 0x000000107d007819 */ /* 0x000fe200000006ff */
[----:B------:R-:W-:Y:S01]  /*9670*/  FFMA R41, R73, R2, R41 ;  /* 0x0000000249297223 */ /* 0x000fe20000000029 */
[----:B------:R-:W-:Y:S01]  /*9680*/  LOP3.LUT R2, R125, 0xffff0000, RZ, 0xc0, !PT ;  /* 0xffff00007d027812 */ /* 0x000fe200078ec0ff */
[----:B------:R-:W-:Y:S01]  /*9690*/  FFMA R42, R73, R3, R42 ;  /* 0x00000003492a7223 */ /* 0x000fe2000000002a */
[----:B------:R-:W-:Y:S01]  /*96a0*/  SHF.L.U32 R3, R127, 0x10, RZ ;  /* 0x000000107f037819 */ /* 0x000fe200000006ff */
[C---:B------:R-:W-:Y:S01]  /*96b0*/  FFMA R43, R73.reuse, R0, R43 ;  /* 0x00000000492b7223 */ /* 0x040fe2000000002b */
[C---:B------:R-:W-:Y:S01]  /*96c0*/  SHF.L.U32 R0, R126.reuse, 0x10, RZ ;  /* 0x000000107e007819 */ /* 0x040fe200000006ff */
[C---:B------:R-:W-:Y:S01]  /*96d0*/  FFMA R44, R73.reuse, R2, R44 ;  /* 0x00000002492c7223 */ /* 0x040fe2000000002c */
[----:B------:R-:W-:Y:S02]  /*96e0*/  LOP3.LUT R2, R126, 0xffff0000, RZ, 0xc0, !PT ;  /* 0xffff00007e027812 */ /* 0x000fe400078ec0ff */
[----:B------:R-:W-:Y:S01]  /*96f0*/  F2FP.BF16.F32.PACK_AB R9, R36, R35 ;  /* 0x000000232409723e */ /* 0x000fe200000010ff */
        /* <DEDUP_REMOVED lines=8> */
[C---:B------:R-:W-:Y:S01]  /*9780*/  FFMA R49, R73.reuse, R2, R49 ;  /* 0x0000000249317223 */ /* 0x040fe20000000031 */
[----:B------:R-:W-:Y:S02]  /*9790*/  F2FP.BF16.F32.PACK_AB R10, R38, R37 ;  /* 0x00000025260a723e */ /* 0x000fe400000010ff */
[----:B------:R-:W-:Y:S01]  /*97a0*/  F2FP.BF16.F32.PACK_AB R11, R40, R39 ;  /* 0x00000027280b723e */ /* 0x000fe200000010ff */
[----:B------:R-:W-:Y:S01]  /*97b0*/  FFMA R50, R73, R0, R50 ;  /* 0x0000000049327223 */ /* 0x000fe20000000032 */
[----:B------:R-:W-:Y:S01]  /*97c0*/  LOP3.LUT R0, R133, 0xffff0000, RZ, 0xc0, !PT ;  /* 0xffff000085007812 */ /* 0x000fe200078ec0ff */
[C---:B------:R-:W-:Y:S01]  /*97d0*/  FFMA R51, R73.reuse, R3, R51 ;  /* 0x0000000349337223 */ /* 0x040fe20000000033 */
[C---:B------:R-:W-:Y:S01]  /*97e0*/  SHF.L.U32 R2, R134.reuse, 0x10, RZ ;  /* 0x0000001086027819 */ /* 0x040fe200000006ff */
[----:B------:R2:W-:Y:S01]  /*97f0*/  STS.128 [R152+0x8400], R8 ;  /* 0x0084000898007388 */ /* 0x0005e20000000c00 */
[----:B------:R-:W-:Y:S01]  /*9800*/  LOP3.LUT R3, R134, 0xffff0000, RZ, 0xc0, !PT ;  /* 0xffff000086037812 */ /* 0x000fe200078ec0ff */
[----:B------:R-:W-:Y:S01]  /*9810*/  FFMA R52, R73, R0, R52 ;  /* 0x0000000049347223 */ /* 0x000fe20000000034 */
[----:B-1----:R-:W-:Y:S01]  /*9820*/  SHF.L.U32 R4, R135, 0x10, RZ ;  /* 0x0000001087047819 */ /* 0x002fe200000006ff */
[----:B------:R-:W-:Y:S01]  /*9830*/  FFMA R53, R73, R2, R53 ;  /* 0x0000000249357223 */ /* 0x000fe20000000035 */
[----:B------:R-:W-:Y:S01]  /*9840*/  LOP3.LUT R5, R135, 0xffff0000, RZ, 0xc0, !PT ;  /* 0xffff000087057812 */ /* 0x000fe200078ec0ff */
[C---:B------:R-:W-:Y:S01]  /*9850*/  FFMA R54, R73.reuse, R3, R54 ;  /* 0x0000000349367223 */ /* 0x040fe20000000036 */
[----:B------:R-:W-:Y:S01]  /*9860*/  F2FP.BF16.F32.PACK_AB R12, R42, R41 ;  /* 0x000000292a0c723e */ /* 0x000fe200000010ff */
[C---:B------:R-:W-:Y:S01]  /*9870*/  FFMA R55, R73.reuse, R4, R55 ;  /* 0x0000000449377223 */ /* 0x040fe20000000037 */
[----:B------:R-:W-:Y:S01]  /*9880*/  F2FP.BF16.F32.PACK_AB R13, R44, R43 ;  /* 0x0000002b2c0d723e */ /* 0x000fe200000010ff */
[----:B------:R-:W-:Y:S01]  /*9890*/  FFMA R56, R73, R5, R56 ;  /* 0x0000000549387223 */ /* 0x000fe20000000038 */
[----:B------:R-:W-:Y:S02]  /*98a0*/  F2FP.BF16.F32.PACK_AB R14, R46, R45 ;  /* 0x0000002d2e0e723e */ /* 0x000fe400000010ff */
[----:B------:R-:W-:Y:S02]  /*98b0*/  F2FP.BF16.F32.PACK_AB R15, R48, R47 ;  /* 0x0000002f300f723e */ /* 0x000fe400000010ff */
[----:B------:R-:W-:Y:S02]  /*98c0*/  F2FP.BF16.F32.PACK_AB R4, R50, R49 ;  /* 0x000000313204723e */ /* 0x000fe400000010ff */
[----:B------:R-:W-:Y:S01]  /*98d0*/  F2FP.BF16.F32.PACK_AB R5, R52, R51 ;  /* 0x000000333405723e */ /* 0x000fe200000010ff */
[----:B------:R2:W-:Y:S01]  /*98e0*/  STS.128 [R151+0x8400], R12 ;  /* 0x0084000c97007388 */ /* 0x0005e20000000c00 */
[----:B------:R-:W-:Y:S02]  /*98f0*/  F2FP.BF16.F32.PACK_AB R6, R54, R53 ;  /* 0x000000353606723e */ /* 0x000fe400000010ff */
[----:B------:R-:W-:Y:S02]  /*9900*/  F2FP.BF16.F32.PACK_AB R7, R56, R55 ;  /* 0x000000373807723e */ /* 0x000fe400000010ff */
[----:B------:R-:W-:Y:S02]  /*9910*/  MOV R0, UR45 ;  /* 0x0000002d00007c02 */ /* 0x000fe40008000f00 */
[----:B------:R-:W-:Y:S01]  /*9920*/  LEA R3, R75, UR44, 0x3 ;  /* 0x0000002c4b037c11 */ /* 0x000fe2000f8e18ff */
[----:B------:R2:W-:Y:S01]  /*9930*/  STS.128 [R150+0x8400], R4 ;  /* 0x0084000496007388 */ /* 0x0005e20000000c00 */
[----:B------:R-:W-:Y:S02]  /*9940*/  @P6 LEA R0, R0, UR44, 0x3 ;  /* 0x0000002c00006c11 */ /* 0x000fe4000f8e18ff */
[----:B------:R-:W-:Y:S02]  /*9950*/  @P6 SHF.L.U32 R2, R157, 0x1f, RZ ;  /* 0x0000001f9d026819 */ /* 0x000fe400000006ff */
[----:B------:R-:W-:Y:S01]  /*9960*/  @P6 IADD3 R0, PT, PT, R0, 0x50, RZ ;  /* 0x0000005000006810 */ /* 0x000fe20007ffe0ff */
[----:B------:R-:W-:Y:S01]  /*9970*/  @!PT LDS RZ, [RZ] ;  /* 0x00000000fffff984 */ /* 0x000fe20000000800 */
[----:B------:R-:W-:Y:S01]  /*9980*/  @!PT LDS RZ, [RZ] ;  /* 0x00000000fffff984 */ /* 0x000fe20000000800 */
[----:B------:R-:W-:Y:S01]  /*9990*/  @!PT LDS RZ, [RZ] ;  /* 0x00000000fffff984 */ /* 0x000fe20000000800 */
[----:B------:R-:W-:Y:S01]  /*99a0*/  @!PT LDS RZ, [RZ] ;  /* 0x00000000fffff984 */ /* 0x000fe20000000800 */
[----:B------:R1:W-:Y:S06]  /*99b0*/  MEMBAR.ALL.CTA ;  /* 0x0000000000007992 */ /* 0x0003ec0000008000 */
[----:B-1----:R-:W1:Y:S01]  /*99c0*/  FENCE.VIEW.ASYNC.S ;  /* 0x00000000000073c6 */ /* 0x002e620000000000 */
[----:B------:R-:W-:Y:S01]  /*99d0*/  @P6 PRMT R0, R165, 0x654, R0 ;  /* 0x00000654a5006816 */ /* 0x000fe20000000000 */
[----:B-1----:R-:W-:Y:S06]  /*99e0*/  BAR.SYNC.DEFER_BLOCKING 0x1, 0x80 ;  /* 0x0042000000007b1d */ /* 0x002fec0000010000 */
        /* <DEDUP_REMOVED lines=11> */
.L_x_120:
[----:B------:R-:W-:Y:S05]  /*9aa0*/  BSYNC.RECONVERGENT B0 ;  /* 0x0000000000007941 */ /* 0x000fea0003800200 */
.L_x_119:
[----:B------:R-:W-:Y:S01]  /*9ab0*/  BAR.SYNC.DEFER_BLOCKING 0x1, 0x80 ;  /* 0x0042000000007b1d */ /* 0x000fe20000010000 */
[----:B------:R-:W-:Y:S04]  /*9ac0*/  UIADD3 UR4, UPT, UPT, UR45, 0x1, URZ ;  /* 0x000000012d047890 */ /* 0x000fe8000fffe0ff */
[----:B------:R-:W-:Y:S04]  /*9ad0*/  UISETP.NE.AND UP0, UPT, UR4, 0x4, UPT ;  /* 0x000000040400788c */ /* 0x000fe8000bf05270 */
[----:B------:R-:W-:Y:S01]  /*9ae0*/  USEL UR46, UR4, URZ, UP0 ;  /* 0x000000ff042e7287 */ /* 0x000fe20008000000 */
[----:B------:R1:W-:Y:S01]  /*9af0*/  @P6 SYNCS.ARRIVE.TRANS64.RED.A1T0 RZ, [R0+URZ], RZ ;  /* 0x000000ff00ff69a7 */ /* 0x0003e200081004ff */
[----:B------:R-:W-:Y:S01]  /*9b00*/  BSSY B1, `(.L_x_121) ;  /* 0x000001f000017945 */ /* 0x000fe20003800000 */
[----:B------:R-:W3:Y:S02]  /*9b10*/  @P6 SYNCS.PHASECHK.TRANS64.TRYWAIT P0, [R3+URZ+0x30], R2 ;  /* 0x00003002030065a7 */ /* 0x000ee400080011ff */
[----:B---3--:R-:W-:Y:S01]  /*9b20*/  @P6 SEL R83, RZ, 0x1, !P0 ;  /* 0x00000001ff536807 */ /* 0x008fe20004000000 */
[----:B-1----:R-:W-:Y:S06]  /*9b30*/  @!P6 BRA `(.L_x_122) ;  /* 0x00000000006ce947 */ /* 0x002fec0003800000 */
[----:B------:R-:W-:Y:S01]  /*9b40*/  ISETP.NE.AND P1, PT, R96, RZ, PT ;  /* 0x000000ff6000720c */ /* 0x000fe20003f25270 */
[----:B------:R-:W-:Y:S01]  /*9b50*/  BSSY B0, `(.L_x_123) ;  /* 0x000000b000007945 */ /* 0x000fe20003800000 */
[----:B------:R-:W-:Y:S11]  /*9b60*/  ISETP.NE.AND P0, PT, R83, RZ, PT ;  /* 0x000000ff5300720c */ /* 0x000ff60003f05270 */
[----:B------:R-:W-:Y:S05]  /*9b70*/  @P1 IMAD R75, R75, 0x4000, R164 ;  /* 0x000040004b4b1824 */ /* 0x000fea00078e02a4 */
[----:B--2---:R-:W-:Y:S04]  /*9b80*/  @P1 IADD3 R4, PT, PT, R75, UR44, RZ ;  /* 0x0000002c4b041c10 */ /* 0x004fe8000fffe0ff */
[----:B------:R-:W-:Y:S01]  /*9b90*/  @P1 IADD3 R2, PT, PT, R81, R4, RZ ;  /* 0x0000000451021210 */ /* 0x000fe20007ffe0ff */
[--C-:B------:R-:W-:Y:S02]  /*9ba0*/  @P1 IMAD.IADD R80, R80, 0x1, R4.reuse ;  /* 0x0000000150501824 */ /* 0x100fe400078e0204 */
[----:B------:R-:W-:Y:S01]  /*9bb0*/  @P1 IMAD.IADD R4, R82, 0x1, R4 ;  /* 0x0000000152041824 */ /* 0x000fe200078e0204 */
[----:B------:R-:W-:Y:S06]  /*9bc0*/  @P0 BRA `(.L_x_124) ;  /* 0x00000000000c0947 */ /* 0x000fec0003800000 */
[----:B------:R-:W-:Y:S04]  /*9bd0*/  SHF.L.U32 R0, R157, 0x1f, RZ ;  /* 0x0000001f9d007819 */ /* 0x000fe800000006ff */
[----:B------:R-:W1:Y:S02]  /*9be0*/  SYNCS.PHASECHK.TRANS64.TRYWAIT P0, [R3+URZ+0x30], R0 ;  /* 0x00003000030075a7 */ /* 0x000e6400080011ff */
[----:B-1----:R-:W-:Y:S05]  /*9bf0*/  @!P0 BRA `(.L_x_125) ;  /* 0x0000002000208947 */ /* 0x002fea0003800000 */
.L_x_124:
[----:B------:R-:W-:Y:S05]  /*9c00*/  BSYNC B0 ;  /* 0x0000000000007941 */ /* 0x000fea0003800000 */
.L_x_123:
[----:B------:R-:W-:Y:S11]  /*9c10*/  ISETP.NE.AND P0, PT, R96, RZ, PT ;  /* 0x000000ff6000720c */ /* 0x000ff60003f05270 */
[----:B------:R-:W-:Y:S02]  /*9c20*/  @!UPT UIADD3 URZ, UPT, UPT, URZ, URZ, URZ ;  /* 0x000000fffffff290 */ /* 0x000fe4000fffe0ff */
[----:B------:R3:W4:Y:S01]  /*9c30*/  @P0 LDS.128 R76, [R75+UR44+0x400] ;  /* 0x0004002c4b4c0984 */ /* 0x0007220008000c00 */
[----:B------:R-:W-:Y:S01]  /*9c40*/  @P0 IMAD.IADD R81, R81, 0x1, R80 ;  /* 0x0000000151510824 */ /* 0x000fe200078e0250 */
[C---:B-1----:R-:W-:Y:S01]  /*9c50*/  @P0 IADD3 R3, PT, PT, R82.reuse, R80, RZ ;  /* 0x0000005052030210 */ /* 0x042fe20007ffe0ff */
[C---:B------:R-:W-:Y:S01]  /*9c60*/  @P0 IMAD.IADD R0, R82.reuse, 0x1, R2 ;  /* 0x0000000152000824 */ /* 0x040fe200078e0202 */
[----:B------:R3:W1:Y:S02]  /*9c70*/  @P0 LDS.128 R84, [R4+0x400] ;  /* 0x0004000004540984 */ /* 0x0006640000000c00 */
[----:B------:R-:W-:Y:S02]  /*9c80*/  @P0 IADD3 R82, PT, PT, R82, R81, RZ ;  /* 0x0000005152520210 */ /* 0x000fe40007ffe0ff */
[----:B------:R3:W2:Y:S04]  /*9c90*/  @P0 LDS.128 R92, [R2+0x400] ;  /* 0x00040000025c0984 */ /* 0x0006a80000000c00 */
[----:B------:R3:W1:Y:S04]  /*9ca0*/  @P0 LDS.128 R100, [R0+0x400] ;  /* 0x0004000000640984 */ /* 0x0006680000000c00 */
[----:B------:R3:W1:Y:S04]  /*9cb0*/  @P0 LDS.128 R108, [R80+0x400] ;  /* 0x00040000506c0984 */ /* 0x0006680000000c00 */
[----:B------:R3:W1:Y:S04]  /*9cc0*/  @P0 LDS.128 R116, [R3+0x400] ;  /* 0x0004000003740984 */ /* 0x0006680000000c00 */
[----:B------:R3:W1:Y:S04]  /*9cd0*/  @P0 LDS.128 R124, [R81+0x400] ;  /* 0x00040000517c0984 */ /* 0x0006680000000c00 */
[----:B------:R3:W1:Y:S02]  /*9ce0*/  @P0 LDS.128 R132, [R82+0x400] ;  /* 0x0004000052840984 */ /* 0x0006640000000c00 */
.L_x_122:
[----:B------:R-:W-:Y:S05]  /*9cf0*/  BSYNC B1 ;  /* 0x0000000000017941 */ /* 0x000fea0003800000 */
.L_x_121:
[----:B---3--:R-:W-:Y:S05]  /*9d00*/  VIADD R0, R71, 0xc0 ;  /* 0x000000c047007836 */ /* 0x008fea0000000000 */
[----:B------:R-:W-:Y:S04]  /*9d10*/  SHF.R.U32.HI R0, RZ, 0x15, R0 ;  /* 0x00000015ff007819 */ /* 0x000fe80000011600 */
[----:B------:R-:W-:Y:S11]  /*9d20*/  LOP3.LUT P0, RZ, R0, 0x3, R143, 0x48, !PT ;  /* 0x0000000300ff7812 */ /* 0x000ff6000780488f */
[----:B------:R-:W-:Y:S02]  /*9d30*/  @!UPT UIADD3 URZ, UPT, UPT, URZ, URZ, URZ ;  /* 0x000000fffffff290 */ /* 0x000fe4000fffe0ff */
[----:B------:R-:W-:Y:S05]  /*9d40*/  @!P0 BRA `(.L_x_126) ;  /* 0x0000000000408947 */ /* 0x000fea0003800000 */
[----:B------:R-:W3:Y:S01]  /*9d50*/  LDCU.64 UR8, c[0x4][0x70] ;  /* 0x01000e00ff0877ac */ /* 0x000ee20008000a00 */
[----:B------:R-:W-:Y:S01]  /*9d60*/  MOV R3, 0x0 ;  /* 0x0000000000037802 */ /* 0x000fe20000000f00 */
[----:B--2---:R-:W-:Y:S02]  /*9d70*/  HFMA2 R12, -RZ, RZ, 0, 5.9604644775390625e-08 ;  /* 0x00000001ff0c7431 */ /* 0x004fe400000001ff */
[----:B------:R-:W-:Y:S02]  /*9d80*/  IMAD.MOV.U32 R8, RZ, RZ, 0x192 ;  /* 0x00000192ff087424 */ /* 0x000fe400078e00ff */
[----:B------:R-:W-:Y:S01]  /*9d90*/  IMAD.MOV.U32 R13, RZ, RZ, RZ ;  /* 0x000000ffff0d7224 */ /* 0x000fe200078e00ff */
[----:B------:R-:W2:Y:S01]  /*9da0*/  LDCU.64 UR6, c[0x4][0x78] ;  /* 0x01000f00ff0677ac */ /* 0x000ea20008000a00 */
[----:B------:R-:W1:Y:S01]  /*9db0*/  LDC.64 R2, c[0x4][R3] ;  /* 0x0100000003027b82 */ /* 0x000e620000000a00 */
[----:B------:R-:W5:Y:S01]  /*9dc0*/  LDCU.64 UR4, c[0x4][0x10] ;  /* 0x01000200ff0477ac */ /* 0x000f620008000a00 */
[----:B---3--:R-:W-:Y:S01]  /*9dd0*/  MOV R5, UR9 ;  /* 0x0000000900057c02 */ /* 0x008fe20008000f00 */
[----:B------:R-:W-:Y:S01]  /*9de0*/  IMAD.U32 R4, RZ, RZ, UR8 ;  /* 0x00000008ff047e24 */ /* 0x000fe2000f8e00ff */
[----:B--2---:R-:W-:Y:S01]  /*9df0*/  MOV R7, UR7 ;  /* 0x0000000700077c02 */ /* 0x004fe20008000f00 */
[----:B------:R-:W-:Y:S01]  /*9e00*/  IMAD.U32 R6, RZ, RZ, UR6 ;  /* 0x00000006ff067e24 */ /* 0x000fe2000f8e00ff */
[----:B-----5:R-:W-:Y:S01]  /*9e10*/  MOV R11, UR5 ;  /* 0x00000005000b7c02 */ /* 0x020fe20008000f00 */
[----:B------:R-:W-:Y:S02]  /*9e20*/  IMAD.U32 R10, RZ, RZ, UR4 ;  /* 0x00000004ff0a7e24 */ /* 0x000fe4000f8e00ff */
[----:B------:R-:W-:Y:S07]  /*9e30*/  LEPC R20, `(.L_x_126) ;  /* 0x000000001014794e */ /* 0x000fee0000000000 */
[----:B-1--4-:R-:W-:Y:S05]  /*9e40*/  CALL.ABS.NOINC R2 ;  /* 0x0000000002007343 */ /* 0x012fea0003c00000 */
.L_x_126:
[----:B------:R-:W-:Y:S01]  /*9e50*/  ISETP.NE.AND P0, PT, R160, RZ, PT ;  /* 0x000000ffa000720c */ /* 0x000fe20003f05270 */
[----:B------:R-:W-:Y:S05]  /*9e60*/  WARPSYNC.ALL ;  /* 0x0000000000007948 */ /* 0x000fea0003800000 */
[----:B------:R-:W-:Y:S01]  /*9e70*/  R2UR UR4, R71 ;  /* 0x00000000470472ca */ /* 0x000fe200000e0000 */
[----:B------:R-:W3:Y:S01]  /*9e80*/  S2UR UR6, SR_CgaCtaId ;  /* 0x00000000000679c3 */ /* 0x000ee20000008800 */
[----:B------:R-:W-:Y:S01]  /*9e90*/  R2UR UR5, R74 ;  /* 0x000000004a0572ca */ /* 0x000fe200000e0000 */
[----:B------:R-:W-:Y:S01]  /*9ea0*/  BSSY.RECONVERGENT B0, `(.L_x_127) ;  /* 0x0000100000007945 */ /* 0x000fe20003800200 */
[C---:B----4-:R-:W-:Y:S02]  /*9eb0*/  SHF.L.U32 R71, R76.reuse, 0x10, RZ ;  /* 0x000000104c477819 */ /* 0x050fe400000006ff */
[----:B------:R-:W-:Y:S02]  /*9ec0*/  LOP3.LUT R72, R76, 0xffff0000, RZ, 0xc0, !PT ;  /* 0xffff00004c487812 */ /* 0x000fe400078ec0ff */
[C---:B------:R-:W-:Y:S02]  /*9ed0*/  SHF.L.U32 R74, R77.reuse, 0x10, RZ ;  /* 0x000000104d4a7819 */ /* 0x040fe400000006ff */
[----:B------:R-:W-:Y:S02]  /*9ee0*/  LOP3.LUT R75, R77, 0xffff0000, RZ, 0xc0, !PT ;  /* 0xffff00004d4b7812 */ /* 0x000fe400078ec0ff */
[C---:B------:R-:W-:Y:S01]  /*9ef0*/  SHF.L.U32 R76, R78.reuse, 0x10, RZ ;  /* 0x000000104e4c7819 */ /* 0x040fe200000006ff */
[----:B--2---:R-:W2:Y:S01]  /*9f00*/  LDTM.x64 R4, tmem[UR4+0xc0] ;  /* 0x0000c004000479ee */ /* 0x004ea20008340000 */
[----:B------:R-:W-:Y:S01]  /*9f10*/  LOP3.LUT R77, R78, 0xffff0000, RZ, 0xc0, !PT ;  /* 0xffff00004e4d7812 */ /* 0x000fe200078ec0ff */
[----:B------:R-:W-:Y:S01]  /*9f20*/  NOP ;  /* 0x0000000000007918 */ /* 0x000fe20000000000 */
[C---:B------:R-:W-:Y:S01]  /*9f30*/  SHF.L.U32 R78, R79.reuse, 0x10, RZ ;  /* 0x000000104f4e7819 */ /* 0x040fe200000006ff */
[----:B------:R-:W-:Y:S01]  /*9f40*/  UIADD3 UR4, UPT, UPT, UR5, 0xb0, URZ ;  /* 0x000000b005047890 */ /* 0x000fe2000fffe0ff */
[----:B------:R-:W-:Y:S02]  /*9f50*/  LOP3.LUT R79, R79, 0xffff0000, RZ, 0xc0, !PT ;  /* 0xffff00004f4f7812 */ /* 0x000fe400078ec0ff */
[C---:B-1----:R-:W-:Y:S02]  /*9f60*/  SHF.L.U32 R80, R84.reuse, 0x10, RZ ;  /* 0x0000001054507819 */ /* 0x042fe400000006ff */
[----:B------:R-:W-:Y:S02]  /*9f70*/  LOP3.LUT R81, R84, 0xffff0000, RZ, 0xc0, !PT ;  /* 0xffff000054517812 */ /* 0x000fe400078ec0ff */
[C---:B------:R-:W-:Y:S02]  /*9f80*/  SHF.L.U32 R82, R85.reuse, 0x10, RZ ;  /* 0x0000001055527819 */ /* 0x040fe400000006ff */
[----:B------:R-:W-:Y:S02]  /*9f90*/  LOP3.LUT R83, R85, 0xffff0000, RZ, 0xc0, !PT ;  /* 0xffff000055537812 */ /* 0x000fe400078ec0ff */
[C---:B------:R-:W-:Y:S02]  /*9fa0*/  SHF.L.U32 R84, R86.reuse, 0x10, RZ ;  /* 0x0000001056547819 */ /* 0x040fe400000006ff */
[----:B------:R-:W-:Y:S02]  /*9fb0*/  LOP3.LUT R85, R86, 0xffff0000, RZ, 0xc0, !PT ;  /* 0xffff000056557812 */ /* 0x000fe400078ec0ff */
[C---:B------:R-:W-:Y:S02]  /*9fc0*/  SHF.L.U32 R86, R87.reuse, 0x10, RZ ;  /* 0x0000001057567819 */ /* 0x040fe400000006ff */
[----:B------:R-:W-:Y:S02]  /*9fd0*/  LOP3.LUT R87, R87, 0xffff0000, RZ, 0xc0, !PT ;  /* 0xffff000057577812 */ /* 0x000fe400078ec0ff */
[C---:B------:R-:W-:Y:S01]  /*9fe0*/  SHF.L.U32 R88, R92.reuse, 0x10, RZ ;  /* 0x000000105c587819 */ /* 0x040fe200000006ff */
[----:B---3--:R-:W-:Y:S01]  /*9ff0*/  UPRMT UR4, UR6, 0x654, UR4 ;  /* 0x0000065406047896 */ /* 0x008fe20008000004 */
[----:B------:R-:W-:Y:S01]  /*a000*/  LOP3.LUT R89, R92, 0xffff0000, RZ, 0xc0, !PT ;  /* 0xffff00005c597812 */ /* 0x000fe200078ec0ff */
[C---:B--2---:R-:W-:Y:S01]  /*a010*/  FMUL R4, R70.reuse, R4 ;  /* 0x0000000446047220 */ /* 0x044fe20000400000 */
[C---:B------:R-:W-:Y:S01]  /*a020*/  SHF.L.U32 R90, R93.reuse, 0x10, RZ ;  /* 0x000000105d5a7819 */ /* 0x040fe200000006ff */
[----:B------:R-:W-:Y:S01]  /*a030*/  FMUL R5, R70, R5 ;  /* 0x0000000546057220 */ /* 0x000fe20000400000 */
[----:B------:R-:W-:Y:S01]  /*a040*/  LOP3.LUT R91, R93, 0xffff0000, RZ, 0xc0, !PT ;  /* 0xffff00005d5b7812 */ /* 0x000fe200078ec0ff */
[C---:B------:R-:W-:Y:S01]  /*a050*/  FFMA R4, R73.reuse, R71, R4 ;  /* 0x0000004749047223 */ /* 0x040fe20000000004 */
[C---:B------:R-:W-:Y:S01]  /*a060*/  SHF.L.U32 R92, R94.reuse, 0x10, RZ ;  /* 0x000000105e5c7819 */ /* 0x040fe200000006ff */
[----:B------:R-:W-:Y:S01]  /*a070*/  FFMA R5, R73, R72, R5 ;  /* 0x0000004849057223 */ /* 0x000fe20000000005 */
[----:B------:R-:W-:Y:S01]  /*a080*/  LOP3.LUT R93, R94, 0xffff0000, RZ, 0xc0, !PT ;  /* 0xffff00005e5d7812 */ /* 0x000fe200078ec0ff */
[----:B------:R-:W-:Y:S01]  /*a090*/  SYNCS.ARRIVE.TRANS64.RED.A1T0 RZ, [UR4], RZ ;  /* 0x000000ffffff79a7 */ /* 0x000fe20008100404 */
[----:B------:R-:W-:Y:S01]  /*a0a0*/  SHF.L.U32 R94, R95, 0x10, RZ ;  /* 0x000000105f5e7819 */ /* 0x000fe200000006ff */
[C---:B------:R-:W-:Y:S01]  /*a0b0*/  FMUL R6, R70.reuse, R6 ;  /* 0x0000000646067220 */ /* 0x040fe20000400000 */
[----:B------:R-:W-:Y:S01]  /*a0c0*/  F2FP.BF16.F32.PACK_AB R4, R5, R4 ;  /* 0x000000040504723e */ /* 0x000fe200000010ff */
[----:B------:R-:W-:Y:S01]  /*a0d0*/  FMUL R7, R70, R7 ;  /* 0x0000000746077220 */ /* 0x000fe20000400000 */
[----:B------:R-:W-:Y:S01]  /*a0e0*/  LOP3.LUT R95, R95, 0xffff0000, RZ, 0xc0, !PT ;  /* 0xffff00005f5f7812 */ /* 0x000fe200078ec0ff */
[C---:B------:R-:W-:Y:S01]  /*a0f0*/  FFMA R6, R73.reuse, R74, R6 ;  /* 0x0000004a49067223 */ /* 0x040fe20000000006 */
[C---:B------:R-:W-:Y:S01]  /*a100*/  SHF.L.U32 R96, R100.reuse, 0x10, RZ ;  /* 0x0000001064607819 */ /* 0x040fe200000006ff */
[----:B------:R-:W-:Y:S01]  /*a110*/  FFMA R7, R73, R75, R7 ;  /* 0x0000004b49077223 */ /* 0x000fe20000000007 */
[----:B------:R-:W-:Y:S01]  /*a120*/  LOP3.LUT R97, R100, 0xffff0000, RZ, 0xc0, !PT ;  /* 0xffff000064617812 */ /* 0x000fe200078ec0ff */
[C---:B------:R-:W-:Y:S01]  /*a130*/  FMUL R8, R70.reuse, R8 ;  /* 0x0000000846087220 */ /* 0x040fe20000400000 */
[----:B------:R-:W-:Y:S01]  /*a140*/  SHF.L.U32 R98, R101, 0x10, RZ ;  /* 0x0000001065627819 */ /* 0x000fe200000006ff */
        /* <DEDUP_REMOVED lines=8> */
[C---:B------:R-:W-:Y:S01]  /*a1d0*/  FMUL R11, R70.reuse, R11 ;  /* 0x0000000b460b7220 */ /* 0x040fe20000400000 */
[----:B------:R-:W-:Y:S01]  /*a1e0*/  F2FP.BF16.F32.PACK_AB R6, R9, R8 ;  /* 0x000000080906723e */ /* 0x000fe200000010ff */
[----:B------:R-:W-:Y:S01]  /*a1f0*/  FFMA R10, R73, R78, R10 ;  /* 0x0000004e490a7223 */ /* 0x000fe2000000000a */
[C---:B------:R-:W-:Y:S01]  /*a200*/  SHF.L.U32 R102, R103.reuse, 0x10, RZ ;  /* 0x0000001067667819 */ /* 0x040fe200000006ff */
[C---:B------:R-:W-:Y:S01]  /*a210*/  FMUL R0, R70.reuse, R12 ;  /* 0x0000000c46007220 */ /* 0x040fe20000400000 */
[----:B------:R-:W-:Y:S01]  /*a220*/  LOP3.LUT R103, R103, 0xffff0000, RZ, 0xc0, !PT ;  /* 0xffff000067677812 */ /* 0x000fe200078ec0ff */
[----:B------:R-:W-:Y:S01]  /*a230*/  FMUL R2, R70, R13 ;  /* 0x0000000d46027220 */ /* 0x000fe20000400000 */
[----:B------:R-:W-:Y:S01]  /*a240*/  SHF.L.U32 R104, R108, 0x10, RZ ;  /* 0x000000106c687819 */ /* 0x000fe200000006ff */
[----:B------:R-:W-:Y:S01]  /*a250*/  FMUL R3, R70, R14 ;  /* 0x0000000e46037220 */ /* 0x000fe20000400000 */
[----:B------:R-:W-:Y:S01]  /*a260*/  LOP3.LUT R105, R108, 0xffff0000, RZ, 0xc0, !PT ;  /* 0xffff00006c697812 */ /* 0x000fe200078ec0ff */
[----:B------:R-:W-:Y:S01]  /*a270*/  FFMA R11, R73, R79, R11 ;  /* 0x0000004f490b7223 */ /* 0x000fe2000000000b */
[C---:B------:R-:W-:Y:S01]  /*a280*/  SHF.L.U32 R106, R109.reuse, 0x10, RZ ;  /* 0x000000106d6a7819 */ /* 0x040fe200000006ff */
[C---:B------:R-:W-:Y:S01]  /*a290*/  FMUL R15, R70.reuse, R15 ;  /* 0x0000000f460f7220 */ /* 0x040fe20000400000 */
[----:B------:R-:W-:Y:S01]  /*a2a0*/  LOP3.LUT R107, R109, 0xffff0000, RZ, 0xc0, !PT ;  /* 0xffff00006d6b7812 */ /* 0x000fe200078ec0ff */
[----:B------:R-:W-:Y:S01]  /*a2b0*/  FFMA R0, R73, R80, R0 ;  /* 0x0000005049007223 */ /* 0x000fe20000000000 */
[----:B------:R-:W-:Y:S01]  /*a2c0*/  F2FP.BF16.F32.PACK_AB R7, R11, R10 ;  /* 0x0000000a0b07723e */ /* 0x000fe200000010ff */
[----:B------:R-:W-:Y:S01]  /*a2d0*/  FMUL R12, R70, R16 ;  /* 0x00000010460c7220 */ /* 0x000fe20000400000 */
[C---:B------:R-:W-:Y:S01]  /*a2e0*/  SHF.L.U32 R108, R110.reuse, 0x10, RZ ;  /* 0x000000106e6c7819 */ /* 0x040fe200000006ff */
[----:B------:R-:W-:Y:S01]  /*a2f0*/  FFMA R2, R73, R81, R2 ;  /* 0x0000005149027223 */ /* 0x000fe20000000002 */
[----:B------:R-:W-:Y:S01]  /*a300*/  LOP3.LUT R109, R110, 0xffff0000, RZ, 0xc0, !PT ;  /* 0xffff00006e6d7812 */ /* 0x000fe200078ec0ff */
[----:B------:R-:W-:Y:S01]  /*a310*/  FMUL R13, R70, R17 ;  /* 0x00000011460d7220 */ /* 0x000fe20000400000 */
[----:B------:R-:W-:Y:S01]  /*a320*/  SHF.L.U32 R110, R111, 0x10, RZ ;  /* 0x000000106f6e7819 */ /* 0x000fe200000006ff */
[----:B------:R-:W-:Y:S01]  /*a330*/  FFMA R3, R73, R82, R3 ;  /* 0x0000005249037223 */ /* 0x000fe20000000003 */
[----:B------:R-:W-:Y:S01]  /*a340*/  F2FP.BF16.F32.PACK_AB R8, R2, R0 ;  /* 0x000000000208723e */ /* 0x000fe200000010ff */
[----:B------:R-:W-:Y:S01]  /*a350*/  FMUL R14, R70, R18 ;  /* 0x00000012460e7220 */ /* 0x000fe20000400000 */
[----:B------:R-:W-:Y:S01]  /*a360*/  LOP3.LUT R111, R111, 0xffff0000, RZ, 0xc0, !PT ;  /* 0xffff00006f6f7812 */ /* 0x000fe200078ec0ff */
[----:B------:R1:W-:Y:S01]  /*a370*/  STS.128 [R164+UR44+0xc400], R4 ;  /* 0x00c40004a4007988 */ /* 0x0003e20008000c2c */
[C---:B------:R-:W-:Y:S01]  /*a380*/  FFMA R15, R73.reuse, R83, R15 ;  /* 0x00000053490f7223 */ /* 0x040fe2000000000f */
[C---:B------:R-:W-:Y:S01]  /*a390*/  SHF.L.U32 R112, R116.reuse, 0x10, RZ ;  /* 0x0000001074707819 */ /* 0x040fe200000006ff */
[C---:B------:R-:W-:Y:S01]  /*a3a0*/  FFMA R12, R73.reuse, R84, R12 ;  /* 0x00000054490c7223 */ /* 0x040fe2000000000c */
[C---:B------:R-:W-:Y:S01]  /*a3b0*/  FFMA R13, R73.reuse, R85, R13 ;  /* 0x00000055490d7223 */ /* 0x040fe2000000000d */
[----:B------:R-:W-:Y:S01]  /*a3c0*/  LOP3.LUT R113, R116, 0xffff0000, RZ, 0xc0, !PT ;  /* 0xffff000074717812 */ /* 0x000fe200078ec0ff */
[----:B------:R-:W-:Y:S01]  /*a3d0*/  FFMA R14, R73, R86, R14 ;  /* 0x00000056490e7223 */ /* 0x000fe2000000000e */
[----:B------:R-:W-:Y:S01]  /*a3e0*/  F2FP.BF16.F32.PACK_AB R9, R15, R3 ;  /* 0x000000030f09723e */ /* 0x000fe200000010ff */
[C---:B------:R-:W-:Y:S01]  /*a3f0*/  FMUL R19, R70.reuse, R19 ;  /* 0x0000001346137220 */ /* 0x040fe20000400000 */
[----:B------:R-:W-:Y:S01]  /*a400*/  F2FP.BF16.F32.PACK_AB R10, R13, R12 ;  /* 0x0000000c0d0a723e */ /* 0x000fe200000010ff */
[C---:B------:R-:W-:Y:S01]  /*a410*/  FMUL R16, R70.reuse, R20 ;  /* 0x0000001446107220 */ /* 0x040fe20000400000 */
[C---:B------:R-:W-:Y:S01]  /*a420*/  FMUL R17, R70.reuse, R21 ;  /* 0x0000001546117220 */ /* 0x040fe20000400000 */
[----:B------:R-:W-:Y:S01]  /*a430*/  FFMA R19, R73, R87, R19 ;  /* 0x0000005749137223 */ /* 0x000fe20000000013 */
[C---:B------:R-:W-:Y:S01]  /*a440*/  FMUL R18, R70.reuse, R22 ;  /* 0x0000001646127220 */ /* 0x040fe20000400000 */
[----:B------:R-:W-:Y:S01]  /*a450*/  SHF.L.U32 R114, R117, 0x10, RZ ;  /* 0x0000001075727819 */ /* 0x000fe200000006ff */
[C---:B------:R-:W-:Y:S01]  /*a460*/  FFMA R16, R73.reuse, R88, R16 ;  /* 0x0000005849107223 */ /* 0x040fe20000000010 */
[----:B------:R-:W-:Y:S01]  /*a470*/  FFMA R17, R73, R89, R17 ;  /* 0x0000005949117223 */ /* 0x000fe20000000011 */
[----:B------:R-:W-:Y:S01]  /*a480*/  F2FP.BF16.F32.PACK_AB R11, R19, R14 ;  /* 0x0000000e130b723e */ /* 0x000fe200000010ff */
[----:B------:R-:W-:Y:S01]  /*a490*/  FFMA R18, R73, R90, R18 ;  /* 0x0000005a49127223 */ /* 0x000fe20000000012 */
[C---:B------:R-:W-:Y:S01]  /*a4a0*/  FMUL R23, R70.reuse, R23 ;  /* 0x0000001746177220 */ /* 0x040fe20000400000 */
[----:B------:R-:W-:Y:S01]  /*a4b0*/  LOP3.LUT R115, R117, 0xffff0000, RZ, 0xc0, !PT ;  /* 0xffff000075737812 */ /* 0x000fe200078ec0ff */
[C---:B------:R-:W-:Y:S01]  /*a4c0*/  FMUL R20, R70.reuse, R24 ;  /* 0x0000001846147220 */ /* 0x040fe20000400000 */
[----:B------:R1:W-:Y:S01]  /*a4d0*/  STS.128 [R163+0xc400], R8 ;  /* 0x00c40008a3007388 */ /* 0x0003e20000000c00 */
[----:B------:R-:W-:Y:S01]  /*a4e0*/  F2FP.BF16.F32.PACK_AB R16, R17, R16 ;  /* 0x000000101110723e */ /* 0x000fe200000010ff */
[C---:B------:R-:W-:Y:S01]  /*a4f0*/  FFMA R23, R73.reuse, R91, R23 ;  /* 0x0000005b49177223 */ /* 0x040fe20000000017 */
[----:B------:R-:W-:Y:S01]  /*a500*/  FFMA R20, R73, R92, R20 ;  /* 0x0000005c49147223 */ /* 0x000fe20000000014 */
[----:B------:R-:W-:Y:S01]  /*a510*/  FMUL R21, R70, R25 ;  /* 0x0000001946157220 */ /* 0x000fe20000400000 */
[----:B------:R-:W-:Y:S01]  /*a520*/  SHF.L.U32 R116, R118, 0x10, RZ ;  /* 0x0000001076747819 */ /* 0x000fe200000006ff */
[C---:B------:R-:W-:Y:S01]  /*a530*/  FMUL R22, R70.reuse, R26 ;  /* 0x0000001a46167220 */ /* 0x040fe20000400000 */
[----:B------:R-:W-:Y:S01]  /*a540*/  F2FP.BF16.F32.PACK_AB R17, R23, R18 ;  /* 0x000000121711723e */ /* 0x000fe200000010ff */
[C---:B------:R-:W-:Y:S01]  /*a550*/  FFMA R21, R73.reuse, R93, R21 ;  /* 0x0000005d49157223 */ /* 0x040fe20000000015 */
[----:B------:R-:W-:Y:S01]  /*a560*/  FMUL R27, R70, R27 ;  /* 0x0000001b461b7220 */ /* 0x000fe20000400000 */
[----:B------:R-:W-:Y:S01]  /*a570*/  FFMA R22, R73, R94, R22 ;  /* 0x0000005e49167223 */ /* 0x000fe20000000016 */
[----:B------:R-:W-:Y:S01]  /*a580*/  LOP3.LUT R117, R118, 0xffff0000, RZ, 0xc0, !PT ;  /* 0xffff000076757812 */ /* 0x000fe200078ec0ff */
[C---:B------:R-:W-:Y:S01]  /*a590*/  FMUL R24, R70.reuse, R28 ;  /* 0x0000001c46187220 */ /* 0x040fe20000400000 */
[----:B------:R-:W-:Y:S01]  /*a5a0*/  F2FP.BF16.F32.PACK_AB R18, R21, R20 ;  /* 0x000000141512723e */ /* 0x000fe200000010ff */
[C---:B------:R-:W-:Y:S01]  /*a5b0*/  FFMA R27, R73.reuse, R95, R27 ;  /* 0x0000005f491b7223 */ /* 0x040fe2000000001b */
[C---:B------:R-:W-:Y:S01]  /*a5c0*/  FMUL R25, R70.reuse, R29 ;  /* 0x0000001d46197220 */ /* 0x040fe20000400000 */
[----:B------:R-:W-:Y:S01]  /*a5d0*/  FFMA R24, R73, R96, R24 ;  /* 0x0000006049187223 */ /* 0x000fe20000000018 */
[----:B------:R-:W-:Y:S01]  /*a5e0*/  SHF.L.U32 R118, R119, 0x10, RZ ;  /* 0x0000001077767819 */ /* 0x000fe200000006ff */
[C---:B------:R-:W-:Y:S01]  /*a5f0*/  FMUL R26, R70.reuse, R30 ;  /* 0x0000001e461a7220 */ /* 0x040fe20000400000 */
[----:B------:R-:W-:Y:S01]  /*a600*/  F2FP.BF16.F32.PACK_AB R19, R27, R22 ;  /* 0x000000161b13723e */ /* 0x000fe200000010ff */
[C---:B------:R-:W-:Y:S01]  /*a610*/  FFMA R25, R73.reuse, R97, R25 ;  /* 0x0000006149197223 */ /* 0x040fe20000000019 */
[C---:B------:R-:W-:Y:S01]  /*a620*/  FMUL R31, R70.reuse, R31 ;  /* 0x0000001f461f7220 */ /* 0x040fe20000400000 */
[----:B------:R-:W-:Y:S01]  /*a630*/  FFMA R26, R73, R98, R26 ;  /* 0x00000062491a7223 */ /* 0x000fe2000000001a */
[----:B------:R-:W-:Y:S01]  /*a640*/  LOP3.LUT R119, R119, 0xffff0000, RZ, 0xc0, !PT ;  /* 0xffff000077777812 */ /* 0x000fe200078ec0ff */
[----:B------:R1:W-:Y:S01]  /*a650*/  STS.128 [R162+0xc400], R16 ;  /* 0x00c40010a2007388 */ /* 0x0003e20000000c00 */
[----:B------:R-:W-:Y:S01]  /*a660*/  F2FP.BF16.F32.PACK_AB R24, R25, R24 ;  /* 0x000000181918723e */ /* 0x000fe200000010ff */
[C---:B------:R-:W-:Y:S01]  /*a670*/  FFMA R31, R73.reuse, R99, R31 ;  /* 0x00000063491f7223 */ /* 0x040fe2000000001f */
[C---:B------:R-:W-:Y:S01]  /*a680*/  FMUL R28, R70.reuse, R32 ;  /* 0x00000020461c7220 */ /* 0x040fe20000400000 */
[C---:B------:R-:W-:Y:S01]  /*a690*/  FMUL R29, R70.reuse, R33 ;  /* 0x00000021461d7220 */ /* 0x040fe20000400000 */
[----:B------:R-:W-:Y:S01]  /*a6a0*/  FMUL R30, R70, R34 ;  /* 0x00000022461e7220 */ /* 0x000fe20000400000 */
[----:B------:R-:W-:Y:S01]  /*a6b0*/  SHF.L.U32 R120, R124, 0x10, RZ ;  /* 0x000000107c787819 */ /* 0x000fe200000006ff */
[----:B------:R-:W-:Y:S01]  /*a6c0*/  FFMA R28, R73, R100, R28 ;  /* 0x00000064491c7223 */ /* 0x000fe2000000001c */
[----:B------:R-:W-:Y:S01]  /*a6d0*/  F2FP.BF16.F32.PACK_AB R25, R31, R26 ;  /* 0x0000001a1f19723e */ /* 0x000fe200000010ff */
[C---:B------:R-:W-:Y:S01]  /*a6e0*/  FFMA R29, R73.reuse, R101, R29 ;  /* 0x00000065491d7223 */ /* 0x040fe2000000001d */
[----:B------:R-:W-:Y:S01]  /*a6f0*/  FFMA R30, R73, R102, R30 ;  /* 0x00000066491e7223 */ /* 0x000fe2000000001e */
[----:B------:R-:W-:Y:S01]  /*a700*/  FMUL R35, R70, R35 ;  /* 0x0000002346237220 */ /* 0x000fe20000400000 */
        /* <DEDUP_REMOVED lines=34> */
[----:B------:R-:W-:Y:S01]  /*a930*/  FFMA R41, R73, R113, R41 ;  /* 0x0000007149297223 */ /* 0x000fe20000000029 */
[C---:B------:R-:W-:Y:S01]  /*a940*/  FMUL R47, R70.reuse, R47 ;  /* 0x0000002f462f7220 */ /* 0x040fe20000400000 */
[C---:B------:R-:W-:Y:S01]  /*a950*/  FMUL R44, R70.reuse, R48 ;  /* 0x00000030462c7220 */ /* 0x040fe20000400000 */
[----:B------:R-:W-:Y:S01]  /*a960*/  FMUL R45, R70, R49 ;  /* 0x00000031462d7220 */ /* 0x000fe20000400000 */
[----:B------:R1:W-:Y:S01]  /*a970*/  STS.128 [R153+0xc400], R32 ;  /* 0x00c4002099007388 */ /* 0x0003e20000000c00 */
[----:B------:R-:W-:Y:S01]  /*a980*/  LOP3.LUT R127, R127, 0xffff0000, RZ, 0xc0, !PT ;  /* 0xffff00007f7f7812 */ /* 0x000fe200078ec0ff */
[----:B------:R-:W-:Y:S01]  /*a990*/  FFMA R42, R73, R114, R42 ;  /* 0x00000072492a7223 */ /* 0x000fe2000000002a */
[----:B------:R-:W-:Y:S01]  /*a9a0*/  F2FP.BF16.F32.PACK_AB R40, R41, R40 ;  /* 0x000000282928723e */ /* 0x000fe200000010ff */
[C---:B------:R-:W-:Y:S01]  /*a9b0*/  FFMA R47, R73.reuse, R115, R47 ;  /* 0x00000073492f7223 */ /* 0x040fe2000000002f */
[C---:B------:R-:W-:Y:S01]  /*a9c0*/  FFMA R44, R73.reuse, R116, R44 ;  /* 0x00000074492c7223 */ /* 0x040fe2000000002c */
[----:B------:R-:W-:Y:S01]  /*a9d0*/  SHF.L.U32 R128, R132, 0x10, RZ ;  /* 0x0000001084807819 */ /* 0x000fe200000006ff */
[C---:B------:R-:W-:Y:S01]  /*a9e0*/  FFMA R45, R73.reuse, R117, R45 ;  /* 0x00000075492d7223 */ /* 0x040fe2000000002d */
[C---:B------:R-:W-:Y:S01]  /*a9f0*/  FMUL R46, R70.reuse, R50 ;  /* 0x00000032462e7220 */ /* 0x040fe20000400000 */
[C---:B------:R-:W-:Y:S01]  /*aa00*/  FMUL R51, R70.reuse, R51 ;  /* 0x0000003346337220 */ /* 0x040fe20000400000 */
[C---:B------:R-:W-:Y:S01]  /*aa10*/  FMUL R48, R70.reuse, R52 ;  /* 0x0000003446307220 */ /* 0x040fe20000400000 */
[C---:B------:R-:W-:Y:S01]  /*aa20*/  FMUL R49, R70.reuse, R53 ;  /* 0x0000003546317220 */ /* 0x040fe20000400000 */
[C---:B------:R-:W-:Y:S01]  /*aa30*/  FFMA R46, R73.reuse, R118, R46 ;  /* 0x00000076492e7223 */ /* 0x040fe2000000002e */
[C---:B------:R-:W-:Y:S01]  /*aa40*/  FMUL R50, R70.reuse, R54 ;  /* 0x0000003646327220 */ /* 0x040fe20000400000 */
[C---:B------:R-:W-:Y:S01]  /*aa50*/  FFMA R51, R73.reuse, R119, R51 ;  /* 0x0000007749337223 */ /* 0x040fe20000000033 */
[C---:B------:R-:W-:Y:S01]  /*aa60*/  FMUL R55, R70.reuse, R55 ;  /* 0x0000003746377220 */ /* 0x040fe20000400000 */
[C---:B------:R-:W-:Y:S01]  /*aa70*/  FFMA R48, R73.reuse, R120, R48 ;  /* 0x0000007849307223 */ /* 0x040fe20000000030 */
[C---:B------:R-:W-:Y:S01]  /*aa80*/  FMUL R52, R70.reuse, R56 ;  /* 0x0000003846347220 */ /* 0x040fe20000400000 */
[C---:B------:R-:W-:Y:S01]  /*aa90*/  FFMA R49, R73.reuse, R121, R49 ;  /* 0x0000007949317223 */ /* 0x040fe20000000031 */
[C---:B------:R-:W-:Y:S01]  /*aaa0*/  FMUL R53, R70.reuse, R57 ;  /* 0x0000003946357220 */ /* 0x040fe20000400000 */
[----:B------:R-:W-:Y:S01]  /*aab0*/  FFMA R50, R73, R122, R50 ;  /* 0x0000007a49327223 */ /* 0x000fe20000000032 */
[C---:B------:R-:W-:Y:S01]  /*aac0*/  FMUL R54, R70.reuse, R58 ;  /* 0x0000003a46367220 */ /* 0x040fe20000400000 */
[----:B------:R-:W-:Y:S01]  /*aad0*/  F2FP.BF16.F32.PACK_AB R41, R47, R42 ;  /* 0x0000002a2f29723e */ /* 0x000fe200000010ff */
[----:B------:R-:W-:Y:S01]  /*aae0*/  FFMA R55, R73, R123, R55 ;  /* 0x0000007b49377223 */ /* 0x000fe20000000037 */
[C---:B------:R-:W-:Y:S01]  /*aaf0*/  FMUL R59, R70.reuse, R59 ;  /* 0x0000003b463b7220 */ /* 0x040fe20000400000 */
[----:B------:R-:W-:Y:S01]  /*ab00*/  F2FP.BF16.F32.PACK_AB R42, R45, R44 ;  /* 0x0000002c2d2a723e */ /* 0x000fe200000010ff */
[----:B------:R-:W-:Y:S01]  /*ab10*/  FFMA R52, R73, R124, R52 ;  /* 0x0000007c49347223 */ /* 0x000fe20000000034 */
[----:B------:R-:W-:Y:S01]  /*ab20*/  F2FP.BF16.F32.PACK_AB R43, R51, R46 ;  /* 0x0000002e332b723e */ /* 0x000fe200000010ff */
[----:B------:R-:W-:Y:S01]  /*ab30*/  FMUL R56, R70, R60 ;  /* 0x0000003c46387220 */ /* 0x000fe20000400000 */
[----:B------:R-:W-:Y:S01]  /*ab40*/  LOP3.LUT R129, R132, 0xffff0000, RZ, 0xc0, !PT ;  /* 0xffff000084817812 */ /* 0x000fe200078ec0ff */
[----:B------:R-:W-:Y:S01]  /*ab50*/  FFMA R53, R73, R125, R53 ;  /* 0x0000007d49357223 */ /* 0x000fe20000000035 */
[----:B------:R-:W-:Y:S01]  /*ab60*/  SHF.L.U32 R130, R133, 0x10, RZ ;  /* 0x0000001085827819 */ /* 0x000fe200000006ff */
[----:B------:R1:W-:Y:S01]  /*ab70*/  STS.128 [R152+0xc400], R40 ;  /* 0x00c4002898007388 */ /* 0x0003e20000000c00 */
[C---:B------:R-:W-:Y:S01]  /*ab80*/  FMUL R57, R70.reuse, R61 ;  /* 0x0000003d46397220 */ /* 0x040fe20000400000 */
[----:B------:R-:W-:Y:S01]  /*ab90*/  FFMA R54, R73, R126, R54 ;  /* 0x0000007e49367223 */ /* 0x000fe20000000036 */
[----:B------:R-:W-:Y:S01]  /*aba0*/  LOP3.LUT R131, R133, 0xffff0000, RZ, 0xc0, !PT ;  /* 0xffff000085837812 */ /* 0x000fe200078ec0ff */
[----:B------:R-:W-:Y:S01]  /*abb0*/  FMUL R58, R70, R62 ;  /* 0x0000003e463a7220 */ /* 0x000fe20000400000 */
[C---:B------:R-:W-:Y:S01]  /*abc0*/  FFMA R59, R73.reuse, R127, R59 ;  /* 0x0000007f493b7223 */ /* 0x040fe2000000003b */
[----:B------:R-:W-:Y:S01]  /*abd0*/  SHF.L.U32 R132, R134, 0x10, RZ ;  /* 0x0000001086847819 */ /* 0x000fe200000006ff */
[----:B------:R-:W-:Y:S01]  /*abe0*/  FMUL R63, R70, R63 ;  /* 0x0000003f463f7220 */ /* 0x000fe20000400000 */
[C---:B------:R-:W-:Y:S01]  /*abf0*/  FFMA R56, R73.reuse, R128, R56 ;  /* 0x0000008049387223 */ /* 0x040fe20000000038 */
[----:B------:R-:W-:Y:S01]  /*ac00*/  LOP3.LUT R133, R134, 0xffff0000, RZ, 0xc0, !PT ;  /* 0xffff000086857812 */ /* 0x000fe200078ec0ff */
[C---:B------:R-:W-:Y:S01]  /*ac10*/  FMUL R60, R70.reuse, R64 ;  /* 0x00000040463c7220 */ /* 0x040fe20000400000 */
[----:B------:R-:W-:Y:S01]  /*ac20*/  FFMA R57, R73, R129, R57 ;  /* 0x0000008149397223 */ /* 0x000fe20000000039 */
[----:B------:R-:W-:Y:S01]  /*ac30*/  SHF.L.U32 R134, R135, 0x10, RZ ;  /* 0x0000001087867819 */ /* 0x000fe200000006ff */
[C---:B------:R-:W-:Y:S01]  /*ac40*/  FMUL R61, R70.reuse, R65 ;  /* 0x00000041463d7220 */ /* 0x040fe20000400000 */
[----:B------:R-:W-:Y:S01]  /*ac50*/  F2FP.BF16.F32.PACK_AB R48, R49, R48 ;  /* 0x000000303130723e */ /* 0x000fe200000010ff */
[----:B------:R-:W-:Y:S01]  /*ac60*/  FFMA R58, R73, R130, R58 ;  /* 0x00000082493a7223 */ /* 0x000fe2000000003a */
[----:B------:R-:W-:Y:S01]  /*ac70*/  LOP3.LUT R135, R135, 0xffff0000, RZ, 0xc0, !PT ;  /* 0xffff000087877812 */ /* 0x000fe200078ec0ff */
[C---:B------:R-:W-:Y:S01]  /*ac80*/  FMUL R62, R70.reuse, R66 ;  /* 0x00000042463e7220 */ /* 0x040fe20000400000 */
[----:B------:R-:W-:Y:S01]  /*ac90*/  F2FP.BF16.F32.PACK_AB R49, R55, R50 ;  /* 0x000000323731723e */ /* 0x000fe200000010ff */
[----:B------:R-:W-:Y:S01]  /*aca0*/  FFMA R63, R73, R131, R63 ;  /* 0x00000083493f7223 */ /* 0x000fe2000000003f */
[----:B------:R-:W-:Y:S01]  /*acb0*/  FMUL R67, R70, R67 ;  /* 0x0000004346437220 */ /* 0x000fe20000400000 */
[----:B------:R-:W-:Y:S01]  /*acc0*/  F2FP.BF16.F32.PACK_AB R50, R53, R52 ;  /* 0x000000343532723e */ /* 0x000fe200000010ff */
[----:B------:R-:W-:Y:S01]  /*acd0*/  FFMA R60, R73, R132, R60 ;  /* 0x00000084493c7223 */ /* 0x000fe2000000003c */
[----:B------:R-:W-:Y:S01]  /*ace0*/  F2FP.BF16.F32.PACK_AB R51, R59, R54 ;  /* 0x000000363b33723e */ /* 0x000fe200000010ff */
[C---:B------:R-:W-:Y:S01]  /*acf0*/  FFMA R61, R73.reuse, R133, R61 ;  /* 0x00000085493d7223 */ /* 0x040fe2000000003d */
[C---:B------:R-:W-:Y:S01]  /*ad00*/  FFMA R62, R73.reuse, R134, R62 ;  /* 0x00000086493e7223 */ /* 0x040fe2000000003e */
[----:B------:R-:W-:Y:S01]  /*ad10*/  FFMA R67, R73, R135, R67 ;  /* 0x0000008749437223 */ /* 0x000fe20000000043 */
[----:B------:R-:W-:Y:S01]  /*ad20*/  F2FP.BF16.F32.PACK_AB R56, R57, R56 ;  /* 0x000000383938723e */ /* 0x000fe200000010ff */
[----:B------:R1:W-:Y:S01]  /*ad30*/  STS.128 [R151+0xc400], R48 ;  /* 0x00c4003097007388 */ /* 0x0003e20000000c00 */
[----:B------:R-:W-:Y:S02]  /*ad40*/  F2FP.BF16.F32.PACK_AB R57, R63, R58 ;  /* 0x0000003a3f39723e */ /* 0x000fe400000010ff */
        /* <DEDUP_REMOVED lines=8> */
[----:B--2---:R-:W2:Y:S02]  /*add0*/  FENCE.VIEW.ASYNC.S ;  /* 0x00000000000073c6 */ /* 0x004ea40000000000 */
[----:B--2---:R-:W-:Y:S06]  /*ade0*/  BAR.SYNC.DEFER_BLOCKING 0x1, 0x80 ;  /* 0x0042000000007b1d */ /* 0x004fec0000010000 */
[----:B------:R-:W-:Y:S05]  /*adf0*/  @P0 BRA `(.L_x_128) ;  /* 0x0000000000280947 */ /* 0x000fea0003800000 */
[----:B------:R-:W2:Y:S01]  /*ae00*/  LDCU.64 UR6, c[0x0][0x348] ;  /* 0x00006900ff0677ac */ /* 0x000ea20008000a00 */
[----:B------:R-:W-:Y:S02]  /*ae10*/  UIADD3 UR9, UPT, UPT, UR49, 0xc0, URZ ;  /* 0x000000c031097890 */ /* 0x000fe4000fffe0ff */
[----:B------:R-:W-:Y:S01]  /*ae20*/  UIADD3 UR8, UPT, UPT, UR44, 0xc400, URZ ;  /* 0x0000c4002c087890 */ /* 0x000fe2000fffe0ff */
[----:B------:R-:W-:Y:S01]  /*ae30*/  UMOV UR10, UR50 ;  /* 0x00000032000a7c82 */ /* 0x000fe20008000000 */
[----:B------:R-:W-:Y:S01]  /*ae40*/  UMOV UR11, UR36 ;  /* 0x00000024000b7c82 */ /* 0x000fe20008000000 */
[----:B--2---:R-:W-:Y:S04]  /*ae50*/  UIADD3 UR4, UP0, UPT, UR6, 0x680, URZ ;  /* 0x0000068006047890 */ /* 0x004fe8000ff1e0ff */
[----:B------:R-:W-:Y:S09]  /*ae60*/  UIADD3.X UR5, UPT, UPT, URZ, UR7, URZ, UP0, !UPT ;  /* 0x00000007ff057290 */ /* 0x000ff200087fe4ff */
[----:B------:R2:W-:Y:S01]  /*ae70*/  UTMASTG.3D [UR8], [UR4] ;  /* 0x00000008040073b5 */ /* 0x0005e20008010000 */
[----:B------:R0:W-:Y:S01]  /*ae80*/  UTMACMDFLUSH ;  /* 0x00000000000079b7 */ /* 0x0001e20000000000 */
[----:B--2---:R-:W-:Y:S04]  /*ae90*/  DEPBAR.LE SB0, 0x1 ;  /* 0x000080400000791a */ /* 0x004fe80000000000 */
.L_x_128:
[----:B------:R-:W-:Y:S05]  /*aea0*/  BSYNC.RECONVERGENT B0 ;  /* 0x0000000000007941 */ /* 0x000fea0003800200 */
.L_x_127:
[----:B------:R-:W-:Y:S01]  /*aeb0*/  BAR.SYNC.DEFER_BLOCKING 0x1, 0x80 ;  /* 0x0042000000007b1d */ /* 0x000fe20000010000 */
[----:B------:R-:W-:Y:S01]  /*aec0*/  UISETP.NE.AND UP0, UPT, UR47, -0x4, UPT ;  /* 0xfffffffc2f00788c */ /* 0x000fe2000bf05270 */
[----:B------:R-:W-:Y:S08]  /*aed0*/  IADD3 R68, PT, PT, R68, 0x1, RZ ;  /* 0x0000000144447810 */ /* 0x000ff00007ffe0ff */
[----:B------:R-:W-:Y:S05]  /*aee0*/  BRA.U !UP0, `(.L_x_129) ;  /* 0x0000000108247547 */ /* 0x000fea000b800000 */
[----:B------:R-:W-:Y:S01]  /*aef0*/  ISETP.NE.AND P0, PT, R161, RZ, PT ;  /* 0x000000ffa100720c */ /* 0x000fe20003f05270 */
[----:B------:R-:W-:Y:S01]  /*af00*/  IMAD.U32 R0, RZ, RZ, UR46 ;  /* 0x0000002eff007e24 */ /* 0x000fe2000f8e00ff */
[----:B------:R-:W-:Y:S04]  /*af10*/  UIADD3 UR4, UPT, UPT, UR46, 0x1, URZ ;  /* 0x000000012e047890 */ /* 0x000fe8000fffe0ff */
[----:B------:R-:W-:Y:S04]  /*af20*/  UISETP.NE.AND UP0, UPT, UR4, 0x4, UPT ;  /* 0x000000040400788c */ /* 0x000fe8000bf05270 */
[----:B------:R-:W-:Y:S03]  /*af30*/  USEL UR46, UR4, URZ, UP0 ;  /* 0x000000ff042e7287 */ /* 0x000fe60008000000 */
[----:B------:R-:W-:Y:S05]  /*af40*/  @P0 LEA R0, R0, UR44, 0x3 ;  /* 0x0000002c00000c11 */ /* 0x000fea000f8e18ff */
[----:B------:R-:W-:Y:S05]  /*af50*/  @P0 VIADD R0, R0, 0x50 ;  /* 0x0000005000000836 */ /* 0x000fea0000000000 */
[----:B------:R-:W-:Y:S04]  /*af60*/  @P0 PRMT R0, R165, 0x654, R0 ;  /* 0x00000654a5000816 */ /* 0x000fe80000000000 */
[----:B------:R2:W-:Y:S03]  /*af70*/  @P0 SYNCS.ARRIVE.TRANS64.RED.A1T0 RZ, [R0+URZ], RZ ;  /* 0x000000ff00ff09a7 */ /* 0x0005e600081004ff */
.L_x_129:
[----:B------:R-:W-:Y:S01]  /*af80*/  R2UR UR5, R144 ;  /* 0x00000000900572ca */ /* 0x000fe200000e0000 */
[----:B------:R-:W-:Y:S01]  /*af90*/  UISETP.NE.AND UP0, UPT, UR61, URZ, UPT ;  /* 0x000000ff3d00728c */ /* 0x000fe2000bf05270 */
[----:B------:R-:W-:Y:S01]  /*afa0*/  R2UR UR4, R145 ;  /* 0x00000000910472ca */ /* 0x000fe200000e0000 */
[----:B------:R-:W-:Y:S01]  /*afb0*/  UIADD3 UR47, UPT, UPT, UR47, 0x4, URZ ;  /* 0x000000042f2f7890 */ /* 0x000fe2000fffe0ff */
[----:B------:R-:W-:Y:S01]  /*afc0*/  ISETP.NE.AND P0, PT, R149, 0x2, PT ;  /* 0x000000029500780c */ /* 0x000fe20003f05270 */
[----:B------:R-:W-:Y:S01]  /*afd0*/  UMOV UR36, UR60 ;  /* 0x0000003c00247c82 */ /* 0x000fe20008000000 */
[----:B------:R-:W-:Y:S02]  /*afe0*/  ISETP.NE.AND P1, PT, R68, 0x2, PT ;  /* 0x000000024400780c */ /* 0x000fe40003f25270 */
[----:B------:R-:W-:Y:S02]  /*aff0*/  SEL R2, RZ, 0x1, P0 ;  /* 0x00000001ff027807 */ /* 0x000fe40000000000 */
[----:B--2---:R-:W-:Y:S02]  /*b000*/  SEL R0, RZ, 0x1, P1 ;  /* 0x00000001ff007807 */ /* 0x004fe40000800000 */
[----:B------:R-:W-:Y:S01]  /*b010*/  LOP3.LUT R155, R155, R2, RZ, 0x3c, !PT ;  /* 0x000000029b9b7212 */ /* 0x000fe200078e3cff */
[----:B------:R-:W-:Y:S01]  /*b020*/  UIADD3 UR20, UPT, UPT, UR37, UR5, URZ ;  /* 0x0000000525147290 */ /* 0x000fe2000fffe0ff */
[----:B------:R-:W-:Y:S01]  /*b030*/  LOP3.LUT R156, R156, R0, RZ, 0x3c, !PT ;  /* 0x000000009c9c7212 */ /* 0x000fe200078e3cff */
[----:B------:R-:W-:Y:S01]  /*b040*/  UIADD3 UR16, UPT, UPT, UR38, UR4, URZ ;  /* 0x0000000426107290 */ /* 0x000fe2000fffe0ff */
[----:B------:R-:W-:Y:S02]  /*b050*/  SEL R149, R149, RZ, P0 ;  /* 0x000000ff95957207 */ /* 0x000fe40000000000 */
[----:B------:R-:W-:Y:S01]  /*b060*/  SEL R68, R68, RZ, P1 ;  /* 0x000000ff44447207 */ /* 0x000fe20000800000 */
[----:B------:R-:W-:Y:S08]  /*b070*/  BRA.U UP0, `(.L_x_130) ;  /* 0xffffff9d00bc7547 */ /* 0x000ff0000b83ffff */
[----:B------:R-:W-:-:S13]  /*b080*/  R2UR UR4, R146 ;  /* 0x00000000920472ca */ /* 0x000fda00000e0000 */
[----:B------:R-:W-:-:S09]  /*b090*/  UISETP.NE.AND UP0, UPT, UR4, URZ, UPT ;  /* 0x000000ff0400728c */ /* 0x000fd2000bf05270 */
[----:B------:R-:W-:Y:S05]  /*b0a0*/  BRA.U !UP0, `(.L_x_131) ;  /* 0x0000000108487547 */ /* 0x000fea000b800000 */
[----:B------:R-:W2:Y:S02]  /*b0b0*/  LDCU.64 UR4, c[0x0][0x890] ;  /* 0x00011200ff0477ac */ /* 0x000ea40008000a00 */
[----:B--2---:R-:W-:-:S04]  /*b0c0*/  UISETP.NE.U32.AND UP0, UPT, UR4, URZ, UPT ;  /* 0x000000ff0400728c */ /* 0x004fc8000bf05070 */
[----:B------:R-:W-:-:S09]  /*b0d0*/  UISETP.NE.AND.EX UP0, UPT, UR5, URZ, UPT, UP0 ;  /* 0x000000ff0500728c */ /* 0x000fd2000bf05300 */
[----:B------:R-:W-:Y:S05]  /*b0e0*/  BRA.U UP0, `(.L_x_132) ;  /* 0x00000001000c7547 */ /* 0x000fea000b800000 */
[----:B------:R-:W-:-:S13]  /*b0f0*/  FSETP.NEU.AND P0, PT, R73, RZ, PT ;  /* 0x000000ff4900720b */ /* 0x000fda0003f0d000 */
[----:B------:R-:W-:Y:S05]  /*b100*/  @!P0 EXIT ;  /* 0x000000000000894d */ /* 0x000fea0003800000 */
[----:B------:R-:W-:Y:S05]  /*b110*/  BRA `(.L_x_131) ;  /* 0x00000000002c7947 */ /* 0x000fea0003800000 */
.L_x_132:
[----:B------:R-:W-:Y:S01]  /*b120*/  ISETP.NE.AND P0, PT, R148, RZ, PT ;  /* 0x000000ff9400720c */ /* 0x000fe20003f05270 */
[----:B------:R-:W-:-:S12]  /*b130*/  BSSY.RECONVERGENT B0, `(.L_x_131) ;  /* 0x0000009000007945 */ /* 0x000fd80003800200 */
[----:B------:R-:W-:Y:S05]  /*b140*/  @P0 BRA `(.L_x_133) ;  /* 0x0000000000140947 */ /* 0x000fea0003800000 */
[----:B------:R-:W2:Y:S02]  /*b150*/  LDCU.64 UR4, c[0x0][0x888] ;  /* 0x00011100ff0477ac */ /* 0x000ea40008000a00 */
[----:B--2---:R-:W-:-:S04]  /*b160*/  ISETP.NE.U32.AND P0, PT, RZ, UR4, PT ;  /* 0x00000004ff007c0c */ /* 0x004fc8000bf05070 */
[----:B------:R-:W-:-:S13]  /*b170*/  ISETP.NE.AND.EX P0, PT, RZ, UR5, PT, P0 ;  /* 0x00000005ff007c0c */ /* 0x000fda000bf05300 */
[----:B------:R-:W-:Y:S05]  /*b180*/  @!P0 EXIT ;  /* 0x000000000000894d */ /* 0x000fea0003800000 */
[----:B------:R-:W-:Y:S05]  /*b190*/  BRA `(.L_x_134) ;  /* 0x0000000000087947 */ /* 0x000fea0003800000 */
.L_x_133:
[----:B------:R-:W-:-:S13]  /*b1a0*/  FSETP.NEU.AND P0, PT, R73, RZ, PT ;  /* 0x000000ff4900720b */ /* 0x000fda0003f0d000 */
[----:B------:R-:W-:Y:S05]  /*b1b0*/  @!P0 EXIT ;  /* 0x000000000000894d */ /* 0x000fea0003800000 */
.L_x_134:
[----:B------:R-:W-:Y:S05]  /*b1c0*/  BSYNC.RECONVERGENT B0 ;  /* 0x0000000000007941 */ /* 0x000fea0003800200 */
.L_x_131:
[----:B------:R-:W2:Y:S01]  /*b1d0*/  S2UR UR5, SR_CgaCtaId ;  /* 0x00000000000579c3 */ /* 0x000ea20000008800 */
[----:B------:R-:W-:Y:S01]  /*b1e0*/  ULEA UR4, UR46, UR44, 0x3 ;  /* 0x0000002c2e047291 */ /* 0x000fe2000f8e18ff */
[----:B------:R-:W-:-:S04]  /*b1f0*/  DEPBAR.LE SB0, 0x0 ;  /* 0x000080000000791a */ /* 0x000fc80000000000 */
[----:B------:R-:W-:-:S04]  /*b200*/  UIADD3 UR4, UPT, UPT, UR4, 0x50, URZ ;  /* 0x0000005004047890 */ /* 0x000fc8000fffe0ff */
[----:B--2---:R-:W-:-:S09]  /*b210*/  UPRMT UR4, UR5, 0x654, UR4 ;  /* 0x0000065405047896 */ /* 0x004fd20008000004 */
[----:B------:R-:W-:Y:S01]  /*b220*/  SYNCS.ARRIVE.TRANS64.RED.A1T0 RZ, [UR4], RZ ;  /* 0x000000ffffff79a7 */ /* 0x000fe20008100404 */
[----:B------:R-:W-:Y:S05]  /*b230*/  EXIT ;  /* 0x000000000000794d */ /* 0x000fea0003800000 */
.L_x_24:
[----:B--2---:R2:W3:Y:S02]  /*b240*/  SYNCS.PHASECHK.TRANS64.TRYWAIT P0, [R0+URZ+0xd0], R2 ;  /* 0x0000d002000075a7 */ /* 0x0044e400080011ff */
[----:B---3--:R-:W-:Y:S05]  /*b250*/  @!P0 NANOSLEEP.SYNCS 0x989680 ;  /* 0x009896800000895d */ /* 0x008fea0003900000 */
[----:B------:R-:W3:Y:S02]  /*b260*/  @!P0 SYNCS.PHASECHK.TRANS64 P0, [R0+URZ+0xd0], R2 ;  /* 0x0000d002000085a7 */ /* 0x000ee400080010ff */
[----:B---3--:R-:W-:Y:S05]  /*b270*/  @!P0 BRA `(.L_x_24) ;  /* 0xfffffffc00f08947 */ /* 0x008fea000383ffff */
[----:B------:R-:W-:Y:S05]  /*b280*/  BRA `(.L_x_135) ;  /* 0xffffff6400847947 */ /* 0x000fea000383ffff */
.L_x_27:
[----:B--2---:R-:W-:-:S07]  /*b290*/  MOV R0, UR33 ;  /* 0x0000002100007c02 */ /* 0x004fce0008000f00 */
.L_x_136:
[----:B--2---:R2:W3:Y:S02]  /*b2a0*/  SYNCS.PHASECHK.TRANS64.TRYWAIT P0, [R0+URZ+0x18], R3 ;  /* 0x00001803000075a7 */ /* 0x0044e400080011ff */
[----:B---3--:R-:W-:Y:S05]  /*b2b0*/  @!P0 NANOSLEEP.SYNCS 0x989680 ;  /* 0x009896800000895d */ /* 0x008fea0003900000 */
[----:B------:R-:W3:Y:S02]  /*b2c0*/  @!P0 SYNCS.PHASECHK.TRANS64 P0, [R0+URZ+0x18], R3 ;  /* 0x00001803000085a7 */ /* 0x000ee400080010ff */
[----:B---3--:R-:W-:Y:S05]  /*b2d0*/  @!P0 BRA `(.L_x_136) ;  /* 0xfffffffc00f08947 */ /* 0x008fea000383ffff */
[----:B------:R-:W-:Y:S05]  /*b2e0*/  BRA `(.L_x_26) ;  /* 0xffffff6400c47947 */ /* 0x000fea000383ffff */
.L_x_34:
[----:B-1----:R-:W-:-:S07]  /*b2f0*/  MOV R0, UR17 ;  /* 0x0000001100007c02 */ /* 0x002fce0008000f00 */
.L_x_137:
[----:B-1----:R1:W2:Y:S02]  /*b300*/  SYNCS.PHASECHK.TRANS64.TRYWAIT P0, [R0+URZ+0x18], R3 ;  /* 0x00001803000075a7 */ /* 0x0022a400080011ff */
[----:B--2---:R-:W-:Y:S05]  /*b310*/  @!P0 NANOSLEEP.SYNCS 0x989680 ;  /* 0x009896800000895d */ /* 0x004fea0003900000 */
[----:B------:R-:W2:Y:S02]  /*b320*/  @!P0 SYNCS.PHASECHK.TRANS64 P0, [R0+URZ+0x18], R3 ;  /* 0x00001803000085a7 */ /* 0x000ea400080010ff */
[----:B--2---:R-:W-:Y:S05]  /*b330*/  @!P0 BRA `(.L_x_137) ;  /* 0xfffffffc00f08947 */ /* 0x004fea000383ffff */
[----:B------:R-:W-:Y:S05]  /*b340*/  BRA `(.L_x_33) ;  /* 0xffffff6800847947 */ /* 0x000fea000383ffff */
.L_x_39:
[----:B-1----:R1:W2:Y:S02]  /*b350*/  SYNCS.PHASECHK.TRANS64.TRYWAIT P0, [R3+URZ+0x80], R0 ;  /* 0x00008000030075a7 */ /* 0x0022a400080011ff */
[----:B--2---:R-:W-:Y:S05]  /*b360*/  @!P0 NANOSLEEP.SYNCS 0x989680 ;  /* 0x009896800000895d */ /* 0x004fea0003900000 */
[----:B------:R-:W2:Y:S02]  /*b370*/  @!P0 SYNCS.PHASECHK.TRANS64 P0, [R3+URZ+0x80], R0 ;  /* 0x00008000030085a7 */ /* 0x000ea400080010ff */
[----:B--2---:R-:W-:Y:S05]  /*b380*/  @!P0 BRA `(.L_x_39) ;  /* 0xfffffffc00f08947 */ /* 0x004fea000383ffff */
[----:B------:R-:W-:Y:S05]  /*b390*/  BRA `(.L_x_138) ;  /* 0xffffff6c00247947 */ /* 0x000fea000383ffff */
.L_x_43:
[----:B------:R-:W-:-:S07]  /*b3a0*/  MOV R0, UR4 ;  /* 0x0000000400007c02 */ /* 0x000fce0008000f00 */
.L_x_139:
[----:B-1----:R1:W2:Y:S02]  /*b3b0*/  SYNCS.PHASECHK.TRANS64.TRYWAIT P0, [R0+URZ], R2 ;  /* 0x00000002000075a7 */ /* 0x0022a400080011ff */
[----:B--2---:R-:W-:Y:S05]  /*b3c0*/  @!P0 NANOSLEEP.SYNCS 0x989680 ;  /* 0x009896800000895d */ /* 0x004fea0003900000 */
[----:B------:R-:W2:Y:S02]  /*b3d0*/  @!P0 SYNCS.PHASECHK.TRANS64 P0, [R0+URZ], R2 ;  /* 0x00000002000085a7 */ /* 0x000ea400080010ff */
[----:B--2---:R-:W-:Y:S05]  /*b3e0*/  @!P0 BRA `(.L_x_139) ;  /* 0xfffffffc00f08947 */ /* 0x004fea000383ffff */
[----:B------:R-:W-:Y:S05]  /*b3f0*/  BRA `(.L_x_140) ;  /* 0xffffff7000d07947 */ /* 0x000fea000383ffff */
.L_x_44:
[----:B------:R-:W-:-:S07]  /*b400*/  MOV R0, UR5 ;  /* 0x0000000500007c02 */ /* 0x000fce0008000f00 */
.L_x_141:
[----:B-1----:R1:W2:Y:S02]  /*b410*/  SYNCS.PHASECHK.TRANS64.TRYWAIT P0, [R0+URZ], R2 ;  /* 0x00000002000075a7 */ /* 0x0022a400080011ff */
[----:B--2---:R-:W-:Y:S05]  /*b420*/  @!P0 NANOSLEEP.SYNCS 0x989680 ;  /* 0x009896800000895d */ /* 0x004fea0003900000 */
[----:B------:R-:W2:Y:S02]  /*b430*/  @!P0 SYNCS.PHASECHK.TRANS64 P0, [R0+URZ], R2 ;  /* 0x00000002000085a7 */ /* 0x000ea400080010ff */
[----:B--2---:R-:W-:Y:S05]  /*b440*/  @!P0 BRA `(.L_x_141) ;  /* 0xfffffffc00f08947 */ /* 0x004fea000383ffff */
[----:B------:R-:W-:Y:S05]  /*b450*/  BRA `(.L_x_142) ;  /* 0xffffff7000dc7947 */ /* 0x000fea000383ffff */
.L_x_47:
[----:B-1----:R1:W2:Y:S02]  /*b460*/  SYNCS.PHASECHK.TRANS64.TRYWAIT P0, [R2+URZ+0xc0], R4 ;  /* 0x0000c004020075a7 */ /* 0x0022a400080011ff */
[----:B--2---:R-:W-:Y:S05]  /*b470*/  @!P0 NANOSLEEP.SYNCS 0x989680 ;  /* 0x009896800000895d */ /* 0x004fea0003900000 */
[----:B------:R-:W2:Y:S02]  /*b480*/  @!P0 SYNCS.PHASECHK.TRANS64 P0, [R2+URZ+0xc0], R4 ;  /* 0x0000c004020085a7 */ /* 0x000ea400080010ff */
[----:B--2---:R-:W-:Y:S05]  /*b490*/  @!P0 BRA `(.L_x_47) ;  /* 0xfffffffc00f08947 */ /* 0x004fea000383ffff */
[----:B------:R-:W-:Y:S05]  /*b4a0*/  BRA `(.L_x_143) ;  /* 0xffffff7400407947 */ /* 0x000fea000383ffff */
.L_x_48:
[----:B------:R-:W-:-:S07]  /*b4b0*/  MOV R2, UR4 ;  /* 0x0000000400027c02 */ /* 0x000fce0008000f00 */
.L_x_144:
[----:B-1----:R1:W2:Y:S02]  /*b4c0*/  SYNCS.PHASECHK.TRANS64.TRYWAIT P0, [R2+URZ+0x90], R5 ;  /* 0x00009005020075a7 */ /* 0x0022a400080011ff */
[----:B--2---:R-:W-:Y:S05]  /*b4d0*/  @!P0 NANOSLEEP.SYNCS 0x989680 ;  /* 0x009896800000895d */ /* 0x004fea0003900000 */
[----:B------:R-:W2:Y:S02]  /*b4e0*/  @!P0 SYNCS.PHASECHK.TRANS64 P0, [R2+URZ+0x90], R5 ;  /* 0x00009005020085a7 */ /* 0x000ea400080010ff */
[----:B--2---:R-:W-:Y:S05]  /*b4f0*/  @!P0 BRA `(.L_x_144) ;  /* 0xfffffffc00f08947 */ /* 0x004fea000383ffff */
[----:B------:R-:W-:Y:S05]  /*b500*/  BRA `(.L_x_145) ;  /* 0xffffff7400507947 */ /* 0x000fea000383ffff */
.L_x_49:
[----:B-1----:R1:W2:Y:S02]  /*b510*/  SYNCS.PHASECHK.TRANS64.TRYWAIT P1, [R2+URZ+0x80], R4 ;  /* 0x00008004020075a7 */ /* 0x0022a400080211ff */
[----:B--2---:R-:W-:Y:S05]  /*b520*/  @!P1 NANOSLEEP.SYNCS 0x989680 ;  /* 0x009896800000995d */ /* 0x004fea0003900000 */
[----:B------:R-:W2:Y:S02]  /*b530*/  @!P1 SYNCS.PHASECHK.TRANS64 P1, [R2+URZ+0x80], R4 ;  /* 0x00008004020095a7 */ /* 0x000ea400080210ff */
[----:B--2---:R-:W-:Y:S05]  /*b540*/  @!P1 BRA `(.L_x_49) ;  /* 0xfffffffc00f09947 */ /* 0x004fea000383ffff */
[----:B------:R-:W-:Y:S05]  /*b550*/  BRA `(.L_x_146) ;  /* 0xffffff7400807947 */ /* 0x000fea000383ffff */
.L_x_52:
[----:B------:R-:W-:-:S07]  /*b560*/  MOV R0, UR4 ;  /* 0x0000000400007c02 */ /* 0x000fce0008000f00 */
.L_x_147:
[----:B-1----:R1:W2:Y:S02]  /*b570*/  SYNCS.PHASECHK.TRANS64.TRYWAIT P0, [R0+URZ+0x90], R2 ;  /* 0x00009002000075a7 */ /* 0x0022a400080011ff */
[----:B--2---:R-:W-:Y:S05]  /*b580*/  @!P0 NANOSLEEP.SYNCS 0x989680 ;  /* 0x009896800000895d */ /* 0x004fea0003900000 */
[----:B------:R-:W2:Y:S02]  /*b590*/  @!P0 SYNCS.PHASECHK.TRANS64 P0, [R0+URZ+0x90], R2 ;  /* 0x00009002000085a7 */ /* 0x000ea400080010ff */
[----:B--2---:R-:W-:Y:S05]  /*b5a0*/  @!P0 BRA `(.L_x_147) ;  /* 0xfffffffc00f08947 */ /* 0x004fea000383ffff */
[----:B------:R-:W-:Y:S05]  /*b5b0*/  BRA `(.L_x_51) ;  /* 0xffffff7400d47947 */ /* 0x000fea000383ffff */
.L_x_59:
[----:B-1----:R1:W2:Y:S02]  /*b5c0*/  SYNCS.PHASECHK.TRANS64.TRYWAIT P1, [R0+URZ+0x80], R2 ;  /* 0x00008002000075a7 */ /* 0x0022a400080211ff */
[----:B--2---:R-:W-:Y:S05]  /*b5d0*/  @!P1 NANOSLEEP.SYNCS 0x989680 ;  /* 0x009896800000995d */ /* 0x004fea0003900000 */
[----:B------:R-:W2:Y:S02]  /*b5e0*/  @!P1 SYNCS.PHASECHK.TRANS64 P1, [R0+URZ+0x80], R2 ;  /* 0x00008002000095a7 */ /* 0x000ea400080210ff */
[----:B--2---:R-:W-:Y:S05]  /*b5f0*/  @!P1 BRA `(.L_x_59) ;  /* 0xfffffffc00f09947 */ /* 0x004fea000383ffff */
[----:B------:R-:W-:Y:S05]  /*b600*/  BRA `(.L_x_148) ;  /* 0xffffff7c003c7947 */ /* 0x000fea000383ffff */
.L_x_60:
[----:B------:R-:W-:-:S07]  /*b610*/  MOV R2, UR22 ;  /* 0x0000001600027c02 */ /* 0x000fce0008000f00 */
.L_x_149:
[----:B-1----:R1:W2:Y:S02]  /*b620*/  SYNCS.PHASECHK.TRANS64.TRYWAIT P0, [R2+URZ+0xb0], R0 ;  /* 0x0000b000020075a7 */ /* 0x0022a400080011ff */
[----:B--2---:R-:W-:Y:S05]  /*b630*/  @!P0 NANOSLEEP.SYNCS 0x989680 ;  /* 0x009896800000895d */ /* 0x004fea0003900000 */
[----:B------:R-:W2:Y:S02]  /*b640*/  @!P0 SYNCS.PHASECHK.TRANS64 P0, [R2+URZ+0xb0], R0 ;  /* 0x0000b000020085a7 */ /* 0x000ea400080010ff */
[----:B--2---:R-:W-:Y:S05]  /*b650*/  @!P0 BRA `(.L_x_149) ;  /* 0xfffffffc00f08947 */ /* 0x004fea000383ffff */
[----:B------:R-:W-:Y:S05]  /*b660*/  BRA `(.L_x_150) ;  /* 0xffffff7c00747947 */ /* 0x000fea000383ffff */
.L_x_63:
[----:B------:R-:W-:Y:S07]  /*b670*/  MOV R0, UR5 ;  /* 0x0000000500007c02 */ /* 0x000fee0008000f00 */
.L_x_151:
[----:B-1----:R1:W2:Y:S02]  /*b680*/  SYNCS.PHASECHK.TRANS64.TRYWAIT P0, [R0+URZ], R2 ;  /* 0x00000002000075a7 */ /* 0x0022a400080011ff */
[----:B--2---:R-:W-:Y:S05]  /*b690*/  @!P0 NANOSLEEP.SYNCS 0x989680 ;  /* 0x009896800000895d */ /* 0x004fea0003900000 */
[----:B------:R-:W2:Y:S02]  /*b6a0*/  @!P0 SYNCS.PHASECHK.TRANS64 P0, [R0+URZ], R2 ;  /* 0x00000002000085a7 */ /* 0x000ea400080010ff */
[----:B--2---:R-:W-:Y:S05]  /*b6b0*/  @!P0 BRA `(.L_x_151) ;  /* 0xfffffffc00f08947 */ /* 0x004fea000383ffff */
[----:B------:R-:W-:Y:S05]  /*b6c0*/  BRA `(.L_x_62) ;  /* 0xffffff7c00907947 */ /* 0x000fea000383ffff */
.L_x_66:
[----:B------:R-:W-:-:S07]  /*b6d0*/  MOV R0, UR4 ;  /* 0x0000000400007c02 */ /* 0x000fce0008000f00 */
.L_x_152:
[----:B--2---:R2:W4:Y:S02]  /*b6e0*/  SYNCS.PHASECHK.TRANS64.TRYWAIT P0, [R0+URZ], R2 ;  /* 0x00000002000075a7 */ /* 0x00452400080011ff */
[----:B----4-:R-:W-:Y:S05]  /*b6f0*/  @!P0 NANOSLEEP.SYNCS 0x989680 ;  /* 0x009896800000895d */ /* 0x010fea0003900000 */
[----:B------:R-:W4:Y:S02]  /*b700*/  @!P0 SYNCS.PHASECHK.TRANS64 P0, [R0+URZ], R2 ;  /* 0x00000002000085a7 */ /* 0x000f2400080010ff */
[----:B----4-:R-:W-:Y:S05]  /*b710*/  @!P0 BRA `(.L_x_152) ;  /* 0xfffffffc00f08947 */ /* 0x010fea000383ffff */
[----:B------:R-:W-:Y:S05]  /*b720*/  BRA `(.L_x_153) ;  /* 0xffffff8000447947 */ /* 0x000fea000383ffff */
.L_x_67:
[----:B------:R-:W-:-:S07]  /*b730*/  MOV R0, UR4 ;  /* 0x0000000400007c02 */ /* 0x000fce0008000f00 */
.L_x_154:
[----:B-1----:R1:W2:Y:S02]  /*b740*/  SYNCS.PHASECHK.TRANS64.TRYWAIT P0, [R0+URZ], R2 ;  /* 0x00000002000075a7 */ /* 0x0022a400080011ff */
[----:B--2---:R-:W-:Y:S05]  /*b750*/  @!P0 NANOSLEEP.SYNCS 0x989680 ;  /* 0x009896800000895d */ /* 0x004fea0003900000 */
[----:B------:R-:W2:Y:S02]  /*b760*/  @!P0 SYNCS.PHASECHK.TRANS64 P0, [R0+URZ], R2 ;  /* 0x00000002000085a7 */ /* 0x000ea400080010ff */
[----:B--2---:R-:W-:Y:S05]  /*b770*/  @!P0 BRA `(.L_x_154) ;  /* 0xfffffffc00f08947 */ /* 0x004fea000383ffff */
[----:B------:R-:W-:Y:S05]  /*b780*/  BRA `(.L_x_155) ;  /* 0xffffff8000507947 */ /* 0x000fea000383ffff */
.L_x_72:
[----:B--2---:R2:W3:Y:S02]  /*b790*/  SYNCS.PHASECHK.TRANS64.TRYWAIT P0, [R12+URZ+0x80], R0 ;  /* 0x000080000c0075a7 */ /* 0x0044e400080011ff */
[----:B---3--:R-:W-:Y:S05]  /*b7a0*/  @!P0 NANOSLEEP.SYNCS 0x989680 ;  /* 0x009896800000895d */ /* 0x008fea0003900000 */
[----:B------:R-:W3:Y:S02]  /*b7b0*/  @!P0 SYNCS.PHASECHK.TRANS64 P0, [R12+URZ+0x80], R0 ;  /* 0x000080000c0085a7 */ /* 0x000ee400080010ff */
[----:B---3--:R-:W-:Y:S05]  /*b7c0*/  @!P0 BRA `(.L_x_72) ;  /* 0xfffffffc00f08947 */ /* 0x008fea000383ffff */
[----:B------:R-:W-:Y:S05]  /*b7d0*/  BRA `(.L_x_156) ;  /* 0xffffff8400807947 */ /* 0x000fea000383ffff */
.L_x_75:
[----:B--2---:R-:W-:Y:S07]  /*b7e0*/  MOV R0, UR21 ;  /* 0x0000001500007c02 */ /* 0x004fee0008000f00 */
.L_x_157:
[----:B--2---:R2:W3:Y:S02]  /*b7f0*/  SYNCS.PHASECHK.TRANS64.TRYWAIT P2, [R0+URZ+0x78], R6 ;  /* 0x00007806000075a7 */ /* 0x0044e400080411ff */
[----:B---3--:R-:W-:Y:S05]  /*b800*/  @!P2 NANOSLEEP.SYNCS 0x989680 ;  /* 0x009896800000a95d */ /* 0x008fea0003900000 */
[----:B------:R-:W3:Y:S02]  /*b810*/  @!P2 SYNCS.PHASECHK.TRANS64 P2, [R0+URZ+0x78], R6 ;  /* 0x000078060000a5a7 */ /* 0x000ee400080410ff */
[----:B---3--:R-:W-:Y:S05]  /*b820*/  @!P2 BRA `(.L_x_157) ;  /* 0xfffffffc00f0a947 */ /* 0x008fea000383ffff */
[----:B------:R-:W-:Y:S05]  /*b830*/  BRA `(.L_x_74) ;  /* 0xffffff8800e87947 */ /* 0x000fea000383ffff */
.L_x_78:
[----:B------:R-:W-:Y:S07]  /*b840*/  MOV R0, UR21 ;  /* 0x0000001500007c02 */ /* 0x000fee0008000f00 */
.L_x_158:
[----:B--2---:R2:W3:Y:S02]  /*b850*/  SYNCS.PHASECHK.TRANS64.TRYWAIT P0, [R0+URZ+0x50], R9 ;  /* 0x00005009000075a7 */ /* 0x0044e400080011ff */
[----:B---3--:R-:W-:Y:S05]  /*b860*/  @!P0 NANOSLEEP.SYNCS 0x989680 ;  /* 0x009896800000895d */ /* 0x008fea0003900000 */
[----:B------:R-:W3:Y:S02]  /*b870*/  @!P0 SYNCS.PHASECHK.TRANS64 P0, [R0+URZ+0x50], R9 ;  /* 0x00005009000085a7 */ /* 0x000ee400080010ff */
[----:B---3--:R-:W-:Y:S05]  /*b880*/  @!P0 BRA `(.L_x_158) ;  /* 0xfffffffc00f08947 */ /* 0x008fea000383ffff */
[----:B------:R-:W-:Y:S05]  /*b890*/  BRA `(.L_x_159) ;  /* 0xffffff8c00447947 */ /* 0x000fea000383ffff */
.L_x_79:
[----:B------:R-:W-:Y:S07]  /*b8a0*/  MOV R0, UR21 ;  /* 0x0000001500007c02 */ /* 0x000fee0008000f00 */
.L_x_160:
[----:B--2---:R2:W3:Y:S02]  /*b8b0*/  SYNCS.PHASECHK.TRANS64.TRYWAIT P0, [R0+URZ+0x58], R9 ;  /* 0x00005809000075a7 */ /* 0x0044e400080011ff */
[----:B---3--:R-:W-:Y:S05]  /*b8c0*/  @!P0 NANOSLEEP.SYNCS 0x989680 ;  /* 0x009896800000895d */ /* 0x008fea0003900000 */
[----:B------:R-:W3:Y:S02]  /*b8d0*/  @!P0 SYNCS.PHASECHK.TRANS64 P0, [R0+URZ+0x58], R9 ;  /* 0x00005809000085a7 */ /* 0x000ee400080010ff */
[----:B---3--:R-:W-:Y:S05]  /*b8e0*/  @!P0 BRA `(.L_x_160) ;  /* 0xfffffffc00f08947 */ /* 0x008fea000383ffff */
[----:B------:R-:W-:Y:S05]  /*b8f0*/  BRA `(.L_x_161) ;  /* 0xffffff8c007c7947 */ /* 0x000fea000383ffff */
.L_x_80:
[----:B------:R-:W-:Y:S07]  /*b900*/  MOV R0, UR21 ;  /* 0x0000001500007c02 */ /* 0x000fee0008000f00 */
.L_x_162:
[----:B--2---:R2:W3:Y:S02]  /*b910*/  SYNCS.PHASECHK.TRANS64.TRYWAIT P0, [R0+URZ+0x60], R9 ;  /* 0x00006009000075a7 */ /* 0x0044e400080011ff */
[----:B---3--:R-:W-:Y:S05]  /*b920*/  @!P0 NANOSLEEP.SYNCS 0x989680 ;  /* 0x009896800000895d */ /* 0x008fea0003900000 */
[----:B------:R-:W3:Y:S02]  /*b930*/  @!P0 SYNCS.PHASECHK.TRANS64 P0, [R0+URZ+0x60], R9 ;  /* 0x00006009000085a7 */ /* 0x000ee400080010ff */
[----:B---3--:R-:W-:Y:S05]  /*b940*/  @!P0 BRA `(.L_x_162) ;  /* 0xfffffffc00f08947 */ /* 0x008fea000383ffff */
[----:B------:R-:W-:Y:S05]  /*b950*/  BRA `(.L_x_163) ;  /* 0xffffff8c00c07947 */ /* 0x000fea000383ffff */
.L_x_81:
[----:B------:R-:W-:Y:S07]  /*b960*/  MOV R0, UR21 ;  /* 0x0000001500007c02 */ /* 0x000fee0008000f00 */
.L_x_164:
[----:B--2---:R2:W3:Y:S02]  /*b970*/  SYNCS.PHASECHK.TRANS64.TRYWAIT P0, [R0+URZ+0x68], R9 ;  /* 0x00006809000075a7 */ /* 0x0044e400080011ff */
[----:B---3--:R-:W-:Y:S05]  /*b980*/  @!P0 NANOSLEEP.SYNCS 0x989680 ;  /* 0x009896800000895d */ /* 0x008fea0003900000 */
[----:B------:R-:W3:Y:S02]  /*b990*/  @!P0 SYNCS.PHASECHK.TRANS64 P0, [R0+URZ+0x68], R9 ;  /* 0x00006809000085a7 */ /* 0x000ee400080010ff */
[----:B---3--:R-:W-:Y:S05]  /*b9a0*/  @!P0 BRA `(.L_x_164) ;  /* 0xfffffffc00f08947 */ /* 0x008fea000383ffff */
[----:B------:R-:W-:Y:S05]  /*b9b0*/  BRA `(.L_x_165) ;  /* 0xffffff9000007947 */ /* 0x000fea000383ffff */
.L_x_83:
[----:B------:R-:W-:-:S07]  /*b9c0*/  MOV R0, UR21 ;  /* 0x0000001500007c02 */ /* 0x000fce0008000f00 */
.L_x_166:
[----:B---3--:R3:W4:Y:S02]  /*b9d0*/  SYNCS.PHASECHK.TRANS64.TRYWAIT P0, [R0+URZ+0x50], R2 ;  /* 0x00005002000075a7 */ /* 0x00872400080011ff */
[----:B----4-:R-:W-:Y:S05]  /*b9e0*/  @!P0 NANOSLEEP.SYNCS 0x989680 ;  /* 0x009896800000895d */ /* 0x010fea0003900000 */
[----:B------:R-:W4:Y:S02]  /*b9f0*/  @!P0 SYNCS.PHASECHK.TRANS64 P0, [R0+URZ+0x50], R2 ;  /* 0x00005002000085a7 */ /* 0x000f2400080010ff */
[----:B----4-:R-:W-:Y:S05]  /*ba00*/  @!P0 BRA `(.L_x_166) ;  /* 0xfffffffc00f08947 */ /* 0x010fea000383ffff */
[----:B------:R-:W-:Y:S05]  /*ba10*/  BRA `(.L_x_167) ;  /* 0xffffff9000787947 */ /* 0x000fea000383ffff */
.L_x_84:
[----:B---3--:R-:W-:-:S07]  /*ba20*/  MOV R0, UR21 ;  /* 0x0000001500007c02 */ /* 0x008fce0008000f00 */
.L_x_168:
[----:B---3--:R3:W4:Y:S02]  /*ba30*/  SYNCS.PHASECHK.TRANS64.TRYWAIT P0, [R0+URZ+0x58], R2 ;  /* 0x00005802000075a7 */ /* 0x00872400080011ff */
[----:B----4-:R-:W-:Y:S05]  /*ba40*/  @!P0 NANOSLEEP.SYNCS 0x989680 ;  /* 0x009896800000895d */ /* 0x010fea0003900000 */
[----:B------:R-:W4:Y:S02]  /*ba50*/  @!P0 SYNCS.PHASECHK.TRANS64 P0, [R0+URZ+0x58], R2 ;  /* 0x00005802000085a7 */ /* 0x000f2400080010ff */
[----:B----4-:R-:W-:Y:S05]  /*ba60*/  @!P0 BRA `(.L_x_168) ;  /* 0xfffffffc00f08947 */ /* 0x010fea000383ffff */
[----:B------:R-:W-:Y:S05]  /*ba70*/  BRA `(.L_x_169) ;  /* 0xffffff9000687947 */ /* 0x000fea000383ffff */
.L_x_85:
[----:B---3--:R-:W-:-:S07]  /*ba80*/  MOV R0, UR21 ;  /* 0x0000001500007c02 */ /* 0x008fce0008000f00 */
.L_x_170:
[----:B---3--:R3:W4:Y:S02]  /*ba90*/  SYNCS.PHASECHK.TRANS64.TRYWAIT P0, [R0+URZ+0x60], R2 ;  /* 0x00006002000075a7 */ /* 0x00872400080011ff */
[----:B----4-:R-:W-:Y:S05]  /*baa0*/  @!P0 NANOSLEEP.SYNCS 0x989680 ;  /* 0x009896800000895d */ /* 0x010fea0003900000 */
[----:B------:R-:W4:Y:S02]  /*bab0*/  @!P0 SYNCS.PHASECHK.TRANS64 P0, [R0+URZ+0x60], R2 ;  /* 0x00006002000085a7 */ /* 0x000f2400080010ff */
[----:B----4-:R-:W-:Y:S05]  /*bac0*/  @!P0 BRA `(.L_x_170) ;  /* 0xfffffffc00f08947 */ /* 0x010fea000383ffff */
[----:B------:R-:W-:Y:S05]  /*bad0*/  BRA `(.L_x_171) ;  /* 0xffffff9000587947 */ /* 0x000fea000383ffff */
.L_x_87:
[----:B-1----:R1:W2:Y:S02]  /*bae0*/  SYNCS.PHASECHK.TRANS64.TRYWAIT P0, [R3+URZ+0x80], R0 ;  /* 0x00008000030075a7 */ /* 0x0022a400080011ff */
[----:B--2---:R-:W-:Y:S05]  /*baf0*/  @!P0 NANOSLEEP.SYNCS 0x989680 ;  /* 0x009896800000895d */ /* 0x004fea0003900000 */
[----:B------:R-:W2:Y:S02]  /*bb00*/  @!P0 SYNCS.PHASECHK.TRANS64 P0, [R3+URZ+0x80], R0 ;  /* 0x00008000030085a7 */ /* 0x000ea400080010ff */
[----:B--2---:R-:W-:Y:S05]  /*bb10*/  @!P0 BRA `(.L_x_87) ;  /* 0xfffffffc00f08947 */ /* 0x004fea000383ffff */
[----:B------:R-:W-:Y:S05]  /*bb20*/  BRA `(.L_x_172) ;  /* 0xffffff9400247947 */ /* 0x000fea000383ffff */
.L_x_98:
[----:B-1----:R-:W-:Y:S04]  /*bb30*/  MOV R2, UR44 ;  /* 0x0000002c00027c02 */ /* 0x002fe80008000f00 */
[----:B------:R1:W2:Y:S03]  /*bb40*/  SYNCS.PHASECHK.TRANS64.TRYWAIT P1, [R2+URZ+0x30], R3 ;  /* 0x00003003020075a7 */ /* 0x0002a600080211ff */
[----:B--2---:R-:W-:Y:S05]  /*bb50*/  @!P1 NANOSLEEP.SYNCS 0x989680 ;  /* 0x009896800000995d */ /* 0x004fea0003900000 */
[----:B------:R-:W2:Y:S02]  /*bb60*/  @!P1 SYNCS.PHASECHK.TRANS64 P1, [R2+URZ+0x30], R3 ;  /* 0x00003003020095a7 */ /* 0x000ea400080210ff */
[----:B--2---:R-:W-:Y:S05]  /*bb70*/  @!P1 BRA `(.L_x_98) ;  /* 0xfffffffc00ec9947 */ /* 0x004fea000383ffff */
[----:B------:R-:W-:Y:S05]  /*bb80*/  BRA `(.L_x_97) ;  /* 0xffffffa000fc7947 */ /* 0x000fea000383ffff */
.L_x_100:
[----:B-1----:R1:W4:Y:S02]  /*bb90*/  SYNCS.PHASECHK.TRANS64.TRYWAIT P0, [R74+URZ+0xa0], R0 ;  /* 0x0000a0004a0075a7 */ /* 0x00232400080011ff */
[----:B----4-:R-:W-:Y:S05]  /*bba0*/  @!P0 NANOSLEEP.SYNCS 0x989680 ;  /* 0x009896800000895d */ /* 0x010fea0003900000 */
[----:B------:R-:W4:Y:S02]  /*bbb0*/  @!P0 SYNCS.PHASECHK.TRANS64 P0, [R74+URZ+0xa0], R0 ;  /* 0x0000a0004a0085a7 */ /* 0x000f2400080010ff */
[----:B----4-:R-:W-:Y:S05]  /*bbc0*/  @!P0 BRA `(.L_x_100) ;  /* 0xfffffffc00f08947 */ /* 0x010fea000383ffff */
[----:B------:R-:W-:Y:S05]  /*bbd0*/  BRA `(.L_x_99) ;  /* 0xffffffa400347947 */ /* 0x000fea000383ffff */
.L_x_109:
[----:B-1----:R1:W3:Y:S02]  /*bbe0*/  SYNCS.PHASECHK.TRANS64.TRYWAIT P0, [R2+URZ+0x30], R0 ;  /* 0x00003000020075a7 */ /* 0x0022e400080011ff */
[----:B---3--:R-:W-:Y:S05]  /*bbf0*/  @!P0 NANOSLEEP.SYNCS 0x989680 ;  /* 0x009896800000895d */ /* 0x008fea0003900000 */
[----:B------:R-:W3:Y:S02]  /*bc00*/  @!P0 SYNCS.PHASECHK.TRANS64 P0, [R2+URZ+0x30], R0 ;  /* 0x00003000020085a7 */ /* 0x000ee400080010ff */
[----:B---3--:R-:W-:Y:S05]  /*bc10*/  @!P0 BRA `(.L_x_109) ;  /* 0xfffffffc00f08947 */ /* 0x008fea000383ffff */
[----:B------:R-:W-:Y:S05]  /*bc20*/  BRA `(.L_x_108) ;  /* 0xffffffb400e07947 */ /* 0x000fea000383ffff */
.L_x_117:
[----:B-1----:R1:W2:Y:S02]  /*bc30*/  SYNCS.PHASECHK.TRANS64.TRYWAIT P0, [R6+URZ+0x30], R5 ;  /* 0x00003005060075a7 */ /* 0x0022a400080011ff */
[----:B--2---:R-:W-:Y:S05]  /*bc40*/  @!P0 NANOSLEEP.SYNCS 0x989680 ;  /* 0x009896800000895d */ /* 0x004fea0003900000 */
[----:B------:R-:W2:Y:S02]  /*bc50*/  @!P0 SYNCS.PHASECHK.TRANS64 P0, [R6+URZ+0x30], R5 ;  /* 0x00003005060085a7 */ /* 0x000ea400080010ff */
[----:B--2---:R-:W-:Y:S05]  /*bc60*/  @!P0 BRA `(.L_x_117) ;  /* 0xfffffffc00f08947 */ /* 0x004fea000383ffff */
[----:B------:R-:W-:Y:S05]  /*bc70*/  BRA `(.L_x_116) ;  /* 0xffffffc800d87947 */ /* 0x000fea000383ffff */
.L_x_125:
[----:B-1----:R1:W2:Y:S02]  /*bc80*/  SYNCS.PHASECHK.TRANS64.TRYWAIT P0, [R3+URZ+0x30], R0 ;  /* 0x00003000030075a7 */ /* 0x0022a400080011ff */
[----:B--2---:R-:W-:Y:S05]  /*bc90*/  @!P0 NANOSLEEP.SYNCS 0x989680 ;  /* 0x009896800000895d */ /* 0x004fea0003900000 */
[----:B------:R-:W2:Y:S02]  /*bca0*/  @!P0 SYNCS.PHASECHK.TRANS64 P0, [R3+URZ+0x30], R0 ;  /* 0x00003000030085a7 */ /* 0x000ea400080010ff */
[----:B--2---:R-:W-:Y:S05]  /*bcb0*/  @!P0 BRA `(.L_x_125) ;  /* 0xfffffffc00f08947 */ /* 0x004fea000383ffff */
[----:B------:R-:W-:Y:S05]  /*bcc0*/  BRA `(.L_x_124) ;  /* 0xffffffdc00cc7947 */ /* 0x000fea000383ffff */
        .weak           $__internal_0_$__cuda_sm10x_tcgen05_guardrail_trap_col_being_dealloced_not_returned_by_alloc
        .type           $__internal_0_$__cuda_sm10x_tcgen05_guardrail_trap_col_being_dealloced_not_returned_by_alloc,@function
        .size           $__internal_0_$__cuda_sm10x_tcgen05_guardrail_trap_col_being_dealloced_not_returned_by_alloc,($__internal_1_$__cuda_sm10x_tcgen05_guardrail_trap_phase_invalid_during_alloc - $__internal_0_$__cuda_sm10x_tcgen05_guardrail_trap_col_being_dealloced_not_returned_by_alloc)
$__internal_0_$__cuda_sm10x_tcgen05_guardrail_trap_col_being_dealloced_not_returned_by_alloc:
[----:B------:R-:W-:Y:S05]  /*bcd0*/  BPT.TRAP 0x1 ;  /* 0x000000040000795c */ /* 0x000fea0000300000 */
[----:B------:R-:W-:-:S04]  /*bce0*/  HFMA2 R3, -RZ, RZ, 0, 0 ;  /* 0x00000000ff037431 */ /* 0x000fc800000001ff */
[----:B------:R-:W-:Y:S05]  /*bcf0*/  RET.REL.NODEC R2 `(_ZN7cutlass13device_kernelINS_4gemm6kernel13GemmUniversalIN4cute5tupleIJiiiiEEENS1_10collective13CollectiveMmaINS1_35MainloopSm100TmaUmmaWarpSpecializedILi3ELi2ELi2ENS5_IJNS4_1CILi1EEENSA_ILi2EEESB_EEEEENS5_IJNSA_ILi128EEENSA_ILi256EEENSA_ILi32EEEEEENS_10bfloat16_tENS5_IJlSB_lEEESJ_SK_NS4_8TiledMMAINS4_8MMA_AtomIJNS4_20SM100_MMA_F16BF16_SSISJ_SJ_fLi128ELi256ELNS4_4UMMA5MajorE0ELSP_0ELNSO_7ScaleInE0ELSQ_0EEEEEENS4_6LayoutINS5_IJSB_SB_SB_EEENS5_IJNSA_ILi0EEESV_SV_EEEEENS5_IJNS4_10UnderscoreESY_SY_EEEEENS4_23SM90_TMA_LOAD_MULTICASTENS4_14ComposedLayoutINS4_7SwizzleILi2ELi4ELi3EEENS4_18smem_ptr_flag_bitsILi16EEENST_INS5_IJNSA_ILi8EEESH_EEENS5_IJSH_SB_EEEEEEEvNS4_8identityENS4_13SM90_TMA_LOADES1B_vS1C_EENS_8epilogue10collective18CollectiveEpilogueINS1F_23Sm100TmaWarpSpecializedILi4ELi2ELi64ELb1ELb0EEEJSI_NS5_IJNST_ISF_SB_EENST_INSA_ILi64EEESB_EEEEESJ_SK_SJ_SK_NS1F_6fusion15FusionCallbacksIS1J_NS1O_17LinearCombinationISJ_fSJ_fLNS_15FloatRoundStyleE2EEESI_S1N_JEEENS4_5SM1004TMEM4LOAD26SM100_TMEM_LOAD_32dp32b64xES1D_NS12_INS13_ILi3ELi4ELi3EEES16_NST_INS5_IJS17_S1L_EEENS5_IJS1L_SB_EEEEEEENS4_39AutoVectorizingCopyWithAssumedAlignmentILi128EEENS4_14SM90_TMA_STOREES22_S24_S24_EEEvvEEEEvNT_6ParamsE) ;  /* 0xffffff4002c07950 */ /* 0x000fea0003c3ffff */
        .weak           $__internal_1_$__cuda_sm10x_tcgen05_guardrail_trap_phase_invalid_during_alloc
        .type           $__internal_1_$__cuda_sm10x_tcgen05_guardrail_trap_phase_invalid_during_alloc,@function
        .size           $__internal_1_$__cuda_sm10x_tcgen05_guardrail_trap_phase_invalid_during_alloc,($__internal_2_$__cuda_sm10x_tcgen05_guardrail_trap_unallocated_columns_being_dealloced - $__internal_1_$__cuda_sm10x_tcgen05_guardrail_trap_phase_invalid_during_alloc)
$__internal_1_$__cuda_sm10x_tcgen05_guardrail_trap_phase_invalid_during_alloc:
[----:B------:R-:W-:Y:S05]  /*bd00*/  BPT.TRAP 0x1 ;  /* 0x000000040000795c */ /* 0x000fea0000300000 */
[----:B------:R-:W-:-:S04]  /*bd10*/  MOV R5, 0x0 ;  /* 0x0000000000057802 */ /* 0x000fc80000000f00 */
[----:B------:R-:W-:Y:S05]  /*bd20*/  RET.REL.NODEC R4 `(_ZN7cutlass13device_kernelINS_4gemm6kernel13GemmUniversalIN4cute5tupleIJiiiiEEENS1_10collective13CollectiveMmaINS1_35MainloopSm100TmaUmmaWarpSpecializedILi3ELi2ELi2ENS5_IJNS4_1CILi1EEENSA_ILi2EEESB_EEEEENS5_IJNSA_ILi128EEENSA_ILi256EEENSA_ILi32EEEEEENS_10bfloat16_tENS5_IJlSB_lEEESJ_SK_NS4_8TiledMMAINS4_8MMA_AtomIJNS4_20SM100_MMA_F16BF16_SSISJ_SJ_fLi128ELi256ELNS4_4UMMA5MajorE0ELSP_0ELNSO_7ScaleInE0ELSQ_0EEEEEENS4_6LayoutINS5_IJSB_SB_SB_EEENS5_IJNSA_ILi0EEESV_SV_EEEEENS5_IJNS4_10UnderscoreESY_SY_EEEEENS4_23SM90_TMA_LOAD_MULTICASTENS4_14ComposedLayoutINS4_7SwizzleILi2ELi4ELi3EEENS4_18smem_ptr_flag_bitsILi16EEENST_INS5_IJNSA_ILi8EEESH_EEENS5_IJSH_SB_EEEEEEEvNS4_8identityENS4_13SM90_TMA_LOADES1B_vS1C_EENS_8epilogue10collective18CollectiveEpilogueINS1F_23Sm100TmaWarpSpecializedILi4ELi2ELi64ELb1ELb0EEEJSI_NS5_IJNST_ISF_SB_EENST_INSA_ILi64EEESB_EEEEESJ_SK_SJ_SK_NS1F_6fusion15FusionCallbacksIS1J_NS1O_17LinearCombinationISJ_fSJ_fLNS_15FloatRoundStyleE2EEESI_S1N_JEEENS4_5SM1004TMEM4LOAD26SM100_TMEM_LOAD_32dp32b64xES1D_NS12_INS13_ILi3ELi4ELi3EEES16_NST_INS5_IJS17_S1L_EEENS5_IJS1L_SB_EEEEEEENS4_39AutoVectorizingCopyWithAssumedAlignmentILi128EEENS4_14SM90_TMA_STOREES22_S24_S24_EEEvvEEEEvNT_6ParamsE) ;  /* 0xffffff4004b47950 */ /* 0x000fea0003c3ffff */
        .weak           $__internal_2_$__cuda_sm10x_tcgen05_guardrail_trap_unallocated_columns_being_dealloced
        .type           $__internal_2_$__cuda_sm10x_tcgen05_guardrail_trap_unallocated_columns_being_dealloced,@function
        .size           $__internal_2_$__cuda_sm10x_tcgen05_guardrail_trap_unallocated_columns_being_dealloced,(.L_x_174 - $__internal_2_$__cuda_sm10x_tcgen05_guardrail_trap_unallocated_columns_being_dealloced)
$__internal_2_$__cuda_sm10x_tcgen05_guardrail_trap_unallocated_columns_being_dealloced:
[----:B------:R-:W-:Y:S05]  /*bd30*/  BPT.TRAP 0x1 ;  /* 0x000000040000795c */ /* 0x000fea0000300000 */
[----:B------:R-:W-:-:S04]  /*bd40*/  HFMA2 R3, -RZ, RZ, 0, 0 ;  /* 0x00000000ff037431 */ /* 0x000fc800000001ff */
[----:B------:R-:W-:Y:S05]  /*bd50*/  RET.REL.NODEC R2 `(_ZN7cutlass13device_kernelINS_4gemm6kernel13GemmUniversalIN4cute5tupleIJiiiiEEENS1_10collective13CollectiveMmaINS1_35MainloopSm100TmaUmmaWarpSpecializedILi3ELi2ELi2ENS5_IJNS4_1CILi1EEENSA_ILi2EEESB_EEEEENS5_IJNSA_ILi128EEENSA_ILi256EEENSA_ILi32EEEEEENS_10bfloat16_tENS5_IJlSB_lEEESJ_SK_NS4_8TiledMMAINS4_8MMA_AtomIJNS4_20SM100_MMA_F16BF16_SSISJ_SJ_fLi128ELi256ELNS4_4UMMA5MajorE0ELSP_0ELNSO_7ScaleInE0ELSQ_0EEEEEENS4_6LayoutINS5_IJSB_SB_SB_EEENS5_IJNSA_ILi0EEESV_SV_EEEEENS5_IJNS4_10UnderscoreESY_SY_EEEEENS4_23SM90_TMA_LOAD_MULTICASTENS4_14ComposedLayoutINS4_7SwizzleILi2ELi4ELi3EEENS4_18smem_ptr_flag_bitsILi16EEENST_INS5_IJNSA_ILi8EEESH_EEENS5_IJSH_SB_EEEEEEEvNS4_8identityENS4_13SM90_TMA_LOADES1B_vS1C_EENS_8epilogue10collective18CollectiveEpilogueINS1F_23Sm100TmaWarpSpecializedILi4ELi2ELi64ELb1ELb0EEEJSI_NS5_IJNST_ISF_SB_EENST_INSA_ILi64EEESB_EEEEESJ_SK_SJ_SK_NS1F_6fusion15FusionCallbacksIS1J_NS1O_17LinearCombinationISJ_fSJ_fLNS_15FloatRoundStyleE2EEESI_S1N_JEEENS4_5SM1004TMEM4LOAD26SM100_TMEM_LOAD_32dp32b64xES1D_NS12_INS13_ILi3ELi4ELi3EEES16_NST_INS5_IJS17_S1L_EEENS5_IJS1L_SB_EEEEEEENS4_39AutoVectorizingCopyWithAssumedAlignmentILi128EEENS4_14SM90_TMA_STOREES22_S24_S24_EEEvvEEEEvNT_6ParamsE) ;  /* 0xffffff4002a87950 */ /* 0x000fea0003c3ffff */
.L_x_173:
[----:B------:R-:W-:-:S00]  /*bd60*/  BRA `(.L_x_173) ;  /* 0xfffffffc00fc7947 */ /* 0x000fc0000383ffff */
[----:B------:R-:W-:-:S00]  /*bd70*/  NOP ;  /* 0x0000000000007918 */ /* 0x000fc00000000000 */
        /* <DEDUP_REMOVED lines=8> */
.L_x_174:


//--------------------- .nv.global.init           --------------------------
	.section	.nv.global.init,"aw",@progbits
.nv.global.init:
	.type		$str$27,@object
	.size		$str$27,($str$28 - $str$27)
$str$27:
        /*0000*/ 	.byte	0x28, 0x61, 0x64, 0x64, 0x72, 0x65, 0x73, 0x73, 0x20, 0x26, 0x20, 0x6d, 0x61, 0x73, 0x6b, 0x29
        /*0010*/ 	.byte	0x20, 0x3d, 0x3d, 0x20, 0x30, 0x00
	.type		$str$28,@object
	.size		$str$28,($str$26 - $str$28)
$str$28:
        /*0016*/ 	.byte	0x2f, 0x74, 0x6d, 0x70, 0x2f, 0x63, 0x75, 0x74, 0x6c, 0x61, 0x73, 0x73, 0x5f, 0x73, 0x77, 0x65
        /*0026*/ 	.byte	0x65, 0x70, 0x5f, 0x73, 0x72, 0x63, 0x2f, 0x69, 0x6e, 0x63, 0x6c, 0x75, 0x64, 0x65, 0x2f, 0x63
        /*0036*/ 	.byte	0x75, 0x74, 0x65, 0x2f, 0x70, 0x6f, 0x69, 0x6e, 0x74, 0x65, 0x72, 0x5f, 0x66, 0x6c, 0x61, 0x67
        /*0046*/ 	.byte	0x67, 0x65, 0x64, 0x2e, 0x68, 0x70, 0x70, 0x00
	.type		$str$26,@object
	.size		$str$26,($str$25 - $str$26)
$str$26:
        /*004e*/ 	.byte	0x2f, 0x74, 0x6d, 0x70, 0x2f, 0x63, 0x75, 0x74, 0x6c, 0x61, 0x73, 0x73, 0x5f, 0x73, 0x77, 0x65
        /*005e*/ 	.byte	0x65, 0x70, 0x5f, 0x73, 0x72, 0x63, 0x2f, 0x69, 0x6e, 0x63, 0x6c, 0x75, 0x64, 0x65, 0x2f, 0x63
        /*006e*/ 	.byte	0x75, 0x74, 0x65, 0x2f, 0x61, 0x74, 0x6f, 0x6d, 0x2f, 0x63, 0x6f, 0x70, 0x79, 0x5f, 0x74, 0x72
        /*007e*/ 	.byte	0x61, 0x69, 0x74, 0x73, 0x5f, 0x73, 0x6d, 0x31, 0x30, 0x30, 0x2e, 0x68, 0x70, 0x70, 0x00
	.type		$str$25,@object
	.size		$str$25,(__unnamed_1 - $str$25)
$str$25:
        /*008d*/ 	.byte	0x28, 0x28, 0x75, 0x69, 0x6e, 0x74, 0x33, 0x32, 0x5f, 0x74, 0x28, 0x74, 0x68, 0x72, 0x65, 0x61
        /*009d*/ 	.byte	0x64, 0x49, 0x64, 0x78, 0x2e, 0x78, 0x29, 0x20, 0x2f, 0x20, 0x33, 0x32, 0x29, 0x20, 0x25, 0x20
        /*00ad*/ 	.byte	0x34, 0x29, 0x20, 0x3d, 0x3d, 0x20, 0x28, 0x28, 0x28, 0x74, 0x6d, 0x65, 0x6d, 0x5f, 0x61, 0x64
        /*00bd*/ 	.byte	0x64, 0x72, 0x20, 0x3e, 0x3e, 0x20, 0x31, 0x36, 0x29, 0x20, 0x2f, 0x20, 0x33, 0x32, 0x29, 0x20
        /*00cd*/ 	.byte	0x25, 0x20, 0x34, 0x29, 0x00
	.type		__unnamed_1,@object
	.size		__unnamed_1,(__unnamed_2 - __unnamed_1)
__unnamed_1:
        /*00d2*/ 	.byte	0x61, 0x75, 0x74, 0x6f, 0x20, 0x63, 0x75, 0x74, 0x65, 0x3a, 0x3a, 0x61, 0x73, 0x5f, 0x70, 0x6f
        /* <DEDUP_REMOVED lines=24> */
        /*0262*/ 	.byte	0x38, 0x31, 0x39, 0x32, 0x3e, 0x3e, 0x3e, 0x3e, 0x5d, 0x00
	.type		__unnamed_2,@object
	.size		__unnamed_2,(.L_2 - __unnamed_2)
__unnamed_2:
        /* <DEDUP_REMOVED lines=43> */
        /*051c*/ 	.byte	0x74, 0x65, 0x3a, 0x3a, 0x43, 0x3c, 0x30, 0x3e, 0x3e, 0x3e, 0x3e, 0x5d, 0x00
.L_2:


//--------------------- .nv.shared._ZN7cutlass13device_kernelINS_4gemm6kernel13GemmUniversalIN4cute5tupleIJiiiiEEENS1_10collective13CollectiveMmaINS1_35MainloopSm100TmaUmmaWarpSpecializedILi3ELi2ELi2ENS5_IJNS4_1CILi1EEENSA_ILi2EEESB_EEEEENS5_IJNSA_ILi128EEENSA_ILi256EEENSA_ILi32EEEEEENS_10bfloat16_tENS5_IJlSB_lEEESJ_SK_NS4_8TiledMMAINS4_8MMA_AtomIJNS4_20SM100_MMA_F16BF16_SSISJ_SJ_fLi128ELi256ELNS4_4UMMA5MajorE0ELSP_0ELNSO_7ScaleInE0ELSQ_0EEEEEENS4_6LayoutINS5_IJSB_SB_SB_EEENS5_IJNSA_ILi0EEESV_SV_EEEEENS5_IJNS4_10UnderscoreESY_SY_EEEEENS4_23SM90_TMA_LOAD_MULTICASTENS4_14ComposedLayoutINS4_7SwizzleILi2ELi4ELi3EEENS4_18smem_ptr_flag_bitsILi16EEENST_INS5_IJNSA_ILi8EEESH_EEENS5_IJSH_SB_EEEEEEEvNS4_8identityENS4_13SM90_TMA_LOADES1B_vS1C_EENS_8epilogue10collective18CollectiveEpilogueINS1F_23Sm100TmaWarpSpecializedILi4ELi2ELi64ELb1ELb0EEEJSI_NS5_IJNST_ISF_SB_EENST_INSA_ILi64EEESB_EEEEESJ_SK_SJ_SK_NS1F_6fusion15FusionCallbacksIS1J_NS1O_17LinearCombinationISJ_fSJ_fLNS_15FloatRoundStyleE2EEESI_S1N_JEEENS4_5SM1004TMEM4LOAD26SM100_TMEM_LOAD_32dp32b64xES1D_NS12_INS13_ILi3ELi4ELi3EEES16_NST_INS5_IJS17_S1L_EEENS5_IJS1L_SB_EEEEEEENS4_39AutoVectorizingCopyWithAssumedAlignmentILi128EEENS4_14SM90_TMA_STOREES22_S24_S24_EEEvvEEEEvNT_6ParamsE --------------------------
	.section	.nv.shared._ZN7cutlass13device_kernelINS_4gemm6kernel13GemmUniversalIN4cute5tupleIJiiiiEEENS1_10collective13CollectiveMmaINS1_35MainloopSm100TmaUmmaWarpSpecializedILi3ELi2ELi2ENS5_IJNS4_1CILi1EEENSA_ILi2EEESB_EEEEENS5_IJNSA_ILi128EEENSA_ILi256EEENSA_ILi32EEEEEENS_10bfloat16_tENS5_IJlSB_lEEESJ_SK_NS4_8TiledMMAINS4_8MMA_AtomIJNS4_20SM100_MMA_F16BF16_SSISJ_SJ_fLi128ELi256ELNS4_4UMMA5MajorE0ELSP_0ELNSO_7ScaleInE0ELSQ_0EEEEEENS4_6LayoutINS5_IJSB_SB_SB_EEENS5_IJNSA_ILi0EEESV_SV_EEEEENS5_IJNS4_10UnderscoreESY_SY_EEEEENS4_23SM90_TMA_LOAD_MULTICASTENS4_14ComposedLayoutINS4_7SwizzleILi2ELi4ELi3EEENS4_18smem_ptr_flag_bitsILi16EEENST_INS5_IJNSA_ILi8EEESH_EEENS5_IJSH_SB_EEEEEEEvNS4_8identityENS4_13SM90_TMA_LOADES1B_vS1C_EENS_8epilogue10collective18CollectiveEpilogueINS1F_23Sm100TmaWarpSpecializedILi4ELi2ELi64ELb1ELb0EEEJSI_NS5_IJNST_ISF_SB_EENST_INSA_ILi64EEESB_EEEEESJ_SK_SJ_SK_NS1F_6fusion15FusionCallbacksIS1J_NS1O_17LinearCombinationISJ_fSJ_fLNS_15FloatRoundStyleE2EEESI_S1N_JEEENS4_5SM1004TMEM4LOAD26SM100_TMEM_LOAD_32dp32b64xES1D_NS12_INS13_ILi3ELi4ELi3EEES16_NST_INS5_IJS17_S1L_EEENS5_IJS1L_SB_EEEEEEENS4_39AutoVectorizingCopyWithAssumedAlignmentILi128EEENS4_14SM90_TMA_STOREES22_S24_S24_EEEvvEEEEvNT_6ParamsE,"aw",@nobits
	.sectionflags	@""
	.align	16
	.zero		1024


//--------------------- .nv.shared.reserved.0     --------------------------
	.section	.nv.shared.reserved.0,"aw",@nobits
	.weak		__nv_reservedSMEM_offset_0_alias
	.size		__nv_reservedSMEM_offset_0_alias, 0, 64
	.other		__nv_reservedSMEM_offset_0_alias,@"STO_CUDA_RESERVED_SHARED STV_DEFAULT"
__nv_reservedSMEM_offset_0_alias:
	.zero		0
.nv.shared.reserved.0:
	.zero		64
	.weak		__nv_reservedSMEM_tcgen05_partition
	.type		__nv_reservedSMEM_tcgen05_partition,@object
	.size		__nv_reservedSMEM_tcgen05_partition,(.L_0 - __nv_reservedSMEM_tcgen05_partition)
__nv_reservedSMEM_tcgen05_partition:
	.zero		32
.L_0:


//--------------------- .nv.global                --------------------------
	.section	.nv.global,"aw",@nobits
.nv.global:
	.type		_ZN39_INTERNAL_16e07459_4_k_cu_80fc9267_74004cute1_E,@object
	.size		_ZN39_INTERNAL_16e07459_4_k_cu_80fc9267_74004cute1_E,(_ZN39_INTERNAL_16e07459_4_k_cu_80fc9267_74004cuda3std3__45__cpo6cbeginE - _ZN39_INTERNAL_16e07459_4_k_cu_80fc9267_74004cute1_E)
_ZN39_INTERNAL_16e07459_4_k_cu_80fc9267_74004cute1_E:
	.zero		1
	.type		_ZN39_INTERNAL_16e07459_4_k_cu_80fc9267_74004cuda3std3__45__cpo6cbeginE,@object
	.size		_ZN39_INTERNAL_16e07459_4_k_cu_80fc9267_74004cuda3std3__45__cpo6cbeginE,(_ZN39_INTERNAL_16e07459_4_k_cu_80fc9267_74004cuda3std3__48in_placeE - _ZN39_INTERNAL_16e07459_4_k_cu_80fc9267_74004cuda3std3__45__cpo6cbeginE)
_ZN39_INTERNAL_16e07459_4_k_cu_80fc9267_74004cuda3std3__45__cpo6cbeginE:
	.zero		1
	.type		_ZN39_INTERNAL_16e07459_4_k_cu_80fc9267_74004cuda3std3__48in_placeE,@object
	.size		_ZN39_INTERNAL_16e07459_4_k_cu_80fc9267_74004cuda3std3__48in_placeE,(_ZN39_INTERNAL_16e07459_4_k_cu_80fc9267_74004cuda3std6ranges3__45__cpo9iter_moveE - _ZN39_INTERNAL_16e07459_4_k_cu_80fc9267_74004cuda3std3__48in_placeE)
_ZN39_INTERNAL_16e07459_4_k_cu_80fc9267_74004cuda3std3__48in_placeE:
	.zero		1
	.type		_ZN39_INTERNAL_16e07459_4_k_cu_80fc9267_74004cuda3std6ranges3__45__cpo9iter_moveE,@object
	.size		_ZN39_INTERNAL_16e07459_4_k_cu_80fc9267_74004cuda3std6ranges3__45__cpo9iter_moveE,(_ZN39_INTERNAL_16e07459_4_k_cu_80fc9267_74004cuda3std3__45__cpo5beginE - _ZN39_INTERNAL_16e07459_4_k_cu_80fc9267_74004cuda3std6ranges3__45__cpo9iter_moveE)
_ZN39_INTERNAL_16e07459_4_k_cu_80fc9267_74004cuda3std6ranges3__45__cpo9iter_moveE:
	.zero		1
	.type		_ZN39_INTERNAL_16e07459_4_k_cu_80fc9267_74004cuda3std3__45__cpo5beginE,@object
	.size		_ZN39_INTERNAL_16e07459_4_k_cu_80fc9267_74004cuda3std3__45__cpo5beginE,(_ZN39_INTERNAL_16e07459_4_k_cu_80fc9267_74004cuda3std3__441_GLOBAL__N__16e07459_4_k_cu_80fc9267_74006ignoreE - _ZN39_INTERNAL_16e07459_4_k_cu_80fc9267_74004cuda3std3__45__cpo5beginE)
_ZN39_INTERNAL_16e07459_4_k_cu_80fc9267_74004cuda3std3__45__cpo5beginE:
	.zero		1
	.type		_ZN39_INTERNAL_16e07459_4_k_cu_80fc9267_74004cuda3std3__441_GLOBAL__N__16e07459_4_k_cu_80fc9267_74006ignoreE,@object
	.size		_ZN39_INTERNAL_16e07459_4_k_cu_80fc9267_74004cuda3std3__441_GLOBAL__N__16e07459_4_k_cu_80fc9267_74006ignoreE,(_ZN39_INTERNAL_16e07459_4_k_cu_80fc9267_74004cute7productE - _ZN39_INTERNAL_16e07459_4_k_cu_80fc9267_74004cuda3std3__441_GLOBAL__N__16e07459_4_k_cu_80fc9267_74006ignoreE)
_ZN39_INTERNAL_16e07459_4_k_cu_80fc9267_74004cuda3std3__441_GLOBAL__N__16e07459_4_k_cu_80fc9267_74006ignoreE:
	.zero		1
	.type		_ZN39_INTERNAL_16e07459_4_k_cu_80fc9267_74004cute7productE,@object
	.size		_ZN39_INTERNAL_16e07459_4_k_cu_80fc9267_74004cute7productE,(_ZN39_INTERNAL_16e07459_4_k_cu_80fc9267_74004cuda3std3__45__cpo3endE - _ZN39_INTERNAL_16e07459_4_k_cu_80fc9267_74004cute7productE)
_ZN39_INTERNAL_16e07459_4_k_cu_80fc9267_74004cute7productE:
	.zero		1
	.type		_ZN39_INTERNAL_16e07459_4_k_cu_80fc9267_74004cuda3std3__45__cpo3endE,@object
	.size		_ZN39_INTERNAL_16e07459_4_k_cu_80fc9267_74004cuda3std3__45__cpo3endE,(_ZN39_INTERNAL_16e07459_4_k_cu_80fc9267_74004cuda3std3__419piecewise_constructE - _ZN39_INTERNAL_16e07459_4_k_cu_80fc9267_74004cuda3std3__45__cpo3endE)
_ZN39_INTERNAL_16e07459_4_k_cu_80fc9267_74004cuda3std3__45__cpo3endE:
	.zero		1
	.type		_ZN39_INTERNAL_16e07459_4_k_cu_80fc9267_74004cuda3std3__419piecewise_constructE,@object
	.size		_ZN39_INTERNAL_16e07459_4_k_cu_80fc9267_74004cuda3std3__419piecewise_constructE,(_ZN39_INTERNAL_16e07459_4_k_cu_80fc9267_74004cuda3std3__45__cpo4cendE - _ZN39_INTERNAL_16e07459_4_k_cu_80fc9267_74004cuda3std3__419piecewise_constructE)
_ZN39_INTERNAL_16e07459_4_k_cu_80fc9267_74004cuda3std3__419piecewise_constructE:
	.zero		1
	.type		_ZN39_INTERNAL_16e07459_4_k_cu_80fc9267_74004cuda3std3__45__cpo4cendE,@object
	.size		_ZN39_INTERNAL_16e07459_4_k_cu_80fc9267_74004cuda3std3__45__cpo4cendE,(_ZN39_INTERNAL_16e07459_4_k_cu_80fc9267_74004cuda3std6ranges3__45__cpo4swapE - _ZN39_INTERNAL_16e07459_4_k_cu_80fc9267_74004cuda3std3__45__cpo4cendE)
_ZN39_INTERNAL_16e07459_4_k_cu_80fc9267_74004cuda3std3__45__cpo4cendE:
	.zero		1
	.type		_ZN39_INTERNAL_16e07459_4_k_cu_80fc9267_74004cuda3std6ranges3__45__cpo4swapE,@object
	.size		_ZN39_INTERNAL_16e07459_4_k_cu_80fc9267_74004cuda3std6ranges3__45__cpo4swapE,(.L_10 - _ZN39_INTERNAL_16e07459_4_k_cu_80fc9267_74004cuda3std6ranges3__45__cpo4swapE)
_ZN39_INTERNAL_16e07459_4_k_cu_80fc9267_74004cuda3std6ranges3__45__cpo4swapE:
	.zero		1
.L_10:


//--------------------- .nv.constant0._ZN7cutlass13device_kernelINS_4gemm6kernel13GemmUniversalIN4cute5tupleIJiiiiEEENS1_10collective13CollectiveMmaINS1_35MainloopSm100TmaUmmaWarpSpecializedILi3ELi2ELi2ENS5_IJNS4_1CILi1EEENSA_ILi2EEESB_EEEEENS5_IJNSA_ILi128EEENSA_ILi256EEENSA_ILi32EEEEEENS_10bfloat16_tENS5_IJlSB_lEEESJ_SK_NS4_8TiledMMAINS4_8MMA_AtomIJNS4_20SM100_MMA_F16BF16_SSISJ_SJ_fLi128ELi256ELNS4_4UMMA5MajorE0ELSP_0ELNSO_7ScaleInE0ELSQ_0EEEEEENS4_6LayoutINS5_IJSB_SB_SB_EEENS5_IJNSA_ILi0EEESV_SV_EEEEENS5_IJNS4_10UnderscoreESY_SY_EEEEENS4_23SM90_TMA_LOAD_MULTICASTENS4_14ComposedLayoutINS4_7SwizzleILi2ELi4ELi3EEENS4_18smem_ptr_flag_bitsILi16EEENST_INS5_IJNSA_ILi8EEESH_EEENS5_IJSH_SB_EEEEEEEvNS4_8identityENS4_13SM90_TMA_LOADES1B_vS1C_EENS_8epilogue10collective18CollectiveEpilogueINS1F_23Sm100TmaWarpSpecializedILi4ELi2ELi64ELb1ELb0EEEJSI_NS5_IJNST_ISF_SB_EENST_INSA_ILi64EEESB_EEEEESJ_SK_SJ_SK_NS1F_6fusion15FusionCallbacksIS1J_NS1O_17LinearCombinationISJ_fSJ_fLNS_15FloatRoundStyleE2EEESI_S1N_JEEENS4_5SM1004TMEM4LOAD26SM100_TMEM_LOAD_32dp32b64xES1D_NS12_INS13_ILi3ELi4ELi3EEES16_NST_INS5_IJS17_S1L_EEENS5_IJS1L_SB_EEEEEEENS4_39AutoVectorizingCopyWithAssumedAlignmentILi128EEENS4_14SM90_TMA_STOREES22_S24_S24_EEEvvEEEEvNT_6ParamsE --------------------------
	.section	.nv.constant0._ZN7cutlass13device_kernelINS_4gemm6kernel13GemmUniversalIN4cute5tupleIJiiiiEEENS1_10collective13CollectiveMmaINS1_35MainloopSm100TmaUmmaWarpSpecializedILi3ELi2ELi2ENS5_IJNS4_1CILi1EEENSA_ILi2EEESB_EEEEENS5_IJNSA_ILi128EEENSA_ILi256EEENSA_ILi32EEEEEENS_10bfloat16_tENS5_IJlSB_lEEESJ_SK_NS4_8TiledMMAINS4_8MMA_AtomIJNS4_20SM100_MMA_F16BF16_SSISJ_SJ_fLi128ELi256ELNS4_4UMMA5MajorE0ELSP_0ELNSO_7ScaleInE0ELSQ_0EEEEEENS4_6LayoutINS5_IJSB_SB_SB_EEENS5_IJNSA_ILi0EEESV_SV_EEEEENS5_IJNS4_10UnderscoreESY_SY_EEEEENS4_23SM90_TMA_LOAD_MULTICASTENS4_14ComposedLayoutINS4_7SwizzleILi2ELi4ELi3EEENS4_18smem_ptr_flag_bitsILi16EEENST_INS5_IJNSA_ILi8EEESH_EEENS5_IJSH_SB_EEEEEEEvNS4_8identityENS4_13SM90_TMA_LOADES1B_vS1C_EENS_8epilogue10collective18CollectiveEpilogueINS1F_23Sm100TmaWarpSpecializedILi4ELi2ELi64ELb1ELb0EEEJSI_NS5_IJNST_ISF_SB_EENST_INSA_ILi64EEESB_EEEEESJ_SK_SJ_SK_NS1F_6fusion15FusionCallbacksIS1J_NS1O_17LinearCombinationISJ_fSJ_fLNS_15FloatRoundStyleE2EEESI_S1N_JEEENS4_5SM1004TMEM4LOAD26SM100_TMEM_LOAD_32dp32b64xES1D_NS12_INS13_ILi3ELi4ELi3EEES16_NST_INS5_IJS17_S1L_EEENS5_IJS1L_SB_EEEEEEENS4_39AutoVectorizingCopyWithAssumedAlignmentILi128EEENS4_14SM90_TMA_STOREES22_S24_S24_EEEvvEEEEvNT_6ParamsE,"a",@progbits
	.sectionflags	@""
	.align	4
.nv.constant0._ZN7cutlass13device_kernelINS_4gemm6kernel13GemmUniversalIN4cute5tupleIJiiiiEEENS1_10collective13CollectiveMmaINS1_35MainloopSm100TmaUmmaWarpSpecializedILi3ELi2ELi2ENS5_IJNS4_1CILi1EEENSA_ILi2EEESB_EEEEENS5_IJNSA_ILi128EEENSA_ILi256EEENSA_ILi32EEEEEENS_10bfloat16_tENS5_IJlSB_lEEESJ_SK_NS4_8TiledMMAINS4_8MMA_AtomIJNS4_20SM100_MMA_F16BF16_SSISJ_SJ_fLi128ELi256ELNS4_4UMMA5MajorE0ELSP_0ELNSO_7ScaleInE0ELSQ_0EEEEEENS4_6LayoutINS5_IJSB_SB_SB_EEENS5_IJNSA_ILi0EEESV_SV_EEEEENS5_IJNS4_10UnderscoreESY_SY_EEEEENS4_23SM90_TMA_LOAD_MULTICASTENS4_14ComposedLayoutINS4_7SwizzleILi2ELi4ELi3EEENS4_18smem_ptr_flag_bitsILi16EEENST_INS5_IJNSA_ILi8EEESH_EEENS5_IJSH_SB_EEEEEEEvNS4_8identityENS4_13SM90_TMA_LOADES1B_vS1C_EENS_8epilogue10collective18CollectiveEpilogueINS1F_23Sm100TmaWarpSpecializedILi4ELi2ELi64ELb1ELb0EEEJSI_NS5_IJNST_ISF_SB_EENST_INSA_ILi64EEESB_EEEEESJ_SK_SJ_SK_NS1F_6fusion15FusionCallbacksIS1J_NS1O_17LinearCombinationISJ_fSJ_fLNS_15FloatRoundStyleE2EEESI_S1N_JEEENS4_5SM1004TMEM4LOAD26SM100_TMEM_LOAD_32dp32b64xES1D_NS12_INS13_ILi3ELi4ELi3EEES16_NST_INS5_IJS17_S1L_EEENS5_IJS1L_SB_EEEEEEENS4_39AutoVectorizingCopyWithAssumedAlignmentILi128EEENS4_14SM90_TMA_STOREES22_S24_S24_EEEvvEEEEvNT_6ParamsE:
	.zero		2944


//--------------------- SYMBOLS --------------------------

	.type		.nv.reservedSmem.offset0,@object
	.size		.nv.reservedSmem.offset0,0x4
	.type		.nv.reservedSmem.cap,@object
	.size		.nv.reservedSmem.cap,0x4
	.type		__assertfail,@function
